def matmul_kernel(
    a_ptr,
    b_ptr,
    c_ptr,
    M,
    N,
    K,
    stride_am,
    stride_ak,
    stride_bk,
    stride_bn,
    stride_cm,
    stride_cn,
    BLOCK_M: tl.constexpr,
    BLOCK_N: tl.constexpr,
    BLOCK_K: tl.constexpr,
    GROUP_M: tl.constexpr,
):
    pid = tl.program_id(axis=0)
    num_pid_m = tl.cdiv(M, BLOCK_M)
    num_pid_n = tl.cdiv(N, BLOCK_N)
    num_pid_in_group = GROUP_M * num_pid_n
    group_id = pid // num_pid_in_group
    first_pid_m = group_id * GROUP_M
    group_size_m = min(num_pid_m - first_pid_m, GROUP_M)
    pid_m = first_pid_m + ((pid % num_pid_in_group) % group_size_m)
    pid_n = (pid % num_pid_in_group) // group_size_m

    offs_am = (pid_m * BLOCK_M + tl.arange(0, BLOCK_M)) % M
    offs_bn = (pid_n * BLOCK_N + tl.arange(0, BLOCK_N)) % N
    offs_k = tl.arange(0, BLOCK_K)
    a_ptrs = a_ptr + offs_am[:, None] * stride_am + offs_k[None, :] * stride_ak
    b_ptrs = b_ptr + offs_k[:, None] * stride_bk + offs_bn[None, :] * stride_bn

    acc = tl.zeros((BLOCK_M, BLOCK_N), dtype=tl.float32)
    for kk in range(0, tl.cdiv(K, BLOCK_K)):
        a = tl.load(a_ptrs, mask=offs_k[None, :] < K - kk * BLOCK_K, other=0.0)
        b = tl.load(b_ptrs, mask=offs_k[:, None] < K - kk * BLOCK_K, other=0.0)
        acc = tl.dot(a, b, acc)
        a_ptrs += BLOCK_K * stride_ak
        b_ptrs += BLOCK_K * stride_bk

    c = acc.to(c_ptr.dtype.element_ty)
    offs_cm = pid_m * BLOCK_M + tl.arange(0, BLOCK_M)
    offs_cn = pid_n * BLOCK_N + tl.arange(0, BLOCK_N)
    c_ptrs = c_ptr + offs_cm[:, None] * stride_cm + offs_cn[None, :] * stride_cn
    mask = (offs_cm[:, None] < M) & (offs_cn[None, :] < N)
    tl.store(c_ptrs, c, mask=mask)

# config = {"BLOCK_K": 128, "BLOCK_M": 64, "BLOCK_N": 128, "GROUP_M": 8, "arch": "sm_100", "dtype": "fp32", "num_ctas": 1, "num_stages": 3, "num_warps": 2}
# arch = sm_100


// ===== COMPILED SASS (sm_100a) =====

	.target	sm_100a

	.elftype	@"ET_EXEC"


//--------------------- .note.nv.tkinfo           --------------------------
	.section	.note.nv.tkinfo,"",@"SHT_NOTE"
	.sectionflags	@"SHF_NOTE_NV_TKINFO"
	.tkinfo
        /*0018*/ 	.word	0x00000081
        /*0030*/ 	.string	""
        /*0030*/ 	.string	"ptxas-blackwell"
        /*0030*/ 	.string	"Cuda compilation tools, release 12.9, V12.9.86"
        /*0030*/ 	.string	"Build cuda_12.9.r12.9/compiler.36037853_0"
        /*0030*/ 	.string	"-v  -suppress-debug-info  -lineinfo  -arch sm_100a "



//--------------------- .note.nv.cuver            --------------------------
	.section	.note.nv.cuver,"",@"SHT_NOTE"
	.sectionflags	@"SHF_NOTE_NV_CUVER"
        /*0018*/ 	.short	0x0001
        /*001a*/ 	.short	0x0064
        /*001c*/ 	.short	0x0001
        /*001e*/ 	.short	0x0000
        /*0020*/ 	.short	0x0001
        /*0022*/ 	.short	0x0000


//--------------------- .nv.info                  --------------------------
	.section	.nv.info,"",@"SHT_CUDA_INFO"
	.align	4


	//----- nvinfo : EIATTR_REGCOUNT
	.align		4
        /*0000*/ 	.byte	0x04, 0x2f
        /*0002*/ 	.short	(.L_1 - .L_0)
	.align		4
.L_0:
        /*0004*/ 	.word	index@(matmul_kernel)
        /*0008*/ 	.word	0x000000ff


	//----- nvinfo : EIATTR_FRAME_SIZE
	.align		4
.L_1:
        /*000c*/ 	.byte	0x04, 0x11
        /*000e*/ 	.short	(.L_3 - .L_2)
	.align		4
.L_2:
        /*0010*/ 	.word	index@(matmul_kernel)
        /*0014*/ 	.word	0x00001268


	//----- nvinfo : EIATTR_MIN_STACK_SIZE
	.align		4
.L_3:
        /*0018*/ 	.byte	0x04, 0x12
        /*001a*/ 	.short	(.L_5 - .L_4)
	.align		4
.L_4:
        /*001c*/ 	.word	index@(matmul_kernel)
        /*0020*/ 	.word	0x00001268
.L_5:


//--------------------- .nv.info.matmul_kernel    --------------------------
	.section	.nv.info.matmul_kernel,"",@"SHT_CUDA_INFO"
	.sectionflags	@""
	.align	4


	//----- nvinfo : EIATTR_CUDA_API_VERSION
	.align		4
        /*0000*/ 	.byte	0x04, 0x37
        /*0002*/ 	.short	(.L_7 - .L_6)
.L_6:
        /*0004*/ 	.word	0x00000081


	//----- nvinfo : EIATTR_KPARAM_INFO
	.align		4
.L_7:
        /*0008*/ 	.byte	0x04, 0x17
        /*000a*/ 	.short	(.L_9 - .L_8)
.L_8:
        /*000c*/ 	.word	0x00000000
        /*0010*/ 	.short	0x000d
        /*0012*/ 	.short	0x0048
        /*0014*/ 	.byte	0x00, 0xf4, 0x21, 0x00


	//----- nvinfo : EIATTR_KPARAM_INFO
	.align		4
.L_9:
        /*0018*/ 	.byte	0x04, 0x17
        /*001a*/ 	.short	(.L_11 - .L_10)
.L_10:
        /*001c*/ 	.word	0x00000000
        /*0020*/ 	.short	0x000c
        /*0022*/ 	.short	0x0040
        /*0024*/ 	.byte	0x00, 0xf4, 0x21, 0x00


	//----- nvinfo : EIATTR_KPARAM_INFO
	.align		4
.L_11:
        /*0028*/ 	.byte	0x04, 0x17
        /*002a*/ 	.short	(.L_13 - .L_12)
.L_12:
        /*002c*/ 	.word	0x00000000
        /*0030*/ 	.short	0x000b
        /*0032*/ 	.short	0x0038
        /*0034*/ 	.byte	0x00, 0xf0, 0x11, 0x00


	//----- nvinfo : EIATTR_KPARAM_INFO
	.align		4
.L_13:
        /*0038*/ 	.byte	0x04, 0x17
        /*003a*/ 	.short	(.L_15 - .L_14)
.L_14:
        /*003c*/ 	.word	0x00000000
        /*0040*/ 	.short	0x000a
        /*0042*/ 	.short	0x0034
        /*0044*/ 	.byte	0x00, 0xf0, 0x11, 0x00


	//----- nvinfo : EIATTR_KPARAM_INFO
	.align		4
.L_15:
        /*0048*/ 	.byte	0x04, 0x17
        /*004a*/ 	.short	(.L_17 - .L_16)
.L_16:
        /*004c*/ 	.word	0x00000000
        /*0050*/ 	.short	0x0009
        /*0052*/ 	.short	0x0030
        /*0054*/ 	.byte	0x00, 0xf0, 0x11, 0x00


	//----- nvinfo : EIATTR_KPARAM_INFO
	.align		4
.L_17:
        /*0058*/ 	.byte	0x04, 0x17
        /*005a*/ 	.short	(.L_19 - .L_18)
.L_18:
        /*005c*/ 	.word	0x00000000
        /*0060*/ 	.short	0x0008
        /*0062*/ 	.short	0x002c
        /*0064*/ 	.byte	0x00, 0xf0, 0x11, 0x00


	//----- nvinfo : EIATTR_KPARAM_INFO
	.align		4
.L_19:
        /*0068*/ 	.byte	0x04, 0x17
        /*006a*/ 	.short	(.L_21 - .L_20)
.L_20:
        /*006c*/ 	.word	0x00000000
        /*0070*/ 	.short	0x0007
        /*0072*/ 	.short	0x0028
        /*0074*/ 	.byte	0x00, 0xf0, 0x11, 0x00


	//----- nvinfo : EIATTR_KPARAM_INFO
	.align		4
.L_21:
        /*0078*/ 	.byte	0x04, 0x17
        /*007a*/ 	.short	(.L_23 - .L_22)
.L_22:
        /*007c*/ 	.word	0x00000000
        /*0080*/ 	.short	0x0006
        /*0082*/ 	.short	0x0024
        /*0084*/ 	.byte	0x00, 0xf0, 0x11, 0x00


	//----- nvinfo : EIATTR_KPARAM_INFO
	.align		4
.L_23:
        /*0088*/ 	.byte	0x04, 0x17
        /*008a*/ 	.short	(.L_25 - .L_24)
.L_24:
        /*008c*/ 	.word	0x00000000
        /*0090*/ 	.short	0x0005
        /*0092*/ 	.short	0x0020
        /*0094*/ 	.byte	0x00, 0xf0, 0x11, 0x00


	//----- nvinfo : EIATTR_KPARAM_INFO
	.align		4
.L_25:
        /*0098*/ 	.byte	0x04, 0x17
        /*009a*/ 	.short	(.L_27 - .L_26)
.L_26:
        /*009c*/ 	.word	0x00000000
        /*00a0*/ 	.short	0x0004
        /*00a2*/ 	.short	0x001c
        /*00a4*/ 	.byte	0x00, 0xf0, 0x11, 0x00


	//----- nvinfo : EIATTR_KPARAM_INFO
	.align		4
.L_27:
        /*00a8*/ 	.byte	0x04, 0x17
        /*00aa*/ 	.short	(.L_29 - .L_28)
.L_28:
        /*00ac*/ 	.word	0x00000000
        /*00b0*/ 	.short	0x0003
        /*00b2*/ 	.short	0x0018
        /*00b4*/ 	.byte	0x00, 0xf0, 0x11, 0x00


	//----- nvinfo : EIATTR_KPARAM_INFO
	.align		4
.L_29:
        /*00b8*/ 	.byte	0x04, 0x17
        /*00ba*/ 	.short	(.L_31 - .L_30)
.L_30:
        /*00bc*/ 	.word	0x00000000
        /*00c0*/ 	.short	0x0002
        /*00c2*/ 	.short	0x0010
        /*00c4*/ 	.byte	0x00, 0xf4, 0x21, 0x00


	//----- nvinfo : EIATTR_KPARAM_INFO
	.align		4
.L_31:
        /*00c8*/ 	.byte	0x04, 0x17
        /*00ca*/ 	.short	(.L_33 - .L_32)
.L_32:
        /*00cc*/ 	.word	0x00000000
        /*00d0*/ 	.short	0x0001
        /*00d2*/ 	.short	0x0008
        /*00d4*/ 	.byte	0x00, 0xf4, 0x21, 0x00


	//----- nvinfo : EIATTR_KPARAM_INFO
	.align		4
.L_33:
        /*00d8*/ 	.byte	0x04, 0x17
        /*00da*/ 	.short	(.L_35 - .L_34)
.L_34:
        /*00dc*/ 	.word	0x00000000
        /*00e0*/ 	.short	0x0000
        /*00e2*/ 	.short	0x0000
        /*00e4*/ 	.byte	0x00, 0xf4, 0x21, 0x00


	//----- nvinfo : EIATTR_SPARSE_MMA_MASK
	.align		4
.L_35:
        /*00e8*/ 	.byte	0x03, 0x50
        /*00ea*/ 	.short	0x0000


	//----- nvinfo : EIATTR_MAXREG_COUNT
	.align		4
        /*00ec*/ 	.byte	0x03, 0x1b
        /*00ee*/ 	.short	0x00ff


	//----- nvinfo : EIATTR_NUM_BARRIERS
	.align		4
        /*00f0*/ 	.byte	0x02, 0x4c
        /*00f2*/ 	.byte	0x01
	.zero		1


	//----- nvinfo : EIATTR_ANNOTATIONS
	.align		4
        /*00f4*/ 	.byte	0x04, 0x55
        /*00f6*/ 	.short	(.L_37 - .L_36)


	//   ....[0]....
.L_36:
        /*00f8*/ 	.word	0x00000001
        /*00fc*/ 	.byte	0x90, 0x00, 0x00, 0x00, 0x01, 0x00, 0x00, 0x00, 0xb0, 0x00, 0x00, 0x00, 0x01, 0x00, 0x00, 0x00
        /* <DEDUP_REMOVED lines=2021> */
        /*7f5c*/ 	.byte	0x20, 0x42, 0x03, 0x00, 0x01, 0x00, 0x00, 0x00, 0x30, 0x42, 0x03, 0x00


	//----- nvinfo : EIATTR_VRC_CTA_INIT_COUNT
	.align		4
.L_37:
        /*7f68*/ 	.byte	0x02, 0x4a
	.zero		1
	.zero		1


	//----- nvinfo : EIATTR_EXIT_INSTR_OFFSETS
	.align		4
        /*7f6c*/ 	.byte	0x04, 0x1c
        /*7f6e*/ 	.short	(.L_39 - .L_38)


	//   ....[0]....
.L_38:
        /*7f70*/ 	.word	0x000345f0


	//   ....[1]....
        /*7f74*/ 	.word	0x00034610


	//----- nvinfo : EIATTR_REQNTID
	.align		4
.L_39:
        /*7f78*/ 	.byte	0x04, 0x10
        /*7f7a*/ 	.short	(.L_41 - .L_40)
.L_40:
        /*7f7c*/ 	.word	0x00000040
        /*7f80*/ 	.word	0x00000001
        /*7f84*/ 	.word	0x00000001


	//----- nvinfo : EIATTR_CBANK_PARAM_SIZE
	.align		4
.L_41:
        /*7f88*/ 	.byte	0x03, 0x19
        /*7f8a*/ 	.short	0x0050


	//----- nvinfo : EIATTR_PARAM_CBANK
	.align		4
        /*7f8c*/ 	.byte	0x04, 0x0a
        /*7f8e*/ 	.short	(.L_43 - .L_42)
	.align		4
.L_42:
        /*7f90*/ 	.word	index@(.nv.constant0.matmul_kernel)
        /*7f94*/ 	.short	0x0380
        /*7f96*/ 	.short	0x0050


	//----- nvinfo : EIATTR_SW_WAR
	.align		4
.L_43:
        /*7f98*/ 	.byte	0x04, 0x36
        /*7f9a*/ 	.short	(.L_45 - .L_44)
.L_44:
        /*7f9c*/ 	.word	0x00000008
.L_45:


//--------------------- .nv.compat                --------------------------
	.section	.nv.compat,"",@"SHT_CUDA_COMPAT_INFO"
	.align	4
        /*0000*/ 	.byte	0x02, 0x02, 0x01, 0x00, 0x02, 0x05, 0x05, 0x00, 0x02, 0x03, 0x00, 0x00, 0x02, 0x06, 0x01, 0x00


//--------------------- .nv.callgraph             --------------------------
	.section	.nv.callgraph,"",@"SHT_CUDA_CALLGRAPH"
	.align	4
	.sectionentsize	8
	.align		4
        /*0000*/ 	.word	0x00000000
	.align		4
        /*0004*/ 	.word	0xffffffff
	.align		4
        /*0008*/ 	.word	0x00000000
	.align		4
        /*000c*/ 	.word	0xfffffffe
	.align		4
        /*0010*/ 	.word	0x00000000
	.align		4
        /*0014*/ 	.word	0xfffffffd
	.align		4
        /*0018*/ 	.word	0x00000000
	.align		4
        /*001c*/ 	.word	0xfffffffc


//--------------------- .text.matmul_kernel       --------------------------
	.section	.text.matmul_kernel,"ax",@progbits
	.align	128
        .global         matmul_kernel
        .type           matmul_kernel,@function
        .size           matmul_kernel,(.L_x_3 - matmul_kernel)
        .other          matmul_kernel,@"STO_CUDA_ENTRY STV_DEFAULT"
matmul_kernel:
.text.matmul_kernel:
[----:B------:R-:W1:Y:S08]  /*0000*/  LDC R1, c[0x0][0x37c] ;  /* 0x0000df00ff017b82 */ /* 0x000e700000000800 */
[----:B------:R-:W2:Y:S01]  /*0010*/  LDC.64 R4, c[0x0][0x398] ;  /* 0x0000e600ff047b82 */ /* 0x000ea20000000a00 */
[----:B------:R-:W3:Y:S01]  /*0020*/  S2R R7, SR_CTAID.X ;  /* 0x0000000000077919 */ /* 0x000ee20000002500 */
[----:B-1----:R-:W-:Y:S01]  /*0030*/  VIADD R1, R1, 0xffffed98 ;  /* 0xffffed9801017836 */ /* 0x002fe20000000000 */
[----:B------:R-:W1:Y:S01]  /*0040*/  LDCU UR8, c[0x0][0x3a0] ;  /* 0x00007400ff0877ac */ /* 0x000e620008000800 */
[----:B------:R-:W4:Y:S01]  /*0050*/  S2R R87, SR_TID.X ;  /* 0x0000000000577919 */ /* 0x000f220000002100 */
[----:B------:R-:W5:Y:S01]  /*0060*/  LDCU UR9, c[0x0][0x3a0] ;  /* 0x00007400ff0977ac */ /* 0x000f620008000800 */
[----:B------:R-:W1:Y:S01]  /*0070*/  LDCU.128 UR4, c[0x0][0x380] ;  /* 0x00007000ff0477ac */ /* 0x000e620008000c00 */
[----:B--2---:R-:W-:Y:S01]  /*0080*/  VIADD R0, R5, 0x7f ;  /* 0x0000007f05007836 */ /* 0x004fe20000000000 */
[----:B------:R-:W-:Y:S04]  /*0090*/  STL [R1+0x1240], R5 ;  /* 0x0012400501007387 */ /* 0x000fe80000100800 */
[----:B------:R-:W-:Y:S01]  /*00a0*/  SHF.R.S32.HI R3, RZ, 0x1f, R0 ;  /* 0x0000001fff037819 */ /* 0x000fe20000011400 */
[----:B------:R2:W-:Y:S03]  /*00b0*/  STL [R1+0x1260], R4 ;  /* 0x0012600401007387 */ /* 0x0005e60000100800 */
[----:B------:R-:W-:-:S02]  /*00c0*/  LEA.HI R3, R3, R0, RZ, 0x7 ;  /* 0x0000000003037211 */ /* 0x000fc400078f38ff */
[----:B---3--:R-:W-:Y:S02]  /*00d0*/  IABS R10, R7 ;  /* 0x00000007000a7213 */ /* 0x008fe40000000000 */
[----:B------:R-:W-:Y:S02]  /*00e0*/  SHF.R.S32.HI R3, RZ, 0x7, R3 ;  /* 0x00000007ff037819 */ /* 0x000fe40000011403 */
[----:B----4-:R-:W-:-:S03]  /*00f0*/  LOP3.LUT R140, R87, 0x3f, RZ, 0xc0, !PT ;  /* 0x0000003f578c7812 */ /* 0x010fc600078ec0ff */
[----:B------:R-:W-:-:S05]  /*0100*/  IMAD.SHL.U32 R6, R3, 0x8, RZ ;  /* 0x0000000803067824 */ /* 0x000fca00078e00ff */
[-C--:B------:R-:W-:Y:S02]  /*0110*/  IABS R9, R6.reuse ;  /* 0x0000000600097213 */ /* 0x080fe40000000000 */
[----:B------:R-:W-:Y:S02]  /*0120*/  IABS R12, R6 ;  /* 0x00000006000c7213 */ /* 0x000fe40000000000 */
[----:B------:R-:W3:Y:S08]  /*0130*/  I2F.RP R0, R9 ;  /* 0x0000000900007306 */ /* 0x000ef00000209400 */
[----:B---3--:R-:W3:Y:S02]  /*0140*/  MUFU.RCP R0, R0 ;  /* 0x0000000000007308 */ /* 0x008ee40000001000 */
[----:B---3--:R-:W-:-:S02]  /*0150*/  VIADD R2, R0, 0xffffffe ;  /* 0x0ffffffe00027836 */ /* 0x008fc40000000000 */
[----:B------:R-:W-:-:S04]  /*0160*/  IMAD.MOV R0, RZ, RZ, -R12 ;  /* 0x000000ffff007224 */ /* 0x000fc800078e0a0c */
[----:B------:R3:W4:Y:S02]  /*0170*/  F2I.FTZ.U32.TRUNC.NTZ R3, R2 ;  /* 0x0000000200037305 */ /* 0x000724000021f000 */
[----:B---3--:R-:W-:Y:S01]  /*0180*/  IMAD.MOV.U32 R2, RZ, RZ, RZ ;  /* 0x000000ffff027224 */ /* 0x008fe200078e00ff */
[----:B----4-:R-:W-:-:S05]  /*0190*/  IADD3 R8, PT, PT, RZ, -R3, RZ ;  /* 0x80000003ff087210 */ /* 0x010fca0007ffe0ff */
[----:B------:R-:W-:Y:S02]  /*01a0*/  IMAD R11, R8, R9, RZ ;  /* 0x00000009080b7224 */ /* 0x000fe400078e02ff */
[----:B------:R-:W-:Y:S01]  /*01b0*/  IMAD.MOV.U32 R8, RZ, RZ, R10 ;  /* 0x000000ffff087224 */ /* 0x000fe200078e000a */
[----:B------:R-:W-:Y:S01]  /*01c0*/  IABS R10, R5 ;  /* 0x00000005000a7213 */ /* 0x000fe20000000000 */
[----:B------:R-:W-:-:S06]  /*01d0*/  IMAD.HI.U32 R3, R3, R11, R2 ;  /* 0x0000000b03037227 */ /* 0x000fcc00078e0002 */
[----:B------:R-:W-:-:S04]  /*01e0*/  IMAD.HI.U32 R3, R3, R8, RZ ;  /* 0x0000000803037227 */ /* 0x000fc800078e00ff */
[----:B------:R-:W-:-:S05]  /*01f0*/  IMAD R0, R3, R0, R8 ;  /* 0x0000000003007224 */ /* 0x000fca00078e0208 */
[----:B------:R-:W-:-:S13]  /*0200*/  ISETP.GT.U32.AND P1, PT, R9, R0, PT ;  /* 0x000000000900720c */ /* 0x000fda0003f24070 */
[----:B------:R-:W-:Y:S01]  /*0210*/  @!P1 IMAD.IADD R0, R0, 0x1, -R9 ;  /* 0x0000000100009824 */ /* 0x000fe200078e0a09 */
[----:B------:R-:W-:Y:S02]  /*0220*/  @!P1 IADD3 R3, PT, PT, R3, 0x1, RZ ;  /* 0x0000000103039810 */ /* 0x000fe40007ffe0ff */
[----:B------:R-:W-:Y:S02]  /*0230*/  ISETP.NE.AND P1, PT, R6, RZ, PT ;  /* 0x000000ff0600720c */ /* 0x000fe40003f25270 */
[----:B------:R-:W-:Y:S02]  /*0240*/  ISETP.GE.U32.AND P0, PT, R0, R9, PT ;  /* 0x000000090000720c */ /* 0x000fe40003f06070 */
[----:B------:R-:W-:-:S04]  /*0250*/  LOP3.LUT R0, R7, R6, RZ, 0x3c, !PT ;  /* 0x0000000607007212 */ /* 0x000fc800078e3cff */
[----:B------:R-:W-:Y:S01]  /*0260*/  ISETP.GE.AND P2, PT, R0, RZ, PT ;  /* 0x000000ff0000720c */ /* 0x000fe20003f46270 */
[----:B------:R-:W-:-:S06]  /*0270*/  VIADD R0, R4, 0x3f ;  /* 0x0000003f04007836 */ /* 0x000fcc0000000000 */
[----:B------:R-:W-:-:S04]  /*0280*/  @P0 VIADD R3, R3, 0x1 ;  /* 0x0000000103030836 */ /* 0x000fc80000000000 */
[----:B------:R-:W-:Y:S01]  /*0290*/  IMAD.MOV.U32 R2, RZ, RZ, R3 ;  /* 0x000000ffff027224 */ /* 0x000fe200078e0003 */
[----:B------:R-:W-:-:S03]  /*02a0*/  SHF.R.S32.HI R3, RZ, 0x1f, R0 ;  /* 0x0000001fff037819 */ /* 0x000fc60000011400 */
[----:B------:R-:W-:Y:S01]  /*02b0*/  @!P2 IMAD.MOV R2, RZ, RZ, -R2 ;  /* 0x000000ffff02a224 */ /* 0x000fe200078e0a02 */
[----:B------:R-:W-:Y:S02]  /*02c0*/  @!P1 LOP3.LUT R2, RZ, R6, RZ, 0x33, !PT ;  /* 0x00000006ff029212 */ /* 0x000fe400078e33ff */
[----:B------:R-:W-:Y:S02]  /*02d0*/  LEA.HI R3, R3, R0, RZ, 0x6 ;  /* 0x0000000003037211 */ /* 0x000fe400078f30ff */
[----:B------:R-:W-:Y:S01]  /*02e0*/  SHF.L.U32 R12, R2, 0x3, RZ ;  /* 0x00000003020c7819 */ /* 0x000fe200000006ff */
[----:B------:R-:W-:-:S03]  /*02f0*/  IMAD.MOV R2, RZ, RZ, -R2 ;  /* 0x000000ffff027224 */ /* 0x000fc600078e0a02 */
[----:B------:R-:W-:Y:S01]  /*0300*/  LEA.HI.SX32 R3, R3, -R12, 0x1a ;  /* 0x8000000c03037211 */ /* 0x000fe200078fd2ff */
[----:B------:R-:W-:Y:S02]  /*0310*/  IMAD R15, R6, R2, R7 ;  /* 0x00000002060f7224 */ /* 0x000fe400078e0207 */
[----:B------:R-:W-:Y:S01]  /*0320*/  IMAD.MOV.U32 R2, RZ, RZ, RZ ;  /* 0x000000ffff027224 */ /* 0x000fe200078e00ff */
[----:B------:R-:W-:Y:S02]  /*0330*/  VIMNMX R14, PT, PT, R3, 0x8, PT ;  /* 0x00000008030e7848 */ /* 0x000fe40003fe0100 */
[----:B------:R-:W-:Y:S02]  /*0340*/  IABS R6, R15 ;  /* 0x0000000f00067213 */ /* 0x000fe40000000000 */
[----:B------:R-:W-:-:S04]  /*0350*/  IABS R9, R14 ;  /* 0x0000000e00097213 */ /* 0x000fc80000000000 */
[----:B------:R-:W3:Y:S08]  /*0360*/  I2F.RP R0, R9 ;  /* 0x0000000900007306 */ /* 0x000ef00000209400 */
[----:B---3--:R-:W3:Y:S02]  /*0370*/  MUFU.RCP R0, R0 ;  /* 0x0000000000007308 */ /* 0x008ee40000001000 */
[----:B---3--:R-:W-:-:S06]  /*0380*/  VIADD R3, R0, 0xffffffe ;  /* 0x0ffffffe00037836 */ /* 0x008fcc0000000000 */
[----:B------:R-:W3:Y:S02]  /*0390*/  F2I.FTZ.U32.TRUNC.NTZ R3, R3 ;  /* 0x0000000300037305 */ /* 0x000ee4000021f000 */
[----:B---3--:R-:W-:-:S04]  /*03a0*/  IMAD.MOV R8, RZ, RZ, -R3 ;  /* 0x000000ffff087224 */ /* 0x008fc800078e0a03 */
[----:B------:R-:W-:Y:S01]  /*03b0*/  IMAD R7, R8, R9, RZ ;  /* 0x0000000908077224 */ /* 0x000fe200078e02ff */
[----:B------:R-:W-:-:S03]  /*03c0*/  IABS R8, R14 ;  /* 0x0000000e00087213 */ /* 0x000fc60000000000 */
[----:B------:R-:W-:Y:S01]  /*03d0*/  IMAD.HI.U32 R2, R3, R7, R2 ;  /* 0x0000000703027227 */ /* 0x000fe200078e0002 */
[----:B------:R-:W-:-:S03]  /*03e0*/  MOV R3, R10 ;  /* 0x0000000a00037202 */ /* 0x000fc60000000f00 */
[----:B------:R-:W-:Y:S01]  /*03f0*/  IMAD.MOV.U32 R7, RZ, RZ, R6 ;  /* 0x000000ffff077224 */ /* 0x000fe200078e0006 */
[----:B------:R-:W3:Y:S01]  /*0400*/  I2F.RP R10, R3 ;  /* 0x00000003000a7306 */ /* 0x000ee20000209400 */
[----:B------:R-:W-:Y:S01]  /*0410*/  IMAD.MOV R6, RZ, RZ, -R8 ;  /* 0x000000ffff067224 */ /* 0x000fe200078e0a08 */
[----:B------:R-:W-:Y:S01]  /*0420*/  IABS R8, R4 ;  /* 0x0000000400087213 */ /* 0x000fe20000000000 */
[----:B------:R-:W-:-:S04]  /*0430*/  IMAD.HI.U32 R0, R2, R7, RZ ;  /* 0x0000000702007227 */ /* 0x000fc800078e00ff */
[----:B------:R-:W-:Y:S02]  /*0440*/  IMAD R6, R0, R6, R7 ;  /* 0x0000000600067224 */ /* 0x000fe400078e0207 */
[----:B------:R-:W-:-:S03]  /*0450*/  IMAD.MOV.U32 R2, RZ, RZ, R8 ;  /* 0x000000ffff027224 */ /* 0x000fc600078e0008 */
[----:B------:R-:W-:Y:S01]  /*0460*/  ISETP.GT.U32.AND P1, PT, R9, R6, PT ;  /* 0x000000060900720c */ /* 0x000fe20003f24070 */
[----:B------:R-:W4:Y:S08]  /*0470*/  I2F.RP R7, R2 ;  /* 0x0000000200077306 */ /* 0x000f300000209400 */
[----:B---3--:R-:W3:Y:S04]  /*0480*/  MUFU.RCP R10, R10 ;  /* 0x0000000a000a7308 */ /* 0x008ee80000001000 */
[----:B------:R-:W-:-:S02]  /*0490*/  @!P1 IMAD.IADD R6, R6, 0x1, -R9 ;  /* 0x0000000106069824 */ /* 0x000fc400078e0a09 */
[----:B------:R-:W-:Y:S01]  /*04a0*/  @!P1 VIADD R0, R0, 0x1 ;  /* 0x0000000100009836 */ /* 0x000fe20000000000 */
[----:B------:R-:W-:Y:S01]  /*04b0*/  ISETP.NE.AND P1, PT, R14, RZ, PT ;  /* 0x000000ff0e00720c */ /* 0x000fe20003f25270 */
[----:B----4-:R-:W4:Y:S01]  /*04c0*/  MUFU.RCP R7, R7 ;  /* 0x0000000700077308 */ /* 0x010f220000001000 */
[----:B------:R-:W-:Y:S02]  /*04d0*/  ISETP.GE.U32.AND P0, PT, R6, R9, PT ;  /* 0x000000090600720c */ /* 0x000fe40003f06070 */
[----:B------:R-:W-:-:S04]  /*04e0*/  LOP3.LUT R6, R15, R14, RZ, 0x3c, !PT ;  /* 0x0000000e0f067212 */ /* 0x000fc800078e3cff */
[----:B------:R-:W-:Y:S02]  /*04f0*/  ISETP.GE.AND P2, PT, R6, RZ, PT ;  /* 0x000000ff0600720c */ /* 0x000fe40003f46270 */
[----:B---3--:R-:W-:-:S04]  /*0500*/  IADD3 R8, PT, PT, R10, 0xffffffe, RZ ;  /* 0x0ffffffe0a087810 */ /* 0x008fc80007ffe0ff */
[----:B------:R3:W1:Y:S01]  /*0510*/  F2I.FTZ.U32.TRUNC.NTZ R9, R8 ;  /* 0x0000000800097305 */ /* 0x000662000021f000 */
[----:B------:R-:W-:Y:S02]  /*0520*/  @P0 VIADD R0, R0, 0x1 ;  /* 0x0000000100000836 */ /* 0x000fe40000000000 */
[----:B----4-:R-:W-:-:S04]  /*0530*/  VIADD R10, R7, 0xffffffe ;  /* 0x0ffffffe070a7836 */ /* 0x010fc80000000000 */
[----:B------:R-:W-:Y:S01]  /*0540*/  @!P2 IMAD.MOV R0, RZ, RZ, -R0 ;  /* 0x000000ffff00a224 */ /* 0x000fe200078e0a00 */
[----:B------:R4:W5:Y:S01]  /*0550*/  F2I.FTZ.U32.TRUNC.NTZ R11, R10 ;  /* 0x0000000a000b7305 */ /* 0x000962000021f000 */
[----:B------:R-:W-:Y:S01]  /*0560*/  @!P1 LOP3.LUT R0, RZ, R14, RZ, 0x33, !PT ;  /* 0x0000000eff009212 */ /* 0x000fe200078e33ff */
[----:B---3--:R-:W-:-:S03]  /*0570*/  IMAD.MOV.U32 R8, RZ, RZ, RZ ;  /* 0x000000ffff087224 */ /* 0x008fc600078e00ff */
[C---:B------:R-:W-:Y:S01]  /*0580*/  IADD3 R37, PT, PT, -R0.reuse, RZ, RZ ;  /* 0x000000ff00257210 */ /* 0x040fe20007ffe1ff */
[----:B------:R-:W-:Y:S01]  /*0590*/  IMAD.SHL.U32 R7, R0, 0x80, RZ ;  /* 0x0000008000077824 */ /* 0x000fe200078e00ff */
[----:B-1----:R-:W-:Y:S01]  /*05a0*/  IADD3 R6, PT, PT, RZ, -R9, RZ ;  /* 0x80000009ff067210 */ /* 0x002fe20007ffe0ff */
[----:B----4-:R-:W-:Y:S02]  /*05b0*/  IMAD.MOV.U32 R10, RZ, RZ, RZ ;  /* 0x000000ffff0a7224 */ /* 0x010fe400078e00ff */
[C---:B------:R-:W-:Y:S01]  /*05c0*/  VIADD R18, R7.reuse, 0x2 ;  /* 0x0000000207127836 */ /* 0x040fe20000000000 */
[C---:B--2---:R-:W-:Y:S01]  /*05d0*/  IADD3 R4, PT, PT, R7.reuse, 0x1, RZ ;  /* 0x0000000107047810 */ /* 0x044fe20007ffe0ff */
[----:B------:R-:W-:Y:S01]  /*05e0*/  IMAD R13, R6, R3, RZ ;  /* 0x00000003060d7224 */ /* 0x000fe200078e02ff */
[----:B------:R-:W-:Y:S01]  /*05f0*/  IABS R134, R7 ;  /* 0x0000000700867213 */ /* 0x000fe20000000000 */
[----:B------:R-:W-:Y:S01]  /*0600*/  VIADD R19, R7, 0x7f ;  /* 0x0000007f07137836 */ /* 0x000fe20000000000 */
[----:B------:R-:W-:Y:S01]  /*0610*/  IABS R102, R18 ;  /* 0x0000001200667213 */ /* 0x000fe20000000000 */
[----:B------:R-:W-:Y:S01]  /*0620*/  IMAD.HI.U32 R8, R9, R13, R8 ;  /* 0x0000000d09087227 */ /* 0x000fe200078e0008 */
[----:B------:R-:W-:-:S02]  /*0630*/  IABS R118, R4 ;  /* 0x0000000400767213 */ /* 0x000fc40000000000 */
[----:B------:R-:W-:Y:S01]  /*0640*/  STL [R1+0xf10], R19 ;  /* 0x000f101301007387 */ /* 0x000fe20000100800 */
[----:B-----5:R-:W-:Y:S01]  /*0650*/  IMAD.MOV R6, RZ, RZ, -R11 ;  /* 0x000000ffff067224 */ /* 0x020fe200078e0a0b */
[----:B------:R-:W-:Y:S01]  /*0660*/  IABS R136, R19 ;  /* 0x0000001300887213 */ /* 0x000fe20000000000 */
[C---:B------:R-:W-:Y:S01]  /*0670*/  VIADD R17, R7.reuse, 0x3 ;  /* 0x0000000307117836 */ /* 0x040fe20000000000 */
[----:B------:R-:W-:Y:S01]  /*0680*/  STL [R1+0xf7c], R4 ;  /* 0x000f7c0401007387 */ /* 0x000fe20000100800 */
[C---:B------:R-:W-:Y:S01]  /*0690*/  VIADD R16, R7.reuse, 0x4 ;  /* 0x0000000407107836 */ /* 0x040fe20000000000 */
[C---:B------:R-:W-:Y:S01]  /*06a0*/  IADD3 R137, PT, PT, R7.reuse, 0xb, RZ ;  /* 0x0000000b07897810 */ /* 0x040fe20007ffe0ff */
[----:B------:R-:W-:Y:S01]  /*06b0*/  IMAD.MOV.U32 R9, RZ, RZ, R6 ;  /* 0x000000ffff097224 */ /* 0x000fe200078e0006 */
[----:B------:R-:W-:Y:S01]  /*06c0*/  STL [R1+0xf78], R18 ;  /* 0x000f781201007387 */ /* 0x000fe20000100800 */
[----:B------:R-:W-:Y:S01]  /*06d0*/  IMAD R37, R14, R37, R15 ;  /* 0x000000250e257224 */ /* 0x000fe200078e020f */
[----:B------:R-:W-:Y:S01]  /*06e0*/  IADD3 R15, PT, PT, R7, 0x6, RZ ;  /* 0x00000006070f7810 */ /* 0x000fe20007ffe0ff */
[----:B------:R-:W-:Y:S01]  /*06f0*/  IMAD.HI.U32 R6, R8, R102, RZ ;  /* 0x0000006608067227 */ /* 0x000fe200078e00ff */
[----:B------:R-:W-:Y:S01]  /*0700*/  STL [R1+0xf74], R17 ;  /* 0x000f741101007387 */ /* 0x000fe20000100800 */
[----:B------:R-:W-:-:S02]  /*0710*/  IABS R84, R17 ;  /* 0x0000001100547213 */ /* 0x000fc40000000000 */
[----:B------:R-:W-:Y:S01]  /*0720*/  IMAD.HI.U32 R0, R8, R134, RZ ;  /* 0x0000008608007227 */ /* 0x000fe200078e00ff */
[----:B------:R1:W-:Y:S01]  /*0730*/  STL [R1+0xf70], R16 ;  /* 0x000f701001007387 */ /* 0x0003e20000100800 */
[----:B------:R-:W-:Y:S02]  /*0740*/  IABS R68, R16 ;  /* 0x0000001000447213 */ /* 0x000fe40000000000 */
[----:B------:R-:W-:Y:S01]  /*0750*/  IMAD R9, R9, R2, RZ ;  /* 0x0000000209097224 */ /* 0x000fe200078e02ff */
[----:B------:R-:W-:Y:S01]  /*0760*/  IABS R36, R15 ;  /* 0x0000000f00247213 */ /* 0x000fe20000000000 */
[----:B------:R-:W-:Y:S01]  /*0770*/  IMAD.MOV R6, RZ, RZ, -R6 ;  /* 0x000000ffff067224 */ /* 0x000fe200078e0a06 */
[----:B------:R-:W-:Y:S01]  /*0780*/  IABS R73, R137 ;  /* 0x0000008900497213 */ /* 0x000fe20000000000 */
[----:B------:R-:W-:Y:S01]  /*0790*/  IMAD.MOV R0, RZ, RZ, -R0 ;  /* 0x000000ffff007224 */ /* 0x000fe200078e0a00 */
[C---:B------:R-:W-:Y:S01]  /*07a0*/  IADD3 R252, PT, PT, R7.reuse, 0x10, RZ ;  /* 0x0000001007fc7810 */ /* 0x040fe20007ffe0ff */
[C---:B------:R-:W-:Y:S01]  /*07b0*/  VIADD R13, R7.reuse, 0x7 ;  /* 0x00000007070d7836 */ /* 0x040fe20000000000 */
[C---:B------:R-:W-:Y:S01]  /*07c0*/  IADD3 R247, PT, PT, R7.reuse, 0x15, RZ ;  /* 0x0000001507f77810 */ /* 0x040fe20007ffe0ff */
[----:B-1----:R-:W-:Y:S01]  /*07d0*/  VIADD R16, R7, 0x5 ;  /* 0x0000000507107836 */ /* 0x002fe20000000000 */
[----:B------:R-:W-:Y:S01]  /*07e0*/  IABS R132, R252 ;  /* 0x000000fc00847213 */ /* 0x000fe20000000000 */
[----:B------:R-:W-:Y:S01]  /*07f0*/  IMAD.HI.U32 R9, R11, R9, R10 ;  /* 0x000000090b097227 */ /* 0x000fe200078e000a */
[----:B------:R-:W-:-:S02]  /*0800*/  IABS R42, R247 ;  /* 0x000000f7002a7213 */ /* 0x000fc40000000000 */
[----:B------:R-:W-:Y:S01]  /*0810*/  STL [R1+0x1018], R16 ;  /* 0x0010181001007387 */ /* 0x000fe20000100800 */
[C---:B------:R-:W-:Y:S01]  /*0820*/  IMAD.HI.U32 R10, R8.reuse, R84, RZ ;  /* 0x00000054080a7227 */ /* 0x040fe200078e00ff */
[----:B------:R-:W-:Y:S02]  /*0830*/  IABS R52, R16 ;  /* 0x0000001000347213 */ /* 0x000fe40000000000 */
[----:B------:R-:W-:Y:S01]  /*0840*/  STL [R1+0x101c], R15 ;  /* 0x00101c0f01007387 */ /* 0x000fe20000100800 */
[----:B------:R-:W-:Y:S01]  /*0850*/  IMAD R102, R3, R6, R102 ;  /* 0x0000000603667224 */ /* 0x000fe200078e0266 */
[----:B------:R-:W-:Y:S01]  /*0860*/  IADD3 R242, PT, PT, R7, 0x1a, RZ ;  /* 0x0000001a07f27810 */ /* 0x000fe20007ffe0ff */
[----:B------:R-:W-:Y:S01]  /*0870*/  IMAD R134, R3, R0, R134 ;  /* 0x0000000003867224 */ /* 0x000fe200078e0286 */
[----:B------:R1:W-:Y:S01]  /*0880*/  STL [R1+0x1024], R13 ;  /* 0x0010240d01007387 */ /* 0x0003e20000100800 */
[C---:B------:R-:W-:Y:S01]  /*0890*/  VIADD R14, R7.reuse, 0x8 ;  /* 0x00000008070e7836 */ /* 0x040fe20000000000 */
[----:B------:R-:W-:Y:S01]  /*08a0*/  IABS R99, R242 ;  /* 0x000000f200637213 */ /* 0x000fe20000000000 */
[----:B------:R-:W-:Y:S01]  /*08b0*/  IMAD.HI.U32 R6, R8, R36, RZ ;  /* 0x0000002408067227 */ /* 0x000fe200078e00ff */
[----:B------:R-:W-:-:S02]  /*08c0*/  IADD3 R237, PT, PT, R7, 0x1f, RZ ;  /* 0x0000001f07ed7810 */ /* 0x000fc40007ffe0ff */
[----:B------:R-:W-:Y:S01]  /*08d0*/  STL [R1+0x102c], R14 ;  /* 0x00102c0e01007387 */ /* 0x000fe20000100800 */
[----:B------:R-:W-:Y:S01]  /*08e0*/  IMAD.IADD R37, R12, 0x1, R37 ;  /* 0x000000010c257824 */ /* 0x000fe200078e0225 */
[----:B------:R-:W-:Y:S01]  /*08f0*/  IADD3 R6, PT, PT, -R6, RZ, RZ ;  /* 0x000000ff06067210 */ /* 0x000fe20007ffe1ff */
[----:B------:R-:W-:Y:S01]  /*0900*/  IMAD.HI.U32 R0, R8, R118, RZ ;  /* 0x0000007608007227 */ /* 0x000fe200078e00ff */
[----:B-1----:R-:W-:Y:S02]  /*0910*/  IABS R13, R13 ;  /* 0x0000000d000d7213 */ /* 0x002fe40000000000 */
[----:B------:R-:W-:Y:S01]  /*0920*/  IABS R133, R14 ;  /* 0x0000000e00857213 */ /* 0x000fe20000000000 */
[C---:B------:R-:W-:Y:S01]  /*0930*/  VIADD R5, R7.reuse, 0x9 ;  /* 0x0000000907057836 */ /* 0x040fe20000000000 */
[----:B------:R-:W-:Y:S01]  /*0940*/  IADD3 R0, PT, PT, -R0, RZ, RZ ;  /* 0x000000ff00007210 */ /* 0x000fe20007ffe1ff */
[----:B------:R-:W-:Y:S01]  /*0950*/  IMAD.HI.U32 R12, R8, R136, RZ ;  /* 0x00000088080c7227 */ /* 0x000fe200078e00ff */
[----:B------:R-:W-:-:S02]  /*0960*/  IADD3 R232, PT, PT, R7, 0x24, RZ ;  /* 0x0000002407e87810 */ /* 0x000fc40007ffe0ff */
[----:B------:R1:W-:Y:S01]  /*0970*/  STL [R1+0x1030], R5 ;  /* 0x0010300501007387 */ /* 0x0003e20000100800 */
[C---:B------:R-:W-:Y:S01]  /*0980*/  IMAD.HI.U32 R11, R8.reuse, R68, RZ ;  /* 0x00000044080b7227 */ /* 0x040fe200078e00ff */
[----:B------:R-:W-:Y:S02]  /*0990*/  IABS R117, R5 ;  /* 0x0000000500757213 */ /* 0x000fe40000000000 */
[----:B------:R-:W-:Y:S01]  /*09a0*/  IABS R64, R232 ;  /* 0x000000e800407213 */ /* 0x000fe20000000000 */
[----:B------:R-:W-:Y:S01]  /*09b0*/  IMAD.MOV R10, RZ, RZ, -R10 ;  /* 0x000000ffff0a7224 */ /* 0x000fe200078e0a0a */
[C---:B------:R-:W-:Y:S01]  /*09c0*/  IADD3 R227, PT, PT, R7.reuse, 0x29, RZ ;  /* 0x0000002907e37810 */ /* 0x040fe20007ffe0ff */
[----:B------:R-:W-:Y:S01]  /*09d0*/  IMAD.MOV R12, RZ, RZ, -R12 ;  /* 0x000000ffff0c7224 */ /* 0x000fe200078e0a0c */
[C---:B------:R-:W-:Y:S01]  /*09e0*/  IADD3 R222, PT, PT, R7.reuse, 0x2e, RZ ;  /* 0x0000002e07de7810 */ /* 0x040fe20007ffe0ff */
[----:B------:R-:W-:Y:S01]  /*09f0*/  IMAD.MOV R11, RZ, RZ, -R11 ;  /* 0x000000ffff0b7224 */ /* 0x000fe200078e0a0b */
[----:B------:R-:W-:Y:S01]  /*0a00*/  IABS R113, R227 ;  /* 0x000000e300717213 */ /* 0x000fe20000000000 */
[----:B------:R-:W-:Y:S01]  /*0a10*/  VIADD R139, R7, 0xd ;  /* 0x0000000d078b7836 */ /* 0x000fe20000000000 */
[----:B------:R-:W-:Y:S01]  /*0a20*/  IABS R29, R222 ;  /* 0x000000de001d7213 */ /* 0x000fe20000000000 */
[----:B------:R-:W-:Y:S01]  /*0a30*/  IMAD R84, R3, R10, R84 ;  /* 0x0000000a03547224 */ /* 0x000fe200078e0254 */
[C---:B------:R-:W-:Y:S01]  /*0a40*/  IADD3 R217, PT, PT, R7.reuse, 0x33, RZ ;  /* 0x0000003307d97810 */ /* 0x040fe20007ffe0ff */
[----:B-1----:R-:W-:Y:S01]  /*0a50*/  VIADD R5, R7, 0xe ;  /* 0x0000000e07057836 */ /* 0x002fe20000000000 */
[----:B------:R-:W-:Y:S01]  /*0a60*/  IABS R41, R139 ;  /* 0x0000008b00297213 */ /* 0x000fe20000000000 */
[----:B------:R-:W-:Y:S01]  /*0a70*/  IMAD.HI.U32 R10, R8, R13, RZ ;  /* 0x0000000d080a7227 */ /* 0x000fe200078e00ff */
[----:B------:R-:W-:-:S02]  /*0a80*/  IABS R78, R217 ;  /* 0x000000d9004e7213 */ /* 0x000fc40000000000 */
[----:B------:R-:W-:Y:S01]  /*0a90*/  IABS R35, R5 ;  /* 0x0000000500237213 */ /* 0x000fe20000000000 */
[----:B------:R-:W-:Y:S01]  /*0aa0*/  IMAD R136, R3, R12, R136 ;  /* 0x0000000c03887224 */ /* 0x000fe200078e0288 */
[----:B------:R-:W-:Y:S01]  /*0ab0*/  IADD3 R212, PT, PT, R7, 0x38, RZ ;  /* 0x0000003807d47810 */ /* 0x000fe20007ffe0ff */
[----:B------:R-:W-:Y:S01]  /*0ac0*/  IMAD R68, R3, R11, R68 ;  /* 0x0000000b03447224 */ /* 0x000fe200078e0244 */
[----:B------:R-:W-:Y:S01]  /*0ad0*/  IADD3 R207, PT, PT, R7, 0x3d, RZ ;  /* 0x0000003d07cf7810 */ /* 0x000fe20007ffe0ff */
[C---:B------:R-:W-:Y:S01]  /*0ae0*/  IMAD R36, R3.reuse, R6, R36 ;  /* 0x0000000603247224 */ /* 0x040fe200078e0224 */
[----:B------:R-:W-:Y:S01]  /*0af0*/  IABS R127, R212 ;  /* 0x000000d4007f7213 */ /* 0x000fe20000000000 */
[----:B------:R-:W-:Y:S01]  /*0b00*/  IMAD R118, R3, R0, R118 ;  /* 0x0000000003767224 */ /* 0x000fe200078e0276 */
[----:B------:R-:W-:Y:S01]  /*0b10*/  IABS R47, R207 ;  /* 0x000000cf002f7213 */ /* 0x000fe20000000000 */
[----:B------:R-:W-:Y:S01]  /*0b20*/  IMAD.HI.U32 R11, R8, R133, RZ ;  /* 0x00000085080b7227 */ /* 0x000fe200078e00ff */
[----:B------:R-:W-:-:S02]  /*0b30*/  IADD3 R202, PT, PT, R7, 0x42, RZ ;  /* 0x0000004207ca7810 */ /* 0x000fc40007ffe0ff */
[C---:B------:R-:W-:Y:S01]  /*0b40*/  IADD3 R197, PT, PT, R7.reuse, 0x47, RZ ;  /* 0x0000004707c57810 */ /* 0x040fe20007ffe0ff */
[C---:B------:R-:W-:Y:S01]  /*0b50*/  IMAD.HI.U32 R12, R8.reuse, R117, RZ ;  /* 0x00000075080c7227 */ /* 0x040fe200078e00ff */
[----:B------:R-:W-:Y:S02]  /*0b60*/  IABS R94, R202 ;  /* 0x000000ca005e7213 */ /* 0x000fe40000000000 */
[C---:B------:R-:W-:Y:S01]  /*0b70*/  IADD3 R192, PT, PT, R7.reuse, 0x4c, RZ ;  /* 0x0000004c07c07810 */ /* 0x040fe20007ffe0ff */
[C---:B------:R-:W-:Y:S01]  /*0b80*/  VIADD R15, R7.reuse, 0xa ;  /* 0x0000000a070f7836 */ /* 0x040fe20000000000 */
[----:B------:R-:W-:Y:S01]  /*0b90*/  IADD3 R187, PT, PT, R7, 0x51, RZ ;  /* 0x0000005107bb7810 */ /* 0x000fe20007ffe0ff */
[C---:B------:R-:W-:Y:S01]  /*0ba0*/  IMAD.HI.U32 R6, R8.reuse, R73, RZ ;  /* 0x0000004908067227 */ /* 0x040fe200078e00ff */
[----:B------:R-:W-:Y:S02]  /*0bb0*/  IABS R59, R192 ;  /* 0x000000c0003b7213 */ /* 0x000fe40000000000 */
[----:B------:R-:W-:Y:S01]  /*0bc0*/  STL [R1+0x1034], R15 ;  /* 0x0010340f01007387 */ /* 0x000fe20000100800 */
[----:B------:R-:W-:Y:S01]  /*0bd0*/  IMAD.HI.U32 R0, R8, R52, RZ ;  /* 0x0000003408007227 */ /* 0x000fe200078e00ff */
[----:B------:R-:W-:-:S02]  /*0be0*/  IABS R101, R15 ;  /* 0x0000000f00657213 */ /* 0x000fc40000000000 */
[----:B------:R-:W-:Y:S01]  /*0bf0*/  IADD3 R6, PT, PT, -R6, RZ, RZ ;  /* 0x000000ff06067210 */ /* 0x000fe20007ffe1ff */
[----:B------:R-:W-:Y:S01]  /*0c00*/  IMAD.MOV R10, RZ, RZ, -R10 ;  /* 0x000000ffff0a7224 */ /* 0x000fe200078e0a0a */
[----:B------:R-:W-:Y:S01]  /*0c10*/  STL [R1+0x103c], R137 ;  /* 0x00103c8901007387 */ /* 0x000fe20000100800 */
[C---:B------:R-:W-:Y:S01]  /*0c20*/  VIADD R249, R7.reuse, 0x13 ;  /* 0x0000001307f97836 */ /* 0x040fe20000000000 */
[----:B------:R-:W-:Y:S01]  /*0c30*/  IABS R108, R187 ;  /* 0x000000bb006c7213 */ /* 0x000fe20000000000 */
[C---:B------:R-:W-:Y:S01]  /*0c40*/  VIADD R138, R7.reuse, 0xc ;  /* 0x0000000c078a7836 */ /* 0x040fe20000000000 */
[----:B------:R-:W-:Y:S01]  /*0c50*/  IADD3 R182, PT, PT, R7, 0x56, RZ ;  /* 0x0000005607b67810 */ /* 0x000fe20007ffe0ff */
[----:B------:R-:W-:Y:S01]  /*0c60*/  IMAD.MOV R14, RZ, RZ, -R11 ;  /* 0x000000ffff0e7224 */ /* 0x000fe200078e0a0b */
[----:B------:R-:W-:Y:S01]  /*0c70*/  IABS R74, R249 ;  /* 0x000000f9004a7213 */ /* 0x000fe20000000000 */
[----:B------:R-:W-:Y:S01]  /*0c80*/  IMAD.MOV R16, RZ, RZ, -R12 ;  /* 0x000000ffff107224 */ /* 0x000fe200078e0a0c */
[----:B------:R-:W-:Y:S01]  /*0c90*/  STL [R1+0x1044], R138 ;  /* 0x0010448a01007387 */ /* 0x000fe20000100800 */
[----:B------:R-:W-:Y:S01]  /*0ca0*/  IMAD.MOV R0, RZ, RZ, -R0 ;  /* 0x000000ffff007224 */ /* 0x000fe200078e0a00 */
[----:B------:R-:W-:Y:S01]  /*0cb0*/  IABS R67, R138 ;  /* 0x0000008a00437213 */ /* 0x000fe20000000000 */
[----:B------:R-:W-:Y:S01]  /*0cc0*/  IMAD R12, R3, R10, R13 ;  /* 0x0000000a030c7224 */ /* 0x000fe200078e020d */
[----:B------:R1:W-:Y:S01]  /*0cd0*/  STL [R1+0x104c], R5 ;  /* 0x00104c0501007387 */ /* 0x0003e20000100800 */
[----:B------:R-:W-:Y:S01]  /*0ce0*/  IMAD.HI.U32 R11, R8, R41, RZ ;  /* 0x00000029080b7227 */ /* 0x000fe200078e00ff */
[----:B------:R-:W-:-:S02]  /*0cf0*/  IABS R26, R182 ;  /* 0x000000b6001a7213 */ /* 0x000fc40000000000 */
[C---:B------:R-:W-:Y:S01]  /*0d00*/  IADD3 R177, PT, PT, R7.reuse, 0x5b, RZ ;  /* 0x0000005b07b17810 */ /* 0x040fe20007ffe0ff */
[C---:B------:R-:W-:Y:S01]  /*0d10*/  IMAD.HI.U32 R13, R8.reuse, R35, RZ ;  /* 0x00000023080d7227 */ /* 0x040fe200078e00ff */
[C---:B------:R-:W-:Y:S01]  /*0d20*/  IADD3 R172, PT, PT, R7.reuse, 0x60, RZ ;  /* 0x0000006007ac7810 */ /* 0x040fe20007ffe0ff */
[----:B------:R2:W-:Y:S01]  /*0d30*/  STL [R1+0x1244], R137 ;  /* 0x0012448901007387 */ /* 0x0005e20000100800 */
[----:B------:R-:W-:Y:S01]  /*0d40*/  IABS R83, R177 ;  /* 0x000000b100537213 */ /* 0x000fe20000000000 */
[----:B------:R-:W-:Y:S01]  /*0d50*/  VIADD R250, R7, 0x12 ;  /* 0x0000001207fa7836 */ /* 0x000fe20000000000 */
[----:B------:R-:W-:Y:S01]  /*0d60*/  IABS R122, R172 ;  /* 0x000000ac007a7213 */ /* 0x000fe20000000000 */
[----:B------:R-:W-:Y:S01]  /*0d70*/  IMAD R133, R3, R14, R133 ;  /* 0x0000000e03857224 */ /* 0x000fe200078e0285 */
[----:B------:R-:W-:Y:S01]  /*0d80*/  IADD3 R167, PT, PT, R7, 0x65, RZ ;  /* 0x0000006507a77810 */ /* 0x000fe20007ffe0ff */
[C---:B------:R-:W-:Y:S01]  /*0d90*/  IMAD R52, R3.reuse, R0, R52 ;  /* 0x0000000003347224 */ /* 0x040fe200078e0234 */
[----:B------:R-:W-:Y:S01]  /*0da0*/  IABS R100, R250 ;  /* 0x000000fa00647213 */ /* 0x000fe20000000000 */
[----:B------:R-:W-:Y:S01]  /*0db0*/  IMAD R117, R3, R16, R117 ;  /* 0x0000001003757224 */ /* 0x000fe200078e0275 */
[----:B------:R-:W-:Y:S01]  /*0dc0*/  IABS R40, R167 ;  /* 0x000000a700287213 */ /* 0x000fe20000000000 */
[----:B------:R-:W-:Y:S01]  /*0dd0*/  IMAD.MOV R14, RZ, RZ, -R11 ;  /* 0x000000ffff0e7224 */ /* 0x000fe200078e0a0b */
[C---:B------:R-:W-:Y:S01]  /*0de0*/  IADD3 R162, PT, PT, R7.reuse, 0x6a, RZ ;  /* 0x0000006a07a27810 */ /* 0x040fe20007ffe0ff */
[C---:B-1----:R-:W-:Y:S01]  /*0df0*/  VIADD R5, R7.reuse, 0xf ;  /* 0x0000000f07057836 */ /* 0x042fe20000000000 */
[C---:B------:R-:W-:Y:S01]  /*0e00*/  IADD3 R152, PT, PT, R7.reuse, 0x74, RZ ;  /* 0x0000007407987810 */ /* 0x040fe20007ffe0ff */
[----:B------:R-:W-:Y:S01]  /*0e10*/  IMAD.HI.U32 R0, R8, R101, RZ ;  /* 0x0000006508007227 */ /* 0x000fe200078e00ff */
[----:B------:R-:W-:Y:S01]  /*0e20*/  IABS R89, R162 ;  /* 0x000000a200597213 */ /* 0x000fe20000000000 */
[----:B------:R-:W-:Y:S01]  /*0e30*/  STL [R1+0x1048], R139 ;  /* 0x0010488b01007387 */ /* 0x000fe20000100800 */
[C---:B------:R-:W-:Y:S01]  /*0e40*/  IADD3 R157, PT, PT, R7.reuse, 0x6f, RZ ;  /* 0x0000006f079d7810 */ /* 0x040fe20007ffe0ff */
[----:B------:R-:W-:Y:S01]  /*0e50*/  IMAD.MOV R16, RZ, RZ, -R13 ;  /* 0x000000ffff107224 */ /* 0x000fe200078e0a0d */
[----:B------:R-:W-:Y:S01]  /*0e60*/  IADD3 R147, PT, PT, R7, 0x79, RZ ;  /* 0x0000007907937810 */ /* 0x000fe20007ffe0ff */
[----:B------:R-:W-:-:S02]  /*0e70*/  IMAD R73, R3, R6, R73 ;  /* 0x0000000603497224 */ /* 0x000fc400078e0249 */
[C---:B------:R-:W-:Y:S02]  /*0e80*/  VIADD R245, R7.reuse, 0x17 ;  /* 0x0000001707f57836 */ /* 0x040fe40000000000 */
[C---:B------:R-:W-:Y:S02]  /*0e90*/  VIADD R244, R7.reuse, 0x18 ;  /* 0x0000001807f47836 */ /* 0x040fe40000000000 */
[C---:B------:R-:W-:Y:S02]  /*0ea0*/  VIADD R240, R7.reuse, 0x1c ;  /* 0x0000001c07f07836 */ /* 0x040fe40000000000 */
[----:B------:R-:W-:Y:S01]  /*0eb0*/  VIADD R251, R7, 0x11 ;  /* 0x0000001107fb7836 */ /* 0x000fe20000000000 */
[----:B------:R-:W-:Y:S01]  /*0ec0*/  IABS R131, R244 ;  /* 0x000000f400837213 */ /* 0x000fe20000000000 */
[C---:B------:R-:W-:Y:S01]  /*0ed0*/  IMAD.HI.U32 R6, R8.reuse, R132, RZ ;  /* 0x0000008408067227 */ /* 0x040fe200078e00ff */
[----:B------:R-:W-:Y:S01]  /*0ee0*/  IABS R65, R240 ;  /* 0x000000f000417213 */ /* 0x000fe20000000000 */
[----:B------:R-:W-:Y:S01]  /*0ef0*/  STL [R1+0x1248], R138 ;  /* 0x0012488a01007387 */ /* 0x000fe20000100800 */
[----:B------:R-:W-:Y:S01]  /*0f00*/  IABS R116, R251 ;  /* 0x000000fb00747213 */ /* 0x000fe20000000000 */
[----:B------:R-:W-:Y:S01]  /*0f10*/  IMAD.HI.U32 R13, R8, R74, RZ ;  /* 0x0000004a080d7227 */ /* 0x000fe200078e00ff */
[----:B------:R-:W-:Y:S01]  /*0f20*/  IADD3 R6, PT, PT, -R6, RZ, RZ ;  /* 0x000000ff06067210 */ /* 0x000fe20007ffe1ff */
[----:B------:R-:W-:Y:S02]  /*0f30*/  STL [R1+0x124c], R139 ;  /* 0x00124c8b01007387 */ /* 0x000fe40000100800 */
[----:B------:R-:W-:-:S04]  /*0f40*/  IMAD.HI.U32 R10, R8, R67, RZ ;  /* 0x00000043080a7227 */ /* 0x000fc800078e00ff */
[C---:B------:R-:W-:Y:S02]  /*0f50*/  VIADD R239, R7.reuse, 0x1d ;  /* 0x0000001d07ef7836 */ /* 0x040fe40000000000 */
[C---:B------:R-:W-:Y:S02]  /*0f60*/  VIADD R248, R7.reuse, 0x14 ;  /* 0x0000001407f87836 */ /* 0x040fe40000000000 */
[----:B------:R-:W-:Y:S01]  /*0f70*/  VIADD R246, R7, 0x16 ;  /* 0x0000001607f67836 */ /* 0x000fe20000000000 */
[----:B------:R-:W-:Y:S01]  /*0f80*/  IABS R43, R239 ;  /* 0x000000ef002b7213 */ /* 0x000fe20000000000 */
[----:B------:R-:W-:Y:S01]  /*0f90*/  IMAD R41, R3, R14, R41 ;  /* 0x0000000e03297224 */ /* 0x000fe200078e0229 */
[----:B------:R-:W-:Y:S01]  /*0fa0*/  IABS R14, R5 ;  /* 0x00000005000e7213 */ /* 0x000fe20000000000 */
[----:B------:R-:W-:Y:S01]  /*0fb0*/  IMAD.MOV R0, RZ, RZ, -R0 ;  /* 0x000000ffff007224 */ /* 0x000fe200078e0a00 */
[----:B------:R-:W-:Y:S01]  /*0fc0*/  IABS R66, R248 ;  /* 0x000000f800427213 */ /* 0x000fe20000000000 */
[----:B------:R-:W-:Y:S01]  /*0fd0*/  IMAD.MOV R15, RZ, RZ, -R13 ;  /* 0x000000ffff0f7224 */ /* 0x000fe200078e0a0d */
[----:B------:R-:W-:Y:S01]  /*0fe0*/  IABS R34, R246 ;  /* 0x000000f600227213 */ /* 0x000fe20000000000 */
[----:B------:R-:W-:-:S04]  /*0ff0*/  IMAD.HI.U32 R11, R8, R100, RZ ;  /* 0x00000064080b7227 */ /* 0x000fc800078e00ff */
[C---:B------:R-:W-:Y:S02]  /*1000*/  VIADD R234, R7.reuse, 0x22 ;  /* 0x0000002207ea7836 */ /* 0x040fe40000000000 */
[C---:B------:R-:W-:Y:S02]  /*1010*/  VIADD R243, R7.reuse, 0x19 ;  /* 0x0000001907f37836 */ /* 0x040fe40000000000 */
[----:B------:R-:W-:Y:S01]  /*1020*/  VIADD R241, R7, 0x1b ;  /* 0x0000001b07f17836 */ /* 0x000fe20000000000 */
[----:B------:R-:W-:Y:S01]  /*1030*/  IABS R98, R234 ;  /* 0x000000ea00627213 */ /* 0x000fe20000000000 */
[----:B------:R-:W-:Y:S01]  /*1040*/  IMAD R101, R3, R0, R101 ;  /* 0x0000000003657224 */ /* 0x000fe200078e0265 */
[----:B------:R-:W-:Y:S01]  /*1050*/  IABS R115, R243 ;  /* 0x000000f300737213 */ /* 0x000fe20000000000 */
[----:B------:R-:W-:Y:S01]  /*1060*/  IMAD.HI.U32 R0, R8, R14, RZ ;  /* 0x0000000e08007227 */ /* 0x000fe200078e00ff */
[----:B------:R-:W-:Y:S01]  /*1070*/  IABS R75, R241 ;  /* 0x000000f1004b7213 */ /* 0x000fe20000000000 */
[----:B------:R-:W-:Y:S02]  /*1080*/  STL [R1+0x1054], R5 ;  /* 0x0010540501007387 */ /* 0x000fe40000100800 */
[----:B------:R-:W-:-:S02]  /*1090*/  VIADD R235, R7, 0x21 ;  /* 0x0000002107eb7836 */ /* 0x000fc40000000000 */
[C---:B------:R-:W-:Y:S02]  /*10a0*/  VIADD R238, R7.reuse, 0x1e ;  /* 0x0000001e07ee7836 */ /* 0x040fe40000000000 */
[----:B------:R-:W-:Y:S01]  /*10b0*/  VIADD R236, R7, 0x20 ;  /* 0x0000002007ec7836 */ /* 0x000fe20000000000 */
[----:B------:R-:W-:Y:S01]  /*10c0*/  IABS R114, R235 ;  /* 0x000000eb00727213 */ /* 0x000fe20000000000 */
[C---:B------:R-:W-:Y:S01]  /*10d0*/  IMAD R74, R3.reuse, R15, R74 ;  /* 0x0000000f034a7224 */ /* 0x040fe200078e024a */
[----:B------:R-:W-:Y:S01]  /*10e0*/  IABS R15, R245 ;  /* 0x000000f5000f7213 */ /* 0x000fe20000000000 */
[----:B------:R-:W-:Y:S01]  /*10f0*/  IMAD.MOV R11, RZ, RZ, -R11 ;  /* 0x000000ffff0b7224 */ /* 0x000fe200078e0a0b */
[----:B------:R-:W-:Y:S01]  /*1100*/  IABS R33, R238 ;  /* 0x000000ee00217213 */ /* 0x000fe20000000000 */
[----:B------:R-:W-:Y:S01]  /*1110*/  IMAD R132, R3, R6, R132 ;  /* 0x0000000603847224 */ /* 0x000fe200078e0284 */
[----:B------:R-:W-:Y:S01]  /*1120*/  IABS R130, R236 ;  /* 0x000000ec00827213 */ /* 0x000fe20000000000 */
[----:B------:R-:W-:-:S04]  /*1130*/  IMAD.HI.U32 R6, R8, R42, RZ ;  /* 0x0000002a08067227 */ /* 0x000fc800078e00ff */
[C---:B------:R-:W-:Y:S01]  /*1140*/  VIADD R230, R7.reuse, 0x26 ;  /* 0x0000002607e67836 */ /* 0x040fe20000000000 */
[----:B------:R-:W-:Y:S01]  /*1150*/  IADD3 R6, PT, PT, -R6, RZ, RZ ;  /* 0x000000ff06067210 */ /* 0x000fe20007ffe1ff */
[----:B------:R-:W-:Y:S02]  /*1160*/  IMAD.MOV R0, RZ, RZ, -R0 ;  /* 0x000000ffff007224 */ /* 0x000fe400078e0a00 */
[----:B------:R-:W-:Y:S01]  /*1170*/  VIADD R233, R7, 0x23 ;  /* 0x0000002307e97836 */ /* 0x000fe20000000000 */
[----:B------:R-:W-:Y:S01]  /*1180*/  IABS R32, R230 ;  /* 0x000000e600207213 */ /* 0x000fe20000000000 */
[----:B------:R-:W-:Y:S02]  /*1190*/  IMAD R100, R3, R11, R100 ;  /* 0x0000000b03647224 */ /* 0x000fe400078e0264 */
[----:B------:R-:W-:Y:S01]  /*11a0*/  VIADD R231, R7, 0x25 ;  /* 0x0000002507e77836 */ /* 0x000fe20000000000 */
[----:B------:R-:W-:Y:S01]  /*11b0*/  IABS R76, R233 ;  /* 0x000000e9004c7213 */ /* 0x000fe20000000000 */
[----:B------:R-:W-:-:S04]  /*11c0*/  IMAD.HI.U32 R11, R8, R15, RZ ;  /* 0x0000000f080b7227 */ /* 0x000fc800078e00ff */
[----:B------:R-:W-:Y:S01]  /*11d0*/  VIADD R229, R7, 0x27 ;  /* 0x0000002707e57836 */ /* 0x000fe20000000000 */
[----:B------:R-:W-:Y:S01]  /*11e0*/  IABS R44, R231 ;  /* 0x000000e7002c7213 */ /* 0x000fe20000000000 */
[----:B------:R-:W-:Y:S02]  /*11f0*/  IMAD R13, R3, R0, R14 ;  /* 0x00000000030d7224 */ /* 0x000fe400078e020e */
        /* <DEDUP_REMOVED lines=11> */
[C---:B------:R-:W-:Y:S01]  /*12b0*/  VIADD R223, R7.reuse, 0x2d ;  /* 0x0000002d07df7836 */ /* 0x040fe20000000000 */
[----:B------:R-:W-:Y:S01]  /*12c0*/  IABS R60, R224 ;  /* 0x000000e0003c7213 */ /* 0x000fe20000000000 */
[----:B------:R-:W-:Y:S01]  /*12d0*/  IMAD.MOV R16, RZ, RZ, -R11 ;  /* 0x000000ffff107224 */ /* 0x000fe200078e0a0b */
[----:B------:R-:W-:Y:S01]  /*12e0*/  IABS R128, R220 ;  /* 0x000000dc00807213 */ /* 0x000fe20000000000 */
[----:B------:R-:W-:Y:S01]  /*12f0*/  IMAD.HI.U32 R11, R8, R65, RZ ;  /* 0x00000041080b7227 */ /* 0x000fe200078e00ff */
[----:B------:R-:W-:Y:S01]  /*1300*/  IABS R45, R223 ;  /* 0x000000df002d7213 */ /* 0x000fe20000000000 */
[----:B------:R-:W-:Y:S02]  /*1310*/  STL [R1+0x1250], R5 ;  /* 0x0012500501007387 */ /* 0x000fe40000100800 */
[----:B------:R-:W-:-:S02]  /*1320*/  VIADD R221, R7, 0x2f ;  /* 0x0000002f07dd7836 */ /* 0x000fc40000000000 */
[C---:B------:R-:W-:Y:S02]  /*1330*/  VIADD R219, R7.reuse, 0x31 ;  /* 0x0000003107db7836 */ /* 0x040fe40000000000 */
[C---:B------:R-:W-:Y:S02]  /*1340*/  VIADD R215, R7.reuse, 0x35 ;  /* 0x0000003507d77836 */ /* 0x040fe40000000000 */
[----:B------:R-:W-:Y:S01]  /*1350*/  VIADD R218, R7, 0x32 ;  /* 0x0000003207da7836 */ /* 0x000fe20000000000 */
[----:B------:R-:W-:Y:S01]  /*1360*/  IABS R112, R219 ;  /* 0x000000db00707213 */ /* 0x000fe20000000000 */
[----:B------:R-:W-:Y:S01]  /*1370*/  IMAD.MOV R18, RZ, RZ, -R14 ;  /* 0x000000ffff127224 */ /* 0x000fe200078e0a0e */
[----:B------:R-:W-:Y:S01]  /*1380*/  IABS R46, R215 ;  /* 0x000000d7002e7213 */ /* 0x000fe20000000000 */
[C---:B------:R-:W-:Y:S01]  /*1390*/  IMAD R42, R3.reuse, R6, R42 ;  /* 0x00000006032a7224 */ /* 0x040fe200078e022a */
[----:B------:R-:W-:Y:S01]  /*13a0*/  IABS R96, R218 ;  /* 0x000000da00607213 */ /* 0x000fe20000000000 */
[----:B------:R-:W-:-:S02]  /*13b0*/  IMAD R14, R3, R16, R15 ;  /* 0x00000010030e7224 */ /* 0x000fc400078e020f */
[C---:B------:R-:W-:Y:S02]  /*13c0*/  VIADD R214, R7.reuse, 0x36 ;  /* 0x0000003607d67836 */ /* 0x040fe40000000000 */
[C---:B------:R-:W-:Y:S02]  /*13d0*/  VIADD R210, R7.reuse, 0x3a ;  /* 0x0000003a07d27836 */ /* 0x040fe40000000000 */
[C---:B------:R-:W-:Y:S01]  /*13e0*/  VIADD R213, R7.reuse, 0x37 ;  /* 0x0000003707d57836 */ /* 0x040fe20000000000 */
[----:B------:R-:W-:Y:S01]  /*13f0*/  IABS R30, R214 ;  /* 0x000000d6001e7213 */ /* 0x000fe20000000000 */
[----:B------:R-:W-:Y:S01]  /*1400*/  IMAD.HI.U32 R6, R8, R99, RZ ;  /* 0x0000006308067227 */ /* 0x000fe200078e00ff */
[----:B------:R-:W-:Y:S01]  /*1410*/  IABS R95, R210 ;  /* 0x000000d2005f7213 */ /* 0x000fe20000000000 */
[----:B------:R-:W-:Y:S02]  /*1420*/  STL [R1+0x105c], R251 ;  /* 0x00105cfb01007387 */ /* 0x000fe40000100800 */
[----:B------:R-:W-:Y:S01]  /*1430*/  VIADD R209, R7, 0x3b ;  /* 0x0000003b07d17836 */ /* 0x000fe20000000000 */
[----:B------:R-:W-:Y:S01]  /*1440*/  IADD3 R6, PT, PT, -R6, RZ, RZ ;  /* 0x000000ff06067210 */ /* 0x000fe20007ffe1ff */
[----:B------:R-:W-:-:S02]  /*1450*/  IMAD.MOV R16, RZ, RZ, -R11 ;  /* 0x000000ffff107224 */ /* 0x000fc400078e0a0b */
[C---:B------:R-:W-:Y:S01]  /*1460*/  VIADD R204, R7.reuse, 0x40 ;  /* 0x0000004007cc7836 */ /* 0x040fe20000000000 */
[----:B------:R-:W-:Y:S01]  /*1470*/  IABS R79, R209 ;  /* 0x000000d1004f7213 */ /* 0x000fe20000000000 */
[----:B------:R-:W-:Y:S02]  /*1480*/  IMAD.MOV R10, RZ, RZ, -R10 ;  /* 0x000000ffff0a7224 */ /* 0x000fe400078e0a0a */
[----:B------:R-:W-:Y:S01]  /*1490*/  VIADD R205, R7, 0x3f ;  /* 0x0000003f07cd7836 */ /* 0x000fe20000000000 */
[----:B------:R-:W-:Y:S01]  /*14a0*/  IABS R126, R204 ;  /* 0x000000cc007e7213 */ /* 0x000fe20000000000 */
[C---:B------:R-:W-:Y:S01]  /*14b0*/  IMAD R65, R3.reuse, R16, R65 ;  /* 0x0000001003417224 */ /* 0x040fe200078e0241 */
[----:B------:R-:W-:Y:S01]  /*14c0*/  IABS R16, R237 ;  /* 0x000000ed00107213 */ /* 0x000fe20000000000 */
[----:B------:R-:W-:Y:S02]  /*14d0*/  IMAD R67, R3, R10, R67 ;  /* 0x0000000a03437224 */ /* 0x000fe400078e0243 */
[----:B------:R-:W-:-:S02]  /*14e0*/  VIADD R216, R7, 0x34 ;  /* 0x0000003407d87836 */ /* 0x000fc40000000000 */
[C---:B------:R-:W-:Y:S02]  /*14f0*/  VIADD R199, R7.reuse, 0x45 ;  /* 0x0000004507c77836 */ /* 0x040fe40000000000 */
[----:B------:R-:W-:Y:S01]  /*1500*/  VIADD R211, R7, 0x39 ;  /* 0x0000003907d37836 */ /* 0x000fe20000000000 */
[----:B------:R-:W-:Y:S01]  /*1510*/  IABS R61, R216 ;  /* 0x000000d8003d7213 */ /* 0x000fe20000000000 */
[----:B------:R-:W-:Y:S01]  /*1520*/  IMAD.HI.U32 R10, R8, R116, RZ ;  /* 0x00000074080a7227 */ /* 0x000fe200078e00ff */
[----:B------:R-:W-:Y:S01]  /*1530*/  IABS R48, R199 ;  /* 0x000000c700307213 */ /* 0x000fe20000000000 */
[----:B------:R-:W-:Y:S01]  /*1540*/  STL [R1+0x1254], R252 ;  /* 0x001254fc01007387 */ /* 0x000fe20000100800 */
[----:B------:R-:W-:Y:S01]  /*1550*/  IABS R111, R211 ;  /* 0x000000d3006f7213 */ /* 0x000fe20000000000 */
[----:B------:R-:W-:Y:S02]  /*1560*/  IMAD R99, R3, R6, R99 ;  /* 0x0000000603637224 */ /* 0x000fe400078e0263 */
        /* <DEDUP_REMOVED lines=20> */
[----:B------:R-:W-:-:S02]  /*16b0*/  VIADD R195, R7, 0x49 ;  /* 0x0000004907c37836 */ /* 0x000fc40000000000 */
[C---:B------:R-:W-:Y:S02]  /*16c0*/  VIADD R189, R7.reuse, 0x4f ;  /* 0x0000004f07bd7836 */ /* 0x040fe40000000000 */
[----:B------:R-:W-:Y:S01]  /*16d0*/  VIADD R190, R7, 0x4e ;  /* 0x0000004e07be7836 */ /* 0x000fe20000000000 */
[----:B------:R-:W-:Y:S01]  /*16e0*/  IABS R109, R195 ;  /* 0x000000c3006d7213 */ /* 0x000fe20000000000 */
[C---:B------:R-:W-:Y:S01]  /*16f0*/  IMAD R131, R3.reuse, R18, R131 ;  /* 0x0000001203837224 */ /* 0x040fe200078e0283 */
[----:B------:R-:W-:Y:S01]  /*1700*/  IABS R23, R189 ;  /* 0x000000bd00177213 */ /* 0x000fe20000000000 */
[----:B------:R-:W-:Y:S01]  /*1710*/  IMAD R116, R3, R10, R116 ;  /* 0x0000000a03747224 */ /* 0x000fe200078e0274 */
[----:B------:R-:W-:Y:S01]  /*1720*/  IABS R27, R190 ;  /* 0x000000be001b7213 */ /* 0x000fe20000000000 */
[----:B------:R-:W-:Y:S02]  /*1730*/  IMAD.MOV R18, RZ, RZ, -R15 ;  /* 0x000000ffff127224 */ /* 0x000fe400078e0a0f */
[----:B------:R-:W-:-:S02]  /*1740*/  VIADD R186, R7, 0x52 ;  /* 0x0000005207ba7836 */ /* 0x000fc40000000000 */
[C---:B------:R-:W-:Y:S02]  /*1750*/  VIADD R185, R7.reuse, 0x53 ;  /* 0x0000005307b97836 */ /* 0x040fe40000000000 */
[C---:B------:R-:W-:Y:S01]  /*1760*/  VIADD R181, R7.reuse, 0x57 ;  /* 0x0000005707b57836 */ /* 0x040fe20000000000 */
[----:B------:R-:W-:Y:S01]  /*1770*/  IABS R92, R186 ;  /* 0x000000ba005c7213 */ /* 0x000fe20000000000 */
[----:B------:R-:W-:Y:S01]  /*1780*/  IMAD.HI.U32 R10, R8, R34, RZ ;  /* 0x00000022080a7227 */ /* 0x000fe200078e00ff */
[----:B------:R-:W-:Y:S01]  /*1790*/  IABS R82, R185 ;  /* 0x000000b900527213 */ /* 0x000fe20000000000 */
[----:B------:R1:W-:Y:S02]  /*17a0*/  STL [R1+0x125c], R250 ;  /* 0x00125cfa01007387 */ /* 0x0003e40000100800 */
[C---:B------:R-:W-:Y:S02]  /*17b0*/  VIADD R180, R7.reuse, 0x58 ;  /* 0x0000005807b47836 */ /* 0x040fe40000000000 */
[----:B------:R-:W-:-:S02]  /*17c0*/  VIADD R174, R7, 0x5e ;  /* 0x0000005e07ae7836 */ /* 0x000fc40000000000 */
[C---:B------:R-:W-:Y:S01]  /*17d0*/  VIADD R169, R7.reuse, 0x63 ;  /* 0x0000006307a97836 */ /* 0x040fe20000000000 */
[----:B------:R-:W-:Y:S01]  /*17e0*/  IABS R123, R180 ;  /* 0x000000b4007b7213 */ /* 0x000fe20000000000 */
[----:B------:R-:W-:Y:S01]  /*17f0*/  IMAD.HI.U32 R15, R8, R98, RZ ;  /* 0x00000062080f7227 */ /* 0x000fe200078e00ff */
[----:B------:R-:W-:Y:S01]  /*1800*/  IABS R25, R174 ;  /* 0x000000ae00197213 */ /* 0x000fe20000000000 */
[----:B------:R-:W-:Y:S01]  /*1810*/  STL [R1+0x106c], R248 ;  /* 0x00106cf801007387 */ /* 0x000fe20000100800 */
[----:B------:R-:W-:Y:S01]  /*1820*/  IABS R72, R169 ;  /* 0x000000a900487213 */ /* 0x000fe20000000000 */
[----:B------:R-:W-:Y:S02]  /*1830*/  IMAD.MOV R0, RZ, RZ, -R0 ;  /* 0x000000ffff007224 */ /* 0x000fe400078e0a00 */
[C---:B------:R-:W-:Y:S02]  /*1840*/  VIADD R165, R7.reuse, 0x67 ;  /* 0x0000006707a57836 */ /* 0x040fe40000000000 */
[----:B------:R-:W-:-:S02]  /*1850*/  VIADD R160, R7, 0x6c ;  /* 0x0000006c07a07836 */ /* 0x000fc40000000000 */
[----:B------:R-:W-:Y:S01]  /*1860*/  VIADD R158, R7, 0x6e ;  /* 0x0000006e079e7836 */ /* 0x000fe20000000000 */
[----:B------:R-:W-:Y:S01]  /*1870*/  IABS R135, R165 ;  /* 0x000000a500877213 */ /* 0x000fe20000000000 */
[----:B------:R-:W-:Y:S01]  /*1880*/  IMAD.MOV R10, RZ, RZ, -R10 ;  /* 0x000000ffff0a7224 */ /* 0x000fe200078e0a0a */
[----:B------:R-:W-:Y:S01]  /*1890*/  IABS R55, R160 ;  /* 0x000000a000377213 */ /* 0x000fe20000000000 */
[----:B------:R-:W-:Y:S01]  /*18a0*/  IMAD.MOV R17, RZ, RZ, -R15 ;  /* 0x000000ffff117224 */ /* 0x000fe200078e0a0f */
[----:B------:R-:W-:Y:S01]  /*18b0*/  IABS R53, R158 ;  /* 0x0000009e00357213 */ /* 0x000fe20000000000 */
[----:B------:R-:W-:Y:S02]  /*18c0*/  IMAD R66, R3, R0, R66 ;  /* 0x0000000003427224 */ /* 0x000fe400078e0242 */
[----:B------:R-:W-:Y:S01]  /*18d0*/  VIADD R156, R7, 0x70 ;  /* 0x00000070079c7836 */ /* 0x000fe20000000000 */
[C---:B------:R-:W-:Y:S01]  /*18e0*/  ISETP.GT.U32.AND P3, PT, R3.reuse, R136, PT ;  /* 0x000000880300720c */ /* 0x040fe20003f64070 */
[C---:B------:R-:W-:Y:S01]  /*18f0*/  IMAD R15, R3.reuse, R6, R16 ;  /* 0x00000006030f7224 */ /* 0x040fe200078e0210 */
[C---:B------:R-:W-:Y:S01]  /*1900*/  ISETP.GT.U32.AND P2, PT, R3.reuse, R102, PT ;  /* 0x000000660300720c */ /* 0x040fe20003f44070 */
[C---:B------:R-:W-:Y:S01]  /*1910*/  IMAD.HI.U32 R0, R8.reuse, R115, RZ ;  /* 0x0000007308007227 */ /* 0x040fe200078e00ff */
[----:B------:R-:W-:Y:S01]  /*1920*/  IABS R120, R156 ;  /* 0x0000009c00787213 */ /* 0x000fe20000000000 */
[----:B------:R-:W-:Y:S01]  /*1930*/  STL [R1+0x1070], R247 ;  /* 0x001070f701007387 */ /* 0x000fe20000100800 */
[C---:B------:R-:W-:Y:S01]  /*1940*/  ISETP.GT.U32.AND P4, PT, R3.reuse, R134, PT ;  /* 0x000000860300720c */ /* 0x040fe20003f84070 */
[----:B------:R-:W-:Y:S01]  /*1950*/  IMAD.HI.U32 R6, R8, R64, RZ ;  /* 0x0000004008067227 */ /* 0x000fe200078e00ff */
[----:B------:R-:W-:Y:S01]  /*1960*/  ISETP.GT.U32.AND P0, PT, R3, R84, PT ;  /* 0x000000540300720c */ /* 0x000fe20003f04070 */
[----:B------:R-:W-:Y:S02]  /*1970*/  STL [R1+0x1074], R246 ;  /* 0x001074f601007387 */ /* 0x000fe40000100800 */
[----:B------:R-:W-:Y:S01]  /*1980*/  IMAD R141, R37, 0x40, R140 ;  /* 0x00000040258d7824 */ /* 0x000fe200078e028c */
[----:B------:R-:W-:Y:S01]  /*1990*/  IADD3 R6, PT, PT, -R6, RZ, RZ ;  /* 0x000000ff06067210 */ /* 0x000fe20007ffe1ff */
[C---:B------:R-:W-:Y:S01]  /*19a0*/  IMAD R34, R3.reuse, R10, R34 ;  /* 0x0000000a03227224 */ /* 0x040fe200078e0222 */
[C---:B------:R-:W-:Y:S01]  /*19b0*/  ISETP.GT.U32.AND P5, PT, R3.reuse, R118, PT ;  /* 0x000000760300720c */ /* 0x040fe20003fa4070 */
[----:B------:R-:W-:Y:S01]  /*19c0*/  IMAD.HI.U32 R10, R8, R75, RZ ;  /* 0x0000004b080a7227 */ /* 0x000fe200078e00ff */
[C---:B------:R-:W-:Y:S01]  /*19d0*/  ISETP.GT.U32.AND P6, PT, R3.reuse, R68, PT ;  /* 0x000000440300720c */ /* 0x040fe20003fc4070 */
[----:B------:R-:W-:Y:S01]  /*19e0*/  STL [R1+0x107c], R245 ;  /* 0x00107cf501007387 */ /* 0x000fe20000100800 */
[----:B------:R-:W-:Y:S01]  /*19f0*/  ISETP.GT.U32.AND P1, PT, R3, R52, PT ;  /* 0x000000340300720c */ /* 0x000fe20003f24070 */
[----:B------:R-:W-:Y:S01]  /*1a00*/  IMAD.MOV R0, RZ, RZ, -R0 ;  /* 0x000000ffff007224 */ /* 0x000fe200078e0a00 */
[----:B------:R-:W-:Y:S01]  /*1a10*/  IABS R103, R147 ;  /* 0x0000009300677213 */ /* 0x000fe20000000000 */
[----:B------:R-:W-:-:S02]  /*1a20*/  IMAD.MOV R10, RZ, RZ, -R10 ;  /* 0x000000ffff0a7224 */ /* 0x000fc400078e0a0a */
[----:B------:R-:W-:-:S04]  /*1a30*/  IMAD.HI.U32 R11, R8, R114, RZ ;  /* 0x00000072080b7227 */ /* 0x000fc800078e00ff */
[C---:B------:R-:W-:Y:S01]  /*1a40*/  IMAD R98, R3.reuse, R17, R98 ;  /* 0x0000001103627224 */ /* 0x040fe200078e0262 */
[----:B------:R-:W-:Y:S01]  /*1a50*/  IABS R17, R229 ;  /* 0x000000e500117213 */ /* 0x000fe20000000000 */
[C---:B------:R-:W-:Y:S02]  /*1a60*/  IMAD R115, R3.reuse, R0, R115 ;  /* 0x0000000003737224 */ /* 0x040fe400078e0273 */
[----:B------:R-:W-:Y:S01]  /*1a70*/  IMAD R43, R3, R18, R43 ;  /* 0x00000012032b7224 */ /* 0x000fe200078e022b */
[----:B------:R-:W-:Y:S01]  /*1a80*/  @!P3 IADD3 R136, PT, PT, R136, -R3, RZ ;  /* 0x800000038888b210 */ /* 0x000fe20007ffe0ff */
[----:B------:R-:W-:-:S04]  /*1a90*/  IMAD.HI.U32 R0, R8, R33, RZ ;  /* 0x0000002108007227 */ /* 0x000fc800078e00ff */
[--C-:B------:R-:W-:Y:S02]  /*1aa0*/  @!P2 IMAD.IADD R102, R102, 0x1, -R3.reuse ;  /* 0x000000016666a824 */ /* 0x100fe400078e0a03 */
[----:B------:R-:W-:Y:S01]  /*1ab0*/  @!P4 IMAD.IADD R134, R134, 0x1, -R3 ;  /* 0x000000018686c824 */ /* 0x000fe200078e0a03 */
[----:B------:R-:W-:Y:S01]  /*1ac0*/  @!P0 IADD3 R84, PT, PT, R84, -R3, RZ ;  /* 0x8000000354548210 */ /* 0x000fe20007ffe0ff */
[C---:B------:R-:W-:Y:S01]  /*1ad0*/  IMAD R64, R3.reuse, R6, R64 ;  /* 0x0000000603407224 */ /* 0x040fe200078e0240 */
[----:B------:R-:W-:Y:S01]  /*1ae0*/  STL [R1+0x1084], R244 ;  /* 0x001084f401007387 */ /* 0x000fe20000100800 */
[----:B------:R-:W-:Y:S02]  /*1af0*/  IMAD R75, R3, R10, R75 ;  /* 0x0000000a034b7224 */ /* 0x000fe400078e024b */
[----:B------:R-:W-:Y:S02]  /*1b00*/  IMAD.MOV R11, RZ, RZ, -R11 ;  /* 0x000000ffff0b7224 */ /* 0x000fe400078e0a0b */
[----:B------:R-:W-:-:S02]  /*1b10*/  IMAD.MOV R0, RZ, RZ, -R0 ;  /* 0x000000ffff007224 */ /* 0x000fc400078e0a00 */
[C---:B------:R-:W-:Y:S01]  /*1b20*/  IMAD.HI.U32 R16, R8.reuse, R17, RZ ;  /* 0x0000001108107227 */ /* 0x040fe200078e00ff */
[C---:B------:R-:W-:Y:S01]  /*1b30*/  ISETP.GT.U32.AND P3, PT, R3.reuse, R36, PT ;  /* 0x000000240300720c */ /* 0x040fe20003f64070 */
[----:B------:R-:W-:Y:S02]  /*1b40*/  STL [R1+0x1088], R243 ;  /* 0x001088f301007387 */ /* 0x000fe40000100800 */
[C---:B------:R-:W-:Y:S01]  /*1b50*/  IMAD.HI.U32 R6, R8.reuse, R113, RZ ;  /* 0x0000007108067227 */ /* 0x040fe200078e00ff */
[C---:B------:R-:W-:Y:S01]  /*1b60*/  ISETP.GT.U32.AND P2, PT, R3.reuse, R117, PT ;  /* 0x000000750300720c */ /* 0x040fe20003f44070 */
[----:B------:R-:W-:Y:S02]  /*1b70*/  STL [R1+0x108c], R242 ;  /* 0x00108cf201007387 */ /* 0x000fe40000100800 */
[----:B------:R-:W-:Y:S01]  /*1b80*/  IMAD.HI.U32 R10, R8, R130, RZ ;  /* 0x00000082080a7227 */ /* 0x000fe200078e00ff */
[----:B------:R-:W-:Y:S01]  /*1b90*/  IADD3 R6, PT, PT, -R6, RZ, RZ ;  /* 0x000000ff06067210 */ /* 0x000fe20007ffe1ff */
[----:B------:R-:W-:Y:S02]  /*1ba0*/  STL [R1+0x1094], R241 ;  /* 0x001094f101007387 */ /* 0x000fe40000100800 */
[----:B------:R-:W-:-:S02]  /*1bb0*/  IMAD R114, R3, R11, R114 ;  /* 0x0000000b03727224 */ /* 0x000fc400078e0272 */
[----:B------:R-:W-:Y:S01]  /*1bc0*/  IMAD.MOV R10, RZ, RZ, -R10 ;  /* 0x000000ffff0a7224 */ /* 0x000fe200078e0a0a */
[C---:B------:R-:W-:Y:S01]  /*1bd0*/  ISETP.GT.U32.AND P4, PT, R3.reuse, R12, PT ;  /* 0x0000000c0300720c */ /* 0x040fe20003f84070 */
[C---:B------:R-:W-:Y:S01]  /*1be0*/  IMAD.HI.U32 R11, R8.reuse, R32, RZ ;  /* 0x00000020080b7227 */ /* 0x040fe200078e00ff */
[C---:B------:R-:W-:Y:S01]  /*1bf0*/  ISETP.GT.U32.AND P0, PT, R3.reuse, R101, PT ;  /* 0x000000650300720c */ /* 0x040fe20003f04070 */
[----:B------:R-:W-:Y:S02]  /*1c00*/  STL [R1+0x109c], R240 ;  /* 0x00109cf001007387 */ /* 0x000fe40000100800 */
[C---:B------:R-:W-:Y:S02]  /*1c10*/  IMAD R33, R3.reuse, R0, R33 ;  /* 0x0000000003217224 */ /* 0x040fe400078e0221 */
[----:B------:R-:W-:Y:S01]  /*1c20*/  IMAD.HI.U32 R0, R8, R76, RZ ;  /* 0x0000004c08007227 */ /* 0x000fe200078e00ff */
[----:B------:R-:W-:Y:S03]  /*1c30*/  STL [R1+0x10a0], R239 ;  /* 0x0010a0ef01007387 */ /* 0x000fe60000100800 */
[----:B------:R-:W-:Y:S01]  /*1c40*/  IMAD R130, R3, R10, R130 ;  /* 0x0000000a03827224 */ /* 0x000fe200078e0282 */
[----:B------:R-:W-:Y:S01]  /*1c50*/  STL [R1+0x10a4], R238 ;  /* 0x0010a4ee01007387 */ /* 0x000fe20000100800 */
[----:B------:R-:W-:-:S02]  /*1c60*/  IMAD.MOV R11, RZ, RZ, -R11 ;  /* 0x000000ffff0b7224 */ /* 0x000fc400078e0a0b */
[----:B------:R-:W-:-:S04]  /*1c70*/  IMAD.HI.U32 R10, R8, R44, RZ ;  /* 0x0000002c080a7227 */ /* 0x000fc800078e00ff */
[----:B------:R-:W-:Y:S02]  /*1c80*/  IMAD R113, R3, R6, R113 ;  /* 0x0000000603717224 */ /* 0x000fe400078e0271 */
[----:B------:R-:W-:Y:S02]  /*1c90*/  IMAD.MOV R16, RZ, RZ, -R16 ;  /* 0x000000ffff107224 */ /* 0x000fe400078e0a10 */
[--C-:B------:R-:W-:Y:S02]  /*1ca0*/  @!P3 IMAD.IADD R36, R36, 0x1, -R3.reuse ;  /* 0x000000012424b824 */ /* 0x100fe400078e0a03 */
[--C-:B------:R-:W-:Y:S02]  /*1cb0*/  @!P2 IMAD.IADD R117, R117, 0x1, -R3.reuse ;  /* 0x000000017575a824 */ /* 0x100fe400078e0a03 */
[----:B------:R-:W-:Y:S01]  /*1cc0*/  @!P5 IMAD.IADD R118, R118, 0x1, -R3 ;  /* 0x000000017676d824 */ /* 0x000fe200078e0a03 */
[----:B------:R-:W-:Y:S01]  /*1cd0*/  @!P4 IADD3 R12, PT, PT, R12, -R3, RZ ;  /* 0x800000030c0cc210 */ /* 0x000fe20007ffe0ff */
[----:B------:R-:W-:-:S02]  /*1ce0*/  IMAD.MOV R0, RZ, RZ, -R0 ;  /* 0x000000ffff007224 */ /* 0x000fc400078e0a00 */
[--C-:B------:R-:W-:Y:S02]  /*1cf0*/  @!P6 IMAD.IADD R68, R68, 0x1, -R3.reuse ;  /* 0x000000014444e824 */ /* 0x100fe400078e0a03 */
[----:B------:R-:W-:Y:S01]  /*1d00*/  @!P1 IMAD.IADD R52, R52, 0x1, -R3 ;  /* 0x0000000134349824 */ /* 0x000fe200078e0a03 */
[----:B------:R-:W-:Y:S01]  /*1d10*/  @!P0 IADD3 R101, PT, PT, R101, -R3, RZ ;  /* 0x8000000365658210 */ /* 0x000fe20007ffe0ff */
[----:B------:R-:W-:Y:S01]  /*1d20*/  IMAD.HI.U32 R6, R8, R29, RZ ;  /* 0x0000001d08067227 */ /* 0x000fe200078e00ff */
[----:B------:R-:W-:Y:S03]  /*1d30*/  STL [R1+0x10ac], R237 ;  /* 0x0010aced01007387 */ /* 0x000fe60000100800 */
[----:B------:R-:W-:Y:S01]  /*1d40*/  IMAD R32, R3, R11, R32 ;  /* 0x0000000b03207224 */ /* 0x000fe200078e0220 */
[----:B------:R-:W-:Y:S01]  /*1d50*/  IADD3 R6, PT, PT, -R6, RZ, RZ ;  /* 0x000000ff06067210 */ /* 0x000fe20007ffe1ff */
[----:B------:R-:W-:-:S02]  /*1d60*/  IMAD.MOV R10, RZ, RZ, -R10 ;  /* 0x000000ffff0a7224 */ /* 0x000fc400078e0a0a */
[C---:B------:R-:W-:Y:S02]  /*1d70*/  IMAD R76, R3.reuse, R0, R76 ;  /* 0x00000000034c7224 */ /* 0x040fe400078e024c */
[C---:B------:R-:W-:Y:S01]  /*1d80*/  IMAD R16, R3.reuse, R16, R17 ;  /* 0x0000001003107224 */ /* 0x040fe200078e0211 */
[C---:B------:R-:W-:Y:S01]  /*1d90*/  ISETP.GT.U32.AND P3, PT, R3.reuse, R136, PT ;  /* 0x000000880300720c */ /* 0x040fe20003f64070 */
[C---:B------:R-:W-:Y:S01]  /*1da0*/  IMAD.HI.U32 R11, R8.reuse, R77, RZ ;  /* 0x0000004d080b7227 */ /* 0x040fe200078e00ff */
[C---:B------:R-:W-:Y:S01]  /*1db0*/  ISETP.GT.U32.AND P2, PT, R3.reuse, R84, PT ;  /* 0x000000540300720c */ /* 0x040fe20003f44070 */
[----:B------:R-:W-:Y:S02]  /*1dc0*/  STL [R1+0x10b4], R236 ;  /* 0x0010b4ec01007387 */ /* 0x000fe40000100800 */
[----:B------:R-:W-:Y:S01]  /*1dd0*/  IMAD.HI.U32 R0, R8, R129, RZ ;  /* 0x0000008108007227 */ /* 0x000fe200078e00ff */
[C---:B------:R-:W-:Y:S01]  /*1de0*/  ISETP.GT.U32.AND P5, PT, R3.reuse, R133, PT ;  /* 0x000000850300720c */ /* 0x040fe20003fa4070 */
[----:B------:R-:W-:Y:S02]  /*1df0*/  STL [R1+0x10b8], R235 ;  /* 0x0010b8eb01007387 */ /* 0x000fe40000100800 */
[----:B------:R-:W-:-:S02]  /*1e00*/  IMAD R44, R3, R10, R44 ;  /* 0x0000000a032c7224 */ /* 0x000fc400078e022c */
[----:B------:R-:W-:Y:S01]  /*1e10*/  IMAD.MOV R18, RZ, RZ, -R11 ;  /* 0x000000ffff127224 */ /* 0x000fe200078e0a0b */
[C---:B------:R-:W-:Y:S01]  /*1e20*/  ISETP.GT.U32.AND P4, PT, R3.reuse, R118, PT ;  /* 0x000000760300720c */ /* 0x040fe20003f84070 */
[C---:B------:R-:W-:Y:S01]  /*1e30*/  IMAD.HI.U32 R10, R8.reuse, R97, RZ ;  /* 0x00000061080a7227 */ /* 0x040fe200078e00ff */
[C---:B------:R-:W-:Y:S01]  /*1e40*/  ISETP.GT.U32.AND P0, PT, R3.reuse, R68, PT ;  /* 0x000000440300720c */ /* 0x040fe20003f04070 */
[----:B------:R-:W-:Y:S02]  /*1e50*/  STL [R1+0x10bc], R234 ;  /* 0x0010bcea01007387 */ /* 0x000fe40000100800 */
[----:B------:R-:W-:Y:S01]  /*1e60*/  IMAD.HI.U32 R17, R8, R60, RZ ;  /* 0x0000003c08117227 */ /* 0x000fe200078e00ff */
[----:B------:R-:W-:Y:S01]  /*1e70*/  ISETP.GT.U32.AND P6, PT, R3, R134, PT ;  /* 0x000000860300720c */ /* 0x000fe20003fc4070 */
[----:B------:R-:W-:Y:S02]  /*1e80*/  STL [R1+0x10c4], R233 ;  /* 0x0010c4e901007387 */ /* 0x000fe40000100800 */
[----:B------:R-:W-:-:S02]  /*1e90*/  IMAD.MOV R0, RZ, RZ, -R0 ;  /* 0x000000ffff007224 */ /* 0x000fc400078e0a00 */
[C---:B------:R-:W-:Y:S01]  /*1ea0*/  IMAD.HI.U32 R11, R8.reuse, R128, RZ ;  /* 0x00000080080b7227 */ /* 0x040fe200078e00ff */
[----:B------:R-:W-:Y:S03]  /*1eb0*/  STL [R1+0x10cc], R232 ;  /* 0x0010cce801007387 */ /* 0x000fe60000100800 */
[C---:B------:R-:W-:Y:S02]  /*1ec0*/  IMAD R29, R3.reuse, R6, R29 ;  /* 0x00000006031d7224 */ /* 0x040fe400078e021d */
[----:B------:R-:W-:Y:S01]  /*1ed0*/  IMAD R77, R3, R18, R77 ;  /* 0x00000012034d7224 */ /* 0x000fe200078e024d */
[----:B------:R-:W-:Y:S01]  /*1ee0*/  IABS R18, R221 ;  /* 0x000000dd00127213 */ /* 0x000fe20000000000 */
[----:B------:R-:W-:-:S04]  /*1ef0*/  IMAD.HI.U32 R6, R8, R78, RZ ;  /* 0x0000004e08067227 */ /* 0x000fc800078e00ff */
[--C-:B------:R-:W-:Y:S01]  /*1f00*/  @!P3 IMAD.IADD R136, R136, 0x1, -R3.reuse ;  /* 0x000000018888b824 */ /* 0x100fe200078e0a03 */
[----:B------:R-:W-:Y:S01]  /*1f10*/  IADD3 R6, PT, PT, -R6, RZ, RZ ;  /* 0x000000ff06067210 */ /* 0x000fe20007ffe1ff */
[----:B------:R-:W-:Y:S02]  /*1f20*/  IMAD.MOV R10, RZ, RZ, -R10 ;  /* 0x000000ffff0a7224 */ /* 0x000fe400078e0a0a */
[--C-:B------:R-:W-:Y:S02]  /*1f30*/  @!P2 IMAD.IADD R84, R84, 0x1, -R3.reuse ;  /* 0x000000015454a824 */ /* 0x100fe400078e0a03 */
[----:B------:R-:W-:Y:S01]  /*1f40*/  @!P5 IMAD.IADD R133, R133, 0x1, -R3 ;  /* 0x000000018585d824 */ /* 0x000fe200078e0a03 */
[----:B------:R-:W-:Y:S01]  /*1f50*/  @!P4 IADD3 R118, PT, PT, R118, -R3, RZ ;  /* 0x800000037676c210 */ /* 0x000fe20007ffe0ff */
[----:B------:R-:W-:Y:S01]  /*1f60*/  IMAD.MOV R17, RZ, RZ, -R17 ;  /* 0x000000ffff117224 */ /* 0x000fe200078e0a11 */
[----:B------:R-:W-:Y:S01]  /*1f70*/  STL [R1+0x10d0], R231 ;  /* 0x0010d0e701007387 */ /* 0x000fe20000100800 */
[----:B------:R-:W-:-:S02]  /*1f80*/  IMAD R129, R3, R0, R129 ;  /* 0x0000000003817224 */ /* 0x000fc400078e0281 */
[----:B------:R-:W-:-:S04]  /*1f90*/  IMAD.HI.U32 R0, R8, R45, RZ ;  /* 0x0000002d08007227 */ /* 0x000fc800078e00ff */
[----:B------:R-:W-:Y:S02]  /*1fa0*/  IMAD.MOV R11, RZ, RZ, -R11 ;  /* 0x000000ffff0b7224 */ /* 0x000fe400078e0a0b */
[C---:B------:R-:W-:Y:S02]  /*1fb0*/  IMAD R97, R3.reuse, R10, R97 ;  /* 0x0000000a03617224 */ /* 0x040fe400078e0261 */
[C---:B------:R-:W-:Y:S01]  /*1fc0*/  IMAD R78, R3.reuse, R6, R78 ;  /* 0x00000006034e7224 */ /* 0x040fe200078e024e */
[C---:B------:R-:W-:Y:S01]  /*1fd0*/  ISETP.GT.U32.AND P3, PT, R3.reuse, R36, PT ;  /* 0x000000240300720c */ /* 0x040fe20003f64070 */
[C---:B------:R-:W-:Y:S01]  /*1fe0*/  IMAD R60, R3.reuse, R17, R60 ;  /* 0x00000011033c7224 */ /* 0x040fe200078e023c */
        /* <DEDUP_REMOVED lines=8> */
[----:B------:R-:W-:Y:S01]  /*2070*/  IMAD R128, R3, R11, R128 ;  /* 0x0000000b03807224 */ /* 0x000fe200078e0280 */
[----:B------:R-:W-:Y:S01]  /*2080*/  STL [R1+0x10e4], R228 ;  /* 0x0010e4e401007387 */ /* 0x000fe20000100800 */
[----:B------:R-:W-:-:S04]  /*2090*/  IMAD.HI.U32 R11, R8, R46, RZ ;  /* 0x0000002e080b7227 */ /* 0x000fc800078e00ff */
        /* <DEDUP_REMOVED lines=12> */
[C---:B------:R-:W-:Y:S01]  /*2160*/  IMAD R127, R3.reuse, R6, R127 ;  /* 0x00000006037f7224 */ /* 0x040fe200078e027f */
[C---:B------:R-:W-:Y:S01]  /*2170*/  ISETP.GT.U32.AND P0, PT, R3.reuse, R73, PT ;  /* 0x000000490300720c */ /* 0x040fe20003f04070 */
[C---:B------:R-:W-:Y:S01]  /*2180*/  IMAD R17, R3.reuse, R10, R18 ;  /* 0x0000000a03117224 */ /* 0x040fe200078e0212 */
[C---:B------:R-:W-:Y:S01]  /*2190*/  ISETP.GT.U32.AND P3, PT, R3.reuse, R41, PT ;  /* 0x000000290300720c */ /* 0x040fe20003f64070 */
[C---:B------:R-:W-:Y:S01]  /*21a0*/  IMAD R112, R3.reuse, R19, R112 ;  /* 0x0000001303707224 */ /* 0x040fe200078e0270 */
[----:B------:R-:W-:Y:S01]  /*21b0*/  IABS R19, R213 ;  /* 0x000000d500137213 */ /* 0x000fe20000000000 */
[----:B------:R-:W-:Y:S01]  /*21c0*/  IMAD.HI.U32 R18, R8, R30, RZ ;  /* 0x0000001e08127227 */ /* 0x000fe200078e00ff */
[----:B------:R-:W-:Y:S01]  /*21d0*/  ISETP.GT.U32.AND P6, PT, R3, R101, PT ;  /* 0x000000650300720c */ /* 0x000fe20003fc4070 */
[----:B------:R-:W-:Y:S02]  /*21e0*/  STL [R1+0x10ec], R226 ;  /* 0x0010ece201007387 */ /* 0x000fe40000100800 */
[----:B------:R-:W-:-:S02]  /*21f0*/  IMAD.MOV R0, RZ, RZ, -R0 ;  /* 0x000000ffff007224 */ /* 0x000fc400078e0a00 */
[C---:B------:R-:W-:Y:S01]  /*2200*/  IMAD R46, R3.reuse, R11, R46 ;  /* 0x0000000b032e7224 */ /* 0x040fe200078e022e */
[----:B------:R-:W-:Y:S01]  /*2210*/  ISETP.GT.U32.AND P2, PT, R3, R132, PT ;  /* 0x000000840300720c */ /* 0x000fe20003f44070 */
[C---:B------:R-:W-:Y:S01]  /*2220*/  IMAD.HI.U32 R11, R8.reuse, R95, RZ ;  /* 0x0000005f080b7227 */ /* 0x040fe200078e00ff */
[----:B------:R-:W-:Y:S03]  /*2230*/  STL [R1+0x10f4], R225 ;  /* 0x0010f4e101007387 */ /* 0x000fe60000100800 */
[----:B------:R-:W-:Y:S02]  /*2240*/  IMAD.MOV R18, RZ, RZ, -R18 ;  /* 0x000000ffff127224 */ /* 0x000fe400078e0a12 */
[----:B------:R-:W-:-:S04]  /*2250*/  IMAD.HI.U32 R6, R8, R47, RZ ;  /* 0x0000002f08067227 */ /* 0x000fc800078e00ff */
[----:B------:R-:W-:Y:S01]  /*2260*/  IMAD.HI.U32 R10, R8, R61, RZ ;  /* 0x0000003d080a7227 */ /* 0x000fe200078e00ff */
[----:B------:R-:W-:Y:S01]  /*2270*/  IADD3 R6, PT, PT, -R6, RZ, RZ ;  /* 0x000000ff06067210 */ /* 0x000fe20007ffe1ff */
[----:B------:R-:W-:Y:S02]  /*2280*/  STL [R1+0x10fc], R224 ;  /* 0x0010fce001007387 */ /* 0x000fe40000100800 */
[----:B------:R-:W-:Y:S02]  /*2290*/  IMAD R96, R3, R0, R96 ;  /* 0x0000000003607224 */ /* 0x000fe400078e0260 */
[----:B------:R-:W-:-:S04]  /*22a0*/  IMAD.HI.U32 R0, R8, R19, RZ ;  /* 0x0000001308007227 */ /* 0x000fc800078e00ff */
[--C-:B------:R-:W-:Y:S02]  /*22b0*/  @!P5 IMAD.IADD R102, R102, 0x1, -R3.reuse ;  /* 0x000000016666d824 */ /* 0x100fe400078e0a03 */
[----:B------:R-:W-:Y:S01]  /*22c0*/  @!P4 IMAD.IADD R12, R12, 0x1, -R3 ;  /* 0x000000010c0cc824 */ /* 0x000fe200078e0a03 */
[----:B------:R-:W-:Y:S01]  /*22d0*/  @!P3 IADD3 R41, PT, PT, R41, -R3, RZ ;  /* 0x800000032929b210 */ /* 0x000fe20007ffe0ff */
[----:B------:R-:W-:Y:S01]  /*22e0*/  IMAD.MOV R20, RZ, RZ, -R11 ;  /* 0x000000ffff147224 */ /* 0x000fe200078e0a0b */
[----:B------:R-:W-:Y:S01]  /*22f0*/  STL [R1+0x1100], R223 ;  /* 0x001100df01007387 */ /* 0x000fe20000100800 */
[----:B------:R-:W-:Y:S02]  /*2300*/  IMAD R30, R3, R18, R30 ;  /* 0x00000012031e7224 */ /* 0x000fe400078e021e */
[----:B------:R-:W-:-:S04]  /*2310*/  IMAD.HI.U32 R18, R8, R79, RZ ;  /* 0x0000004f08127227 */ /* 0x000fc800078e00ff */
[----:B------:R-:W-:Y:S02]  /*2320*/  IMAD.MOV R0, RZ, RZ, -R0 ;  /* 0x000000ffff007224 */ /* 0x000fe400078e0a00 */
[C---:B------:R-:W-:Y:S02]  /*2330*/  IMAD R47, R3.reuse, R6, R47 ;  /* 0x00000006032f7224 */ /* 0x040fe400078e022f */
[----:B------:R-:W-:Y:S01]  /*2340*/  IMAD.MOV R10, RZ, RZ, -R10 ;  /* 0x000000ffff0a7224 */ /* 0x000fe200078e0a0a */
[C---:B------:R-:W-:Y:S01]  /*2350*/  ISETP.GT.U32.AND P5, PT, R3.reuse, R133, PT ;  /* 0x000000850300720c */ /* 0x040fe20003fa4070 */
[C---:B------:R-:W-:Y:S01]  /*2360*/  IMAD R95, R3.reuse, R20, R95 ;  /* 0x00000014035f7224 */ /* 0x040fe200078e025f */
[----:B------:R-:W-:Y:S01]  /*2370*/  IABS R20, R205 ;  /* 0x000000cd00147213 */ /* 0x000fe20000000000 */
[----:B------:R-:W-:Y:S01]  /*2380*/  IMAD.MOV R22, RZ, RZ, -R18 ;  /* 0x000000ffff167224 */ /* 0x000fe200078e0a12 */
[C---:B------:R-:W-:Y:S01]  /*2390*/  ISETP.GT.U32.AND P4, PT, R3.reuse, R35, PT ;  /* 0x000000230300720c */ /* 0x040fe20003f84070 */
[C---:B------:R-:W-:Y:S01]  /*23a0*/  IMAD R18, R3.reuse, R0, R19 ;  /* 0x0000000003127224 */ /* 0x040fe200078e0213 */
[C---:B------:R-:W-:Y:S01]  /*23b0*/  ISETP.GT.U32.AND P3, PT, R3.reuse, R66, PT ;  /* 0x000000420300720c */ /* 0x040fe20003f64070 */
[C---:B------:R-:W-:Y:S01]  /*23c0*/  IMAD.HI.U32 R19, R8.reuse, R126, RZ ;  /* 0x0000007e08137227 */ /* 0x040fe200078e00ff */
[----:B------:R-:W-:Y:S03]  /*23d0*/  STL [R1+0x1104], R222 ;  /* 0x001104de01007387 */ /* 0x000fe60000100800 */
[C---:B------:R-:W-:Y:S01]  /*23e0*/  IMAD.HI.U32 R11, R8.reuse, R20, RZ ;  /* 0x00000014080b7227 */ /* 0x040fe200078e00ff */
[----:B------:R-:W-:Y:S03]  /*23f0*/  STL [R1+0x1108], R221 ;  /* 0x001108dd01007387 */ /* 0x000fe60000100800 */
[----:B------:R-:W-:Y:S01]  /*2400*/  IMAD.HI.U32 R6, R8, R94, RZ ;  /* 0x0000005e08067227 */ /* 0x000fe200078e00ff */
[----:B------:R-:W-:Y:S03]  /*2410*/  STL [R1+0x10f8], R220 ;  /* 0x0010f8dc01007387 */ /* 0x000fe60000100800 */
[----:B------:R-:W-:Y:S01]  /*2420*/  IMAD.MOV R21, RZ, RZ, -R19 ;  /* 0x000000ffff157224 */ /* 0x000fe200078e0a13 */
[----:B------:R-:W-:Y:S01]  /*2430*/  IADD3 R6, PT, PT, -R6, RZ, RZ ;  /* 0x000000ff06067210 */ /* 0x000fe20007ffe1ff */
[----:B------:R-:W-:Y:S01]  /*2440*/  IMAD.MOV R11, RZ, RZ, -R11 ;  /* 0x000000ffff0b7224 */ /* 0x000fe200078e0a0b */
[----:B------:R-:W-:Y:S01]  /*2450*/  STL [R1+0x10f0], R219 ;  /* 0x0010f0db01007387 */ /* 0x000fe20000100800 */
[C---:B------:R-:W-:Y:S01]  /*2460*/  IMAD R126, R3.reuse, R21, R126 ;  /* 0x00000015037e7224 */ /* 0x040fe200078e027e */
[----:B------:R-:W-:Y:S01]  /*2470*/  IABS R21, R197 ;  /* 0x000000c500157213 */ /* 0x000fe20000000000 */
[----:B------:R-:W-:Y:S01]  /*2480*/  IMAD R19, R3, R11, R20 ;  /* 0x0000000b03137224 */ /* 0x000fe200078e0214 */
[----:B------:R-:W-:Y:S01]  /*2490*/  STL [R1+0x10e0], R218 ;  /* 0x0010e0da01007387 */ /* 0x000fe20000100800 */
[----:B------:R-:W-:-:S03]  /*24a0*/  IMAD.HI.U32 R20, R8, R48, RZ ;  /* 0x0000003008147227 */ /* 0x000fc600078e00ff */
[----:B------:R-:W-:Y:S01]  /*24b0*/  STL [R1+0x10d8], R217 ;  /* 0x0010d8d901007387 */ /* 0x000fe20000100800 */
[C---:B------:R-:W-:Y:S02]  /*24c0*/  IMAD R94, R3.reuse, R6, R94 ;  /* 0x00000006035e7224 */ /* 0x040fe400078e025e */
[C---:B------:R-:W-:Y:S01]  /*24d0*/  IMAD R61, R3.reuse, R10, R61 ;  /* 0x0000000a033d7224 */ /* 0x040fe200078e023d */
[----:B------:R-:W-:Y:S01]  /*24e0*/  STL [R1+0x10c8], R216 ;  /* 0x0010c8d801007387 */ /* 0x000fe20000100800 */
[----:B------:R-:W-:Y:S02]  /*24f0*/  IMAD.MOV R20, RZ, RZ, -R20 ;  /* 0x000000ffff147224 */ /* 0x000fe400078e0a14 */
[C---:B------:R-:W-:Y:S01]  /*2500*/  IMAD.HI.U32 R6, R8.reuse, R21, RZ ;  /* 0x0000001508067227 */ /* 0x040fe200078e00ff */
[----:B------:R-:W-:Y:S03]  /*2510*/  STL [R1+0x10c0], R215 ;  /* 0x0010c0d701007387 */ /* 0x000fe60000100800 */
[----:B------:R-:W-:Y:S01]  /*2520*/  IMAD.HI.U32 R10, R8, R111, RZ ;  /* 0x0000006f080a7227 */ /* 0x000fe200078e00ff */
[----:B------:R-:W-:Y:S01]  /*2530*/  IADD3 R6, PT, PT, -R6, RZ, RZ ;  /* 0x000000ff06067210 */ /* 0x000fe20007ffe1ff */
[----:B------:R-:W-:Y:S02]  /*2540*/  STL [R1+0x10b0], R214 ;  /* 0x0010b0d601007387 */ /* 0x000fe40000100800 */
[----:B------:R-:W-:-:S02]  /*2550*/  IMAD R48, R3, R20, R48 ;  /* 0x0000001403307224 */ /* 0x000fc400078e0230 */
[----:B------:R-:W-:Y:S01]  /*2560*/  IMAD.MOV R10, RZ, RZ, -R10 ;  /* 0x000000ffff0a7224 */ /* 0x000fe200078e0a0a */
[----:B------:R-:W-:Y:S01]  /*2570*/  STL [R1+0x10a8], R213 ;  /* 0x0010a8d501007387 */ /* 0x000fe20000100800 */
[----:B------:R-:W-:-:S03]  /*2580*/  IMAD.HI.U32 R20, R8, R93, RZ ;  /* 0x0000005d08147227 */ /* 0x000fc600078e00ff */
[----:B------:R-:W-:Y:S01]  /*2590*/  STL [R1+0x1098], R212 ;  /* 0x001098d401007387 */ /* 0x000fe20000100800 */
[----:B------:R-:W-:Y:S02]  /*25a0*/  IMAD R111, R3, R10, R111 ;  /* 0x0000000a036f7224 */ /* 0x000fe400078e026f */
[----:B------:R-:W-:Y:S01]  /*25b0*/  IMAD.MOV R24, RZ, RZ, -R20 ;  /* 0x000000ffff187224 */ /* 0x000fe200078e0a14 */
[----:B------:R-:W-:Y:S01]  /*25c0*/  STL [R1+0x1090], R211 ;  /* 0x001090d301007387 */ /* 0x000fe20000100800 */
[----:B------:R-:W-:-:S03]  /*25d0*/  IMAD.HI.U32 R10, R8, R31, RZ ;  /* 0x0000001f080a7227 */ /* 0x000fc600078e00ff */
[----:B------:R-:W-:Y:S01]  /*25e0*/  STL [R1+0x1080], R210 ;  /* 0x001080d201007387 */ /* 0x000fe20000100800 */
[----:B------:R-:W-:Y:S02]  /*25f0*/  IMAD R20, R3, R6, R21 ;  /* 0x0000000603147224 */ /* 0x000fe400078e0215 */
[----:B------:R-:W-:Y:S01]  /*2600*/  IMAD.HI.U32 R6, R8, R59, RZ ;  /* 0x0000003b08067227 */ /* 0x000fe200078e00ff */
[----:B------:R-:W-:Y:S03]  /*2610*/  STL [R1+0x1078], R209 ;  /* 0x001078d101007387 */ /* 0x000fe60000100800 */
[----:B------:R-:W-:Y:S01]  /*2620*/  IMAD.MOV R10, RZ, RZ, -R10 ;  /* 0x000000ffff0a7224 */ /* 0x000fe200078e0a0a */
[----:B------:R-:W-:Y:S01]  /*2630*/  IADD3 R6, PT, PT, -R6, RZ, RZ ;  /* 0x000000ff06067210 */ /* 0x000fe20007ffe1ff */
[----:B------:R-:W-:-:S04]  /*2640*/  IMAD.HI.U32 R11, R8, R63, RZ ;  /* 0x0000003f080b7227 */ /* 0x000fc800078e00ff */
[----:B------:R-:W-:Y:S02]  /*2650*/  IMAD R31, R3, R10, R31 ;  /* 0x0000000a031f7224 */ /* 0x000fe400078e021f */
[----:B------:R-:W-:-:S04]  /*2660*/  IMAD.HI.U32 R10, R8, R80, RZ ;  /* 0x00000050080a7227 */ /* 0x000fc800078e00ff */
[----:B------:R-:W-:Y:S02]  /*2670*/  IMAD R59, R3, R6, R59 ;  /* 0x00000006033b7224 */ /* 0x000fe400078e023b */
[----:B------:R-:W-:-:S04]  /*2680*/  IMAD.HI.U32 R6, R8, R108, RZ ;  /* 0x0000006c08067227 */ /* 0x000fc800078e00ff */
[----:B------:R-:W-:Y:S01]  /*2690*/  IMAD.MOV R10, RZ, RZ, -R10 ;  /* 0x000000ffff0a7224 */ /* 0x000fe200078e0a0a */
[----:B------:R-:W-:Y:S01]  /*26a0*/  IADD3 R6, PT, PT, -R6, RZ, RZ ;  /* 0x000000ff06067210 */ /* 0x000fe20007ffe1ff */
[C---:B------:R-:W-:Y:S02]  /*26b0*/  IMAD R79, R3.reuse, R22, R79 ;  /* 0x00000016034f7224 */ /* 0x040fe400078e024f */
[----:B------:R-:W-:Y:S02]  /*26c0*/  IMAD R80, R3, R10, R80 ;  /* 0x0000000a03507224 */ /* 0x000fe400078e0250 */
[----:B------:R-:W-:-:S04]  /*26d0*/  IMAD.HI.U32 R10, R8, R125, RZ ;  /* 0x0000007d080a7227 */ /* 0x000fc800078e00ff */
[----:B------:R-:W-:Y:S02]  /*26e0*/  IMAD.MOV R10, RZ, RZ, -R10 ;  /* 0x000000ffff0a7224 */ /* 0x000fe400078e0a0a */
[----:B------:R-:W-:Y:S02]  /*26f0*/  IMAD R108, R3, R6, R108 ;  /* 0x00000006036c7224 */ /* 0x000fe400078e026c */
[----:B------:R-:W-:-:S04]  /*2700*/  IMAD.HI.U32 R6, R8, R26, RZ ;  /* 0x0000001a08067227 */ /* 0x000fc800078e00ff */
[----:B------:R-:W-:Y:S01]  /*2710*/  IMAD R125, R3, R10, R125 ;  /* 0x0000000a037d7224 */ /* 0x000fe200078e027d */
[----:B------:R-:W-:Y:S01]  /*2720*/  IADD3 R6, PT, PT, -R6, RZ, RZ ;  /* 0x000000ff06067210 */ /* 0x000fe20007ffe1ff */
[----:B------:R-:W-:-:S04]  /*2730*/  IMAD.HI.U32 R10, R8, R49, RZ ;  /* 0x00000031080a7227 */ /* 0x000fc800078e00ff */
[----:B------:R-:W-:Y:S02]  /*2740*/  IMAD.MOV R22, RZ, RZ, -R11 ;  /* 0x000000ffff167224 */ /* 0x000fe400078e0a0b */
[----:B------:R-:W-:-:S04]  /*2750*/  IMAD.HI.U32 R11, R8, R109, RZ ;  /* 0x0000006d080b7227 */ /* 0x000fc800078e00ff */
[----:B------:R-:W-:-:S04]  /*2760*/  IMAD.HI.U32 R21, R8, R23, RZ ;  /* 0x0000001708157227 */ /* 0x000fc800078e00ff */
[----:B------:R-:W-:Y:S02]  /*2770*/  IMAD.MOV R10, RZ, RZ, -R10 ;  /* 0x000000ffff0a7224 */ /* 0x000fe400078e0a0a */
[C---:B------:R-:W-:Y:S02]  /*2780*/  IMAD R63, R3.reuse, R22, R63 ;  /* 0x00000016033f7224 */ /* 0x040fe400078e023f */
[----:B------:R-:W-:Y:S02]  /*2790*/  IMAD.MOV R22, RZ, RZ, -R11 ;  /* 0x000000ffff167224 */ /* 0x000fe400078e0a0b */
[C---:B------:R-:W-:Y:S02]  /*27a0*/  IMAD R26, R3.reuse, R6, R26 ;  /* 0x00000006031a7224 */ /* 0x040fe400078e021a */
[----:B------:R-:W-:Y:S02]  /*27b0*/  IMAD R93, R3, R24, R93 ;  /* 0x00000018035d7224 */ /* 0x000fe400078e025d */
[----:B------:R-:W-:-:S04]  /*27c0*/  IMAD.HI.U32 R11, R8, R27, RZ ;  /* 0x0000001b080b7227 */ /* 0x000fc800078e00ff */
[----:B------:R-:W-:-:S04]  /*27d0*/  IMAD.HI.U32 R6, R8, R83, RZ ;  /* 0x0000005308067227 */ /* 0x000fc800078e00ff */
[----:B------:R-:W-:Y:S01]  /*27e0*/  IMAD.MOV R24, RZ, RZ, -R21 ;  /* 0x000000ffff187224 */ /* 0x000fe200078e0a15 */
[----:B------:R-:W-:Y:S01]  /*27f0*/  IADD3 R6, PT, PT, -R6, RZ, RZ ;  /* 0x000000ff06067210 */ /* 0x000fe20007ffe1ff */
[----:B------:R-:W-:Y:S02]  /*2800*/  IMAD R49, R3, R10, R49 ;  /* 0x0000000a03317224 */ /* 0x000fe400078e0231 */
[----:B------:R-:W-:-:S04]  /*2810*/  IMAD.HI.U32 R10, R8, R92, RZ ;  /* 0x0000005c080a7227 */ /* 0x000fc800078e00ff */
[C---:B------:R-:W-:Y:S02]  /*2820*/  IMAD R109, R3.reuse, R22, R109 ;  /* 0x00000016036d7224 */ /* 0x040fe400078e026d */
[----:B------:R-:W-:Y:S02]  /*2830*/  IMAD.MOV R22, RZ, RZ, -R11 ;  /* 0x000000ffff167224 */ /* 0x000fe400078e0a0b */
[----:B------:R-:W-:Y:S01]  /*2840*/  IMAD R21, R3, R24, R23 ;  /* 0x0000001803157224 */ /* 0x000fe200078e0217 */
[----:B------:R-:W-:Y:S01]  /*2850*/  IABS R23, R181 ;  /* 0x000000b500177213 */ /* 0x000fe20000000000 */
[----:B------:R-:W-:-:S04]  /*2860*/  IMAD.HI.U32 R11, R8, R82, RZ ;  /* 0x00000052080b7227 */ /* 0x000fc800078e00ff */
[----:B------:R-:W-:Y:S02]  /*2870*/  IMAD.MOV R10, RZ, RZ, -R10 ;  /* 0x000000ffff0a7224 */ /* 0x000fe400078e0a0a */
[----:B------:R-:W-:Y:S02]  /*2880*/  IMAD.MOV R11, RZ, RZ, -R11 ;  /* 0x000000ffff0b7224 */ /* 0x000fe400078e0a0b */
[C---:B------:R-:W-:Y:S02]  /*2890*/  IMAD R92, R3.reuse, R10, R92 ;  /* 0x0000000a035c7224 */ /* 0x040fe400078e025c */
[----:B------:R-:W-:Y:S02]  /*28a0*/  IMAD R83, R3, R6, R83 ;  /* 0x0000000603537224 */ /* 0x000fe400078e0253 */
[----:B------:R-:W-:-:S04]  /*28b0*/  IMAD.HI.U32 R10, R8, R23, RZ ;  /* 0x00000017080a7227 */ /* 0x000fc800078e00ff */
[----:B------:R-:W-:-:S04]  /*28c0*/  IMAD.HI.U32 R6, R8, R122, RZ ;  /* 0x0000007a08067227 */ /* 0x000fc800078e00ff */
[----:B------:R-:W-:Y:S01]  /*28d0*/  IMAD R82, R3, R11, R82 ;  /* 0x0000000b03527224 */ /* 0x000fe200078e0252 */
[----:B------:R-:W-:Y:S01]  /*28e0*/  IADD3 R6, PT, PT, -R6, RZ, RZ ;  /* 0x000000ff06067210 */ /* 0x000fe20007ffe1ff */
[----:B------:R-:W-:-:S04]  /*28f0*/  IMAD.HI.U32 R11, R8, R123, RZ ;  /* 0x0000007b080b7227 */ /* 0x000fc800078e00ff */
[----:B------:R-:W-:Y:S02]  /*2900*/  IMAD.MOV R10, RZ, RZ, -R10 ;  /* 0x000000ffff0a7224 */ /* 0x000fe400078e0a0a */
[----:B------:R-:W-:Y:S02]  /*2910*/  IMAD.MOV R24, RZ, RZ, -R11 ;  /* 0x000000ffff187224 */ /* 0x000fe400078e0a0b */
[----:B------:R-:W-:Y:S02]  /*2920*/  IMAD R11, R3, R10, R23 ;  /* 0x0000000a030b7224 */ /* 0x000fe400078e0217 */
[----:B------:R-:W-:-:S04]  /*2930*/  IMAD.HI.U32 R23, R8, R25, RZ ;  /* 0x0000001908177227 */ /* 0x000fc800078e00ff */
[----:B------:R-:W-:Y:S02]  /*2940*/  IMAD R122, R3, R6, R122 ;  /* 0x00000006037a7224 */ /* 0x000fe400078e027a */
[----:B------:R-:W-:-:S04]  /*2950*/  IMAD.HI.U32 R6, R8, R40, RZ ;  /* 0x0000002808067227 */ /* 0x000fc800078e00ff */
[----:B------:R-:W-:Y:S01]  /*2960*/  IMAD R123, R3, R24, R123 ;  /* 0x00000018037b7224 */ /* 0x000fe200078e027b */
[----:B------:R-:W-:Y:S01]  /*2970*/  IADD3 R6, PT, PT, -R6, RZ, RZ ;  /* 0x000000ff06067210 */ /* 0x000fe20007ffe1ff */
[----:B------:R-:W-:Y:S02]  /*2980*/  IMAD.MOV R24, RZ, RZ, -R23 ;  /* 0x000000ffff187224 */ /* 0x000fe400078e0a17 */
[----:B------:R-:W-:-:S04]  /*2990*/  IMAD.HI.U32 R23, R8, R72, RZ ;  /* 0x0000004808177227 */ /* 0x000fc800078e00ff */
[----:B------:R-:W-:Y:S02]  /*29a0*/  IMAD.MOV R23, RZ, RZ, -R23 ;  /* 0x000000ffff177224 */ /* 0x000fe400078e0a17 */
[C---:B------:R-:W-:Y:S02]  /*29b0*/  IMAD R40, R3.reuse, R6, R40 ;  /* 0x0000000603287224 */ /* 0x040fe400078e0228 */
[----:B------:R-:W-:Y:S02]  /*29c0*/  IMAD R72, R3, R23, R72 ;  /* 0x0000001703487224 */ /* 0x000fe400078e0248 */
[----:B------:R-:W-:-:S04]  /*29d0*/  IMAD.HI.U32 R6, R8, R89, RZ ;  /* 0x0000005908067227 */ /* 0x000fc800078e00ff */
[----:B------:R-:W-:Y:S01]  /*29e0*/  IMAD.HI.U32 R23, R8, R135, RZ ;  /* 0x0000008708177227 */ /* 0x000fe200078e00ff */
[----:B------:R-:W-:-:S03]  /*29f0*/  IADD3 R6, PT, PT, -R6, RZ, RZ ;  /* 0x000000ff06067210 */ /* 0x000fc60007ffe1ff */
[----:B------:R-:W-:Y:S02]  /*2a00*/  IMAD.MOV R54, RZ, RZ, -R23 ;  /* 0x000000ffff367224 */ /* 0x000fe400078e0a17 */
[----:B------:R-:W-:-:S04]  /*2a10*/  IMAD.HI.U32 R23, R8, R55, RZ ;  /* 0x0000003708177227 */ /* 0x000fc800078e00ff */
[C---:B------:R-:W-:Y:S02]  /*2a20*/  IMAD R135, R3.reuse, R54, R135 ;  /* 0x0000003603877224 */ /* 0x040fe400078e0287 */
[----:B------:R-:W-:Y:S02]  /*2a30*/  IMAD.MOV R54, RZ, RZ, -R23 ;  /* 0x000000ffff367224 */ /* 0x000fe400078e0a17 */
[----:B------:R-:W-:Y:S02]  /*2a40*/  IMAD R89, R3, R6, R89 ;  /* 0x0000000603597224 */ /* 0x000fe400078e0259 */
[----:B------:R-:W-:-:S04]  /*2a50*/  IMAD.HI.U32 R6, R8, R53, RZ ;  /* 0x0000003508067227 */ /* 0x000fc800078e00ff */
[----:B------:R-:W-:Y:S02]  /*2a60*/  IMAD R55, R3, R54, R55 ;  /* 0x0000003603377224 */ /* 0x000fe400078e0237 */
[----:B------:R-:W-:-:S04]  /*2a70*/  IMAD.HI.U32 R23, R8, R120, RZ ;  /* 0x0000007808177227 */ /* 0x000fc800078e00ff */
[----:B------:R-:W-:Y:S02]  /*2a80*/  IMAD.MOV R54, RZ, RZ, -R6 ;  /* 0x000000ffff367224 */ /* 0x000fe400078e0a06 */
[----:B------:R-:W-:Y:S02]  /*2a90*/  IMAD.MOV R69, RZ, RZ, -R23 ;  /* 0x000000ffff457224 */ /* 0x000fe400078e0a17 */
[----:B------:R-:W-:Y:S01]  /*2aa0*/  IMAD R23, R3, R54, R53 ;  /* 0x0000003603177224 */ /* 0x000fe200078e0235 */
[----:B------:R-:W-:Y:S01]  /*2ab0*/  IABS R54, R152 ;  /* 0x0000009800367213 */ /* 0x000fe20000000000 */
[--C-:B------:R-:W-:Y:S02]  /*2ac0*/  @!P0 IMAD.IADD R73, R73, 0x1, -R3.reuse ;  /* 0x0000000149498824 */ /* 0x100fe400078e0a03 */
[----:B------:R-:W-:Y:S02]  /*2ad0*/  @!P6 IMAD.IADD R101, R101, 0x1, -R3 ;  /* 0x000000016565e824 */ /* 0x000fe400078e0a03 */
[----:B------:R-:W-:-:S04]  /*2ae0*/  IMAD.HI.U32 R86, R8, R54, RZ ;  /* 0x0000003608567227 */ /* 0x000fc800078e00ff */
[--C-:B------:R-:W-:Y:S01]  /*2af0*/  @!P2 IMAD.IADD R132, R132, 0x1, -R3.reuse ;  /* 0x000000018484a824 */ /* 0x100fe200078e0a03 */
[----:B------:R-:W-:Y:S01]  /*2b00*/  IADD3 R86, PT, PT, -R86, RZ, RZ ;  /* 0x000000ff56567210 */ /* 0x000fe20007ffe1ff */
[--C-:B------:R-:W-:Y:S02]  /*2b10*/  @!P5 IMAD.IADD R133, R133, 0x1, -R3.reuse ;  /* 0x000000018585d824 */ /* 0x100fe400078e0a03 */
[--C-:B------:R-:W-:Y:S02]  /*2b20*/  @!P4 IMAD.IADD R35, R35, 0x1, -R3.reuse ;  /* 0x000000012323c824 */ /* 0x100fe400078e0a03 */
[----:B------:R-:W-:Y:S01]  /*2b30*/  IMAD R54, R3, R86, R54 ;  /* 0x0000005603367224 */ /* 0x000fe200078e0236 */
[----:B------:R-:W-:Y:S01]  /*2b40*/  IABS R86, R141 ;  /* 0x0000008d00567213 */ /* 0x000fe20000000000 */
[----:B------:R-:W-:Y:S02]  /*2b50*/  @!P3 IMAD.IADD R66, R66, 0x1, -R3 ;  /* 0x000000014242b824 */ /* 0x000fe400078e0a03 */
[----:B------:R-:W-:-:S02]  /*2b60*/  VIADD R208, R7, 0x3c ;  /* 0x0000003c07d07836 */ /* 0x000fc40000000000 */
[----:B------:R-:W-:Y:S01]  /*2b70*/  IMAD.HI.U32 R9, R9, R86, RZ ;  /* 0x0000005609097227 */ /* 0x000fe200078e00ff */
[C---:B------:R-:W-:Y:S02]  /*2b80*/  ISETP.GT.U32.AND P0, PT, R3.reuse, R100, PT ;  /* 0x000000640300720c */ /* 0x040fe40003f04070 */
[C---:B------:R-:W-:Y:S01]  /*2b90*/  ISETP.GT.U32.AND P6, PT, R3.reuse, R116, PT ;  /* 0x000000740300720c */ /* 0x040fe20003fc4070 */
[----:B------:R-:W-:Y:S01]  /*2ba0*/  IMAD.MOV R9, RZ, RZ, -R9 ;  /* 0x000000ffff097224 */ /* 0x000fe200078e0a09 */
[----:B------:R-:W-:Y:S01]  /*2bb0*/  ISETP.GT.U32.AND P2, PT, R3, R14, PT ;  /* 0x0000000e0300720c */ /* 0x000fe20003f44070 */
[----:B------:R-:W-:Y:S01]  /*2bc0*/  VIADD R203, R7, 0x41 ;  /* 0x0000004107cb7836 */ /* 0x000fe20000000000 */
[C---:B------:R-:W-:Y:S01]  /*2bd0*/  ISETP.GT.U32.AND P5, PT, R3.reuse, R13, PT ;  /* 0x0000000d0300720c */ /* 0x040fe20003fa4070 */
[C---:B------:R-:W-:Y:S01]  /*2be0*/  IMAD R86, R2.reuse, R9, R86 ;  /* 0x0000000902567224 */ /* 0x040fe200078e0256 */
[----:B------:R-:W-:Y:S01]  /*2bf0*/  ISETP.GT.U32.AND P4, PT, R3, R42, PT ;  /* 0x0000002a0300720c */ /* 0x000fe20003f84070 */
[----:B------:R-:W-:Y:S01]  /*2c00*/  VIADD R198, R7, 0x46 ;  /* 0x0000004607c67836 */ /* 0x000fe20000000000 */
[----:B------:R-:W-:Y:S01]  /*2c10*/  ISETP.GT.U32.AND P3, PT, R3, R35, PT ;  /* 0x000000230300720c */ /* 0x000fe20003f64070 */
[C---:B------:R-:W-:Y:S01]  /*2c20*/  VIADD R193, R7.reuse, 0x4b ;  /* 0x0000004b07c17836 */ /* 0x040fe20000000000 */
[----:B------:R-:W-:Y:S01]  /*2c30*/  ISETP.GT.U32.AND P1, PT, R2, R86, PT ;  /* 0x000000560200720c */ /* 0x000fe20003f24070 */
[--C-:B------:R-:W-:Y:S01]  /*2c40*/  @!P0 IMAD.IADD R100, R100, 0x1, -R3.reuse ;  /* 0x0000000164648824 */ /* 0x100fe200078e0a03 */
[----:B------:R-:W-:Y:S01]  /*2c50*/  IABS R62, R208 ;  /* 0x000000d0003e7213 */ /* 0x000fe20000000000 */
[----:B------:R-:W-:Y:S01]  /*2c60*/  VIADD R184, R7, 0x54 ;  /* 0x0000005407b87836 */ /* 0x000fe20000000000 */
[----:B------:R-:W-:Y:S01]  /*2c70*/  @!P6 IADD3 R116, PT, PT, R116, -R3, RZ ;  /* 0x800000037474e210 */ /* 0x000fe20007ffe0ff */
[--C-:B------:R-:W-:Y:S01]  /*2c80*/  @!P2 IMAD.IADD R14, R14, 0x1, -R3.reuse ;  /* 0x000000010e0ea824 */ /* 0x100fe200078e0a03 */
[----:B------:R-:W-:Y:S01]  /*2c90*/  IABS R110, R203 ;  /* 0x000000cb006e7213 */ /* 0x000fe20000000000 */
[--C-:B------:R-:W-:Y:S01]  /*2ca0*/  @!P5 IMAD.IADD R13, R13, 0x1, -R3.reuse ;  /* 0x000000010d0dd824 */ /* 0x100fe200078e0a03 */
[----:B------:R-:W-:Y:S01]  /*2cb0*/  IABS R28, R198 ;  /* 0x000000c6001c7213 */ /* 0x000fe20000000000 */
[----:B------:R-:W-:Y:S01]  /*2cc0*/  IMAD.HI.U32 R0, R8, R62, RZ ;  /* 0x0000003e08007227 */ /* 0x000fe200078e00ff */
[----:B------:R-:W-:Y:S01]  /*2cd0*/  @!P4 IADD3 R42, PT, PT, R42, -R3, RZ ;  /* 0x800000032a2ac210 */ /* 0x000fe20007ffe0ff */
[----:B------:R-:W-:Y:S01]  /*2ce0*/  STL [R1+0x1068], R208 ;  /* 0x001068d001007387 */ /* 0x000fe20000100800 */
[----:B------:R-:W-:Y:S01]  /*2cf0*/  IABS R81, R193 ;  /* 0x000000c100517213 */ /* 0x000fe20000000000 */
[----:B------:R-:W-:Y:S01]  /*2d00*/  @!P1 IMAD.IADD R86, R86, 0x1, -R2 ;  /* 0x0000000156569824 */ /* 0x000fe200078e0a02 */
[----:B------:R-:W-:Y:S01]  /*2d10*/  ISETP.GT.U32.AND P1, PT, R3, R52, PT ;  /* 0x000000340300720c */ /* 0x000fe20003f24070 */
[----:B------:R-:W-:Y:S01]  /*2d20*/  @!P3 IMAD.IADD R35, R35, 0x1, -R3 ;  /* 0x000000012323b824 */ /* 0x000fe200078e0a03 */
[C---:B------:R-:W-:Y:S01]  /*2d30*/  ISETP.GT.U32.AND P2, PT, R3.reuse, R116, PT ;  /* 0x000000740300720c */ /* 0x040fe20003f44070 */
[----:B------:R-:W-:Y:S01]  /*2d40*/  IMAD.MOV R0, RZ, RZ, -R0 ;  /* 0x000000ffff007224 */ /* 0x000fe200078e0a00 */
[----:B------:R-:W-:Y:S01]  /*2d50*/  ISETP.GT.U32.AND P5, PT, R3, R34, PT ;  /* 0x000000220300720c */ /* 0x000fe20003fa4070 */
[----:B------:R-:W-:Y:S01]  /*2d60*/  VIADD R188, R7, 0x50 ;  /* 0x0000005007bc7836 */ /* 0x000fe20000000000 */
[C---:B------:R-:W-:Y:S01]  /*2d70*/  ISETP.GT.U32.AND P4, PT, R3.reuse, R13, PT ;  /* 0x0000000d0300720c */ /* 0x040fe20003f84070 */
[C---:B------:R-:W-:Y:S01]  /*2d80*/  IMAD R62, R3.reuse, R0, R62 ;  /* 0x00000000033e7224 */ /* 0x040fe200078e023e */
[C---:B------:R-:W-:Y:S01]  /*2d90*/  ISETP.GT.U32.AND P6, PT, R3.reuse, R73, PT ;  /* 0x000000490300720c */ /* 0x040fe20003fc4070 */
[----:B------:R-:W-:Y:S01]  /*2da0*/  IMAD.HI.U32 R0, R8, R110, RZ ;  /* 0x0000006e08007227 */ /* 0x000fe200078e00ff */
[----:B------:R-:W-:Y:S01]  /*2db0*/  IABS R58, R184 ;  /* 0x000000b8003a7213 */ /* 0x000fe20000000000 */
[----:B------:R-:W-:Y:S02]  /*2dc0*/  STL [R1+0x1060], R207 ;  /* 0x001060cf01007387 */ /* 0x000fe40000100800 */
[----:B------:R-:W-:Y:S01]  /*2dd0*/  @!P1 IADD3 R52, PT, PT, R52, -R3, RZ ;  /* 0x8000000334349210 */ /* 0x000fe20007ffe0ff */
[----:B------:R-:W-:Y:S01]  /*2de0*/  IMAD.MOV R0, RZ, RZ, -R0 ;  /* 0x000000ffff007224 */ /* 0x000fe200078e0a00 */
[C---:B------:R-:W-:Y:S01]  /*2df0*/  ISETP.GT.U32.AND P1, PT, R3.reuse, R67, PT ;  /* 0x000000430300720c */ /* 0x040fe20003f24070 */
[C---:B------:R-:W-:Y:S01]  /*2e00*/  IMAD R27, R3.reuse, R22, R27 ;  /* 0x00000016031b7224 */ /* 0x040fe200078e021b */
[----:B------:R-:W-:Y:S01]  /*2e10*/  ISETP.GT.U32.AND P3, PT, R3, R66, PT ;  /* 0x000000420300720c */ /* 0x000fe20003f64070 */
[--C-:B------:R-:W-:Y:S01]  /*2e20*/  @!P2 IMAD.IADD R116, R116, 0x1, -R3.reuse ;  /* 0x000000017474a824 */ /* 0x100fe200078e0a03 */
[----:B------:R-:W-:Y:S01]  /*2e30*/  IABS R124, R188 ;  /* 0x000000bc007c7213 */ /* 0x000fe20000000000 */
[--C-:B------:R-:W-:Y:S01]  /*2e40*/  @!P5 IMAD.IADD R34, R34, 0x1, -R3.reuse ;  /* 0x000000012222d824 */ /* 0x100fe200078e0a03 */
[----:B------:R-:W-:Y:S01]  /*2e50*/  STL [R1+0x1040], R206 ;  /* 0x001040ce01007387 */ /* 0x000fe20000100800 */
[----:B------:R-:W-:-:S02]  /*2e60*/  @!P4 IMAD.IADD R13, R13, 0x1, -R3 ;  /* 0x000000010d0dc824 */ /* 0x000fc400078e0a03 */
[--C-:B------:R-:W-:Y:S02]  /*2e70*/  @!P6 IMAD.IADD R73, R73, 0x1, -R3.reuse ;  /* 0x000000014949e824 */ /* 0x100fe400078e0a03 */
[----:B------:R-:W-:Y:S02]  /*2e80*/  IMAD R110, R3, R0, R110 ;  /* 0x00000000036e7224 */ /* 0x000fe400078e026e */
[----:B------:R-:W-:Y:S01]  /*2e90*/  @!P1 IMAD.IADD R67, R67, 0x1, -R3 ;  /* 0x0000000143439824 */ /* 0x000fe200078e0a03 */
[C---:B------:R-:W-:Y:S01]  /*2ea0*/  ISETP.GT.U32.AND P1, PT, R3.reuse, R74, PT ;  /* 0x0000004a0300720c */ /* 0x040fe20003f24070 */
[C---:B------:R-:W-:Y:S01]  /*2eb0*/  IMAD.HI.U32 R0, R8.reuse, R28, RZ ;  /* 0x0000001c08007227 */ /* 0x040fe200078e00ff */
[C---:B------:R-:W-:Y:S01]  /*2ec0*/  ISETP.GT.U32.AND P2, PT, R3.reuse, R131, PT ;  /* 0x000000830300720c */ /* 0x040fe20003f44070 */
[----:B------:R-:W-:Y:S01]  /*2ed0*/  STL [R1+0x1038], R205 ;  /* 0x001038cd01007387 */ /* 0x000fe20000100800 */
[C---:B------:R-:W-:Y:S01]  /*2ee0*/  ISETP.GT.U32.AND P0, PT, R3.reuse, R67, PT ;  /* 0x000000430300720c */ /* 0x040fe20003f04070 */
[----:B------:R-:W-:Y:S01]  /*2ef0*/  IMAD.MOV R0, RZ, RZ, -R0 ;  /* 0x000000ffff007224 */ /* 0x000fe200078e0a00 */
[C---:B------:R-:W-:Y:S01]  /*2f00*/  ISETP.GT.U32.AND P5, PT, R3.reuse, R132, PT ;  /* 0x000000840300720c */ /* 0x040fe20003fa4070 */
[----:B------:R-:W-:Y:S01]  /*2f10*/  IMAD.HI.U32 R22, R8, R58, RZ ;  /* 0x0000003a08167227 */ /* 0x000fe200078e00ff */
[C---:B------:R-:W-:Y:S01]  /*2f20*/  ISETP.GT.U32.AND P4, PT, R3.reuse, R42, PT ;  /* 0x0000002a0300720c */ /* 0x040fe20003f84070 */
[----:B------:R-:W-:Y:S01]  /*2f30*/  STL [R1+0x1028], R204 ;  /* 0x001028cc01007387 */ /* 0x000fe20000100800 */
[----:B------:R-:W-:Y:S01]  /*2f40*/  @!P3 IADD3 R66, PT, PT, R66, -R3, RZ ;  /* 0x800000034242b210 */ /* 0x000fe20007ffe0ff */
[----:B------:R-:W-:-:S02]  /*2f50*/  IMAD R28, R3, R0, R28 ;  /* 0x00000000031c7224 */ /* 0x000fc400078e021c */
[--C-:B------:R-:W-:Y:S01]  /*2f60*/  @!P1 IMAD.IADD R74, R74, 0x1, -R3.reuse ;  /* 0x000000014a4a9824 */ /* 0x100fe200078e0a03 */
[----:B------:R-:W-:Y:S01]  /*2f70*/  ISETP.GT.U32.AND P1, PT, R3, R41, PT ;  /* 0x000000290300720c */ /* 0x000fe20003f24070 */
[----:B------:R-:W-:Y:S02]  /*2f80*/  IMAD.HI.U32 R0, R8, R81, RZ ;  /* 0x0000005108007227 */ /* 0x000fe400078e00ff */
[----:B------:R-:W-:Y:S01]  /*2f90*/  @!P0 IADD3 R67, PT, PT, R67, -R3, RZ ;  /* 0x8000000343438210 */ /* 0x000fe20007ffe0ff */
[----:B------:R-:W-:Y:S01]  /*2fa0*/  STL [R1+0x1020], R203 ;  /* 0x001020cb01007387 */ /* 0x000fe20000100800 */
[C---:B------:R-:W-:Y:S01]  /*2fb0*/  ISETP.GT.U32.AND P0, PT, R3.reuse, R100, PT ;  /* 0x000000640300720c */ /* 0x040fe20003f04070 */
[----:B------:R-:W-:Y:S01]  /*2fc0*/  IMAD.MOV R0, RZ, RZ, -R0 ;  /* 0x000000ffff007224 */ /* 0x000fe200078e0a00 */
[----:B------:R-:W-:Y:S01]  /*2fd0*/  ISETP.GT.U32.AND P3, PT, R3, R75, PT ;  /* 0x0000004b0300720c */ /* 0x000fe20003f64070 */
[----:B------:R-:W-:Y:S01]  /*2fe0*/  VIADD R183, R7, 0x55 ;  /* 0x0000005507b77836 */ /* 0x000fe20000000000 */
[-C--:B------:R-:W-:Y:S01]  /*2ff0*/  @!P2 IADD3 R131, PT, PT, R131, -R3.reuse, RZ ;  /* 0x800000038383a210 */ /* 0x080fe20007ffe0ff */
[----:B------:R-:W-:Y:S01]  /*3000*/  VIADD R179, R7, 0x59 ;  /* 0x0000005907b37836 */ /* 0x000fe20000000000 */
[----:B------:R-:W-:Y:S01]  /*3010*/  @!P5 IADD3 R132, PT, PT, R132, -R3, RZ ;  /* 0x800000038484d210 */ /* 0x000fe20007ffe0ff */
[----:B------:R-:W-:-:S02]  /*3020*/  @!P4 IMAD.IADD R42, R42, 0x1, -R3 ;  /* 0x000000012a2ac824 */ /* 0x000fc400078e0a03 */
[----:B------:R-:W-:Y:S01]  /*3030*/  @!P1 IMAD.IADD R41, R41, 0x1, -R3 ;  /* 0x0000000129299824 */ /* 0x000fe200078e0a03 */
[C---:B------:R-:W-:Y:S01]  /*3040*/  ISETP.GT.U32.AND P1, PT, R3.reuse, R74, PT ;  /* 0x0000004a0300720c */ /* 0x040fe20003f24070 */
[C---:B------:R-:W-:Y:S01]  /*3050*/  IMAD R81, R3.reuse, R0, R81 ;  /* 0x0000000003517224 */ /* 0x040fe200078e0251 */
[C---:B------:R-:W-:Y:S01]  /*3060*/  ISETP.GT.U32.AND P6, PT, R3.reuse, R14, PT ;  /* 0x0000000e0300720c */ /* 0x040fe20003fc4070 */
[--C-:B------:R-:W-:Y:S01]  /*3070*/  @!P0 IMAD.IADD R100, R100, 0x1, -R3.reuse ;  /* 0x0000000164648824 */ /* 0x100fe200078e0a03 */
[----:B------:R-:W-:Y:S01]  /*3080*/  ISETP.GT.U32.AND P0, PT, R3, R115, PT ;  /* 0x000000730300720c */ /* 0x000fe20003f04070 */
[--C-:B------:R-:W-:Y:S01]  /*3090*/  @!P3 IMAD.IADD R75, R75, 0x1, -R3.reuse ;  /* 0x000000014b4bb824 */ /* 0x100fe200078e0a03 */
[C---:B------:R-:W-:Y:S01]  /*30a0*/  ISETP.GT.U32.AND P2, PT, R3.reuse, R15, PT ;  /* 0x0000000f0300720c */ /* 0x040fe20003f44070 */
[----:B------:R-:W-:Y:S01]  /*30b0*/  IMAD.HI.U32 R0, R8, R124, RZ ;  /* 0x0000007c08007227 */ /* 0x000fe200078e00ff */
[C---:B------:R-:W-:Y:S01]  /*30c0*/  ISETP.GT.U32.AND P5, PT, R3.reuse, R34, PT ;  /* 0x000000220300720c */ /* 0x040fe20003fa4070 */
[----:B------:R-:W-:Y:S01]  /*30d0*/  STL [R1+0x1014], R202 ;  /* 0x001014ca01007387 */ /* 0x000fe20000100800 */
[C---:B------:R-:W-:Y:S01]  /*30e0*/  ISETP.GT.U32.AND P4, PT, R3.reuse, R65, PT ;  /* 0x000000410300720c */ /* 0x040fe20003f84070 */
[----:B------:R-:W-:Y:S01]  /*30f0*/  IMAD.MOV R22, RZ, RZ, -R22 ;  /* 0x000000ffff167224 */ /* 0x000fe200078e0a16 */
[----:B------:R-:W-:Y:S01]  /*3100*/  IABS R50, R183 ;  /* 0x000000b700327213 */ /* 0x000fe20000000000 */
[--C-:B------:R-:W-:Y:S01]  /*3110*/  @!P1 IMAD.IADD R74, R74, 0x1, -R3.reuse ;  /* 0x000000014a4a9824 */ /* 0x100fe200078e0a03 */
[C---:B------:R-:W-:Y:S01]  /*3120*/  ISETP.GT.U32.AND P1, PT, R3.reuse, R99, PT ;  /* 0x000000630300720c */ /* 0x040fe20003f24070 */
[--C-:B------:R-:W-:Y:S01]  /*3130*/  @!P6 IMAD.IADD R14, R14, 0x1, -R3.reuse ;  /* 0x000000010e0ee824 */ /* 0x100fe200078e0a03 */
[----:B------:R-:W-:Y:S01]  /*3140*/  ISETP.GT.U32.AND P3, PT, R3, R98, PT ;  /* 0x000000620300720c */ /* 0x000fe20003f64070 */
[--C-:B------:R-:W-:Y:S01]  /*3150*/  @!P0 IMAD.IADD R115, R115, 0x1, -R3.reuse ;  /* 0x0000000173738824 */ /* 0x100fe200078e0a03 */
[----:B------:R-:W-:Y:S01]  /*3160*/  ISETP.GT.U32.AND P0, PT, R3, R130, PT ;  /* 0x000000820300720c */ /* 0x000fe20003f04070 */
[--C-:B------:R-:W-:Y:S01]  /*3170*/  @!P2 IMAD.IADD R15, R15, 0x1, -R3.reuse ;  /* 0x000000010f0fa824 */ /* 0x100fe200078e0a03 */
[----:B------:R-:W-:Y:S01]  /*3180*/  IABS R107, R179 ;  /* 0x000000b3006b7213 */ /* 0x000fe20000000000 */
[--C-:B------:R-:W-:Y:S01]  /*3190*/  @!P5 IMAD.IADD R34, R34, 0x1, -R3.reuse ;  /* 0x000000012222d824 */ /* 0x100fe200078e0a03 */
[C---:B------:R-:W-:Y:S01]  /*31a0*/  ISETP.GT.U32.AND P2, PT, R3.reuse, R115, PT ;  /* 0x000000730300720c */ /* 0x040fe20003f44070 */
[----:B------:R-:W-:Y:S01]  /*31b0*/  IMAD.MOV R0, RZ, RZ, -R0 ;  /* 0x000000ffff007224 */ /* 0x000fe200078e0a00 */
[C---:B------:R-:W-:Y:S01]  /*31c0*/  ISETP.GT.U32.AND P5, PT, R3.reuse, R43, PT ;  /* 0x0000002b0300720c */ /* 0x040fe20003fa4070 */
[----:B------:R-:W-:Y:S01]  /*31d0*/  IMAD R58, R3, R22, R58 ;  /* 0x00000016033a7224 */ /* 0x000fe200078e023a */
[-C--:B------:R-:W-:Y:S01]  /*31e0*/  @!P4 IADD3 R65, PT, PT, R65, -R3.reuse, RZ ;  /* 0x800000034141c210 */ /* 0x080fe20007ffe0ff */
[--C-:B------:R-:W-:Y:S01]  /*31f0*/  @!P1 IMAD.IADD R99, R99, 0x1, -R3.reuse ;  /* 0x0000000163639824 */ /* 0x100fe200078e0a03 */
[C---:B------:R-:W-:Y:S01]  /*3200*/  ISETP.GT.U32.AND P1, PT, R3.reuse, R114, PT ;  /* 0x000000720300720c */ /* 0x040fe20003f24070 */
[--C-:B------:R-:W-:Y:S01]  /*3210*/  @!P3 IMAD.IADD R98, R98, 0x1, -R3.reuse ;  /* 0x000000016262b824 */ /* 0x100fe200078e0a03 */
[C---:B------:R-:W-:Y:S01]  /*3220*/  ISETP.GT.U32.AND P4, PT, R3.reuse, R76, PT ;  /* 0x0000004c0300720c */ /* 0x040fe20003f84070 */
[C---:B------:R-:W-:Y:S01]  /*3230*/  IMAD R124, R3.reuse, R0, R124 ;  /* 0x00000000037c7224 */ /* 0x040fe200078e027c */
[----:B------:R-:W-:Y:S01]  /*3240*/  @!P0 IADD3 R130, PT, PT, R130, -R3, RZ ;  /* 0x8000000382828210 */ /* 0x000fe20007ffe0ff */
[----:B------:R-:W-:Y:S01]  /*3250*/  IMAD.HI.U32 R0, R8, R50, RZ ;  /* 0x0000003208007227 */ /* 0x000fe200078e00ff */
[C---:B------:R-:W-:Y:S01]  /*3260*/  ISETP.GT.U32.AND P0, PT, R3.reuse, R99, PT ;  /* 0x000000630300720c */ /* 0x040fe20003f04070 */
[----:B------:R-:W-:Y:S01]  /*3270*/  STL [R1+0x1010], R201 ;  /* 0x001010c901007387 */ /* 0x000fe20000100800 */
[----:B------:R-:W-:Y:S01]  /*3280*/  ISETP.GT.U32.AND P3, PT, R3, R65, PT ;  /* 0x000000410300720c */ /* 0x000fe20003f64070 */
[--C-:B------:R-:W-:Y:S01]  /*3290*/  @!P2 IMAD.IADD R115, R115, 0x1, -R3.reuse ;  /* 0x000000017373a824 */ /* 0x100fe200078e0a03 */
[----:B------:R-:W-:Y:S01]  /*32a0*/  ISETP.GT.U32.AND P6, PT, R3, R33, PT ;  /* 0x000000210300720c */ /* 0x000fe20003fc4070 */
[--C-:B------:R-:W-:Y:S01]  /*32b0*/  @!P5 IMAD.IADD R43, R43, 0x1, -R3.reuse ;  /* 0x000000012b2bd824 */ /* 0x100fe200078e0a03 */
[C---:B------:R-:W-:Y:S01]  /*32c0*/  ISETP.GT.U32.AND P2, PT, R3.reuse, R15, PT ;  /* 0x0000000f0300720c */ /* 0x040fe20003f44070 */
[--C-:B------:R-:W-:Y:S01]  /*32d0*/  @!P1 IMAD.IADD R114, R114, 0x1, -R3.reuse ;  /* 0x0000000172729824 */ /* 0x100fe200078e0a03 */
[C---:B------:R-:W-:Y:S01]  /*32e0*/  ISETP.GT.U32.AND P5, PT, R3.reuse, R64, PT ;  /* 0x000000400300720c */ /* 0x040fe20003fa4070 */
[--C-:B------:R-:W-:Y:S01]  /*32f0*/  @!P4 IMAD.IADD R76, R76, 0x1, -R3.reuse ;  /* 0x000000014c4cc824 */ /* 0x100fe200078e0a03 */
[C---:B------:R-:W-:Y:S01]  /*3300*/  ISETP.GT.U32.AND P1, PT, R3.reuse, R75, PT ;  /* 0x0000004b0300720c */ /* 0x040fe20003f24070 */
[----:B------:R-:W-:Y:S01]  /*3310*/  IMAD.MOV R0, RZ, RZ, -R0 ;  /* 0x000000ffff007224 */ /* 0x000fe200078e0a00 */
[----:B------:R-:W-:Y:S01]  /*3320*/  ISETP.GT.U32.AND P4, PT, R3, R43, PT ;  /* 0x0000002b0300720c */ /* 0x000fe20003f84070 */
[----:B------:R-:W-:Y:S01]  /*3330*/  VIADD R175, R7, 0x5d ;  /* 0x0000005d07af7836 */ /* 0x000fe20000000000 */
[----:B------:R-:W-:Y:S01]  /*3340*/  @!P0 IADD3 R99, PT, PT, R99, -R3, RZ ;  /* 0x8000000363638210 */ /* 0x000fe20007ffe0ff */
[--C-:B------:R-:W-:Y:S01]  /*3350*/  @!P3 IMAD.IADD R65, R65, 0x1, -R3.reuse ;  /* 0x000000014141b824 */ /* 0x100fe200078e0a03 */
[----:B------:R-:W-:Y:S01]  /*3360*/  ISETP.GT.U32.AND P0, PT, R3, R130, PT ;  /* 0x000000820300720c */ /* 0x000fe20003f04070 */
[--C-:B------:R-:W-:Y:S01]  /*3370*/  @!P6 IMAD.IADD R33, R33, 0x1, -R3.reuse ;  /* 0x000000012121e824 */ /* 0x100fe200078e0a03 */
[----:B------:R-:W-:Y:S01]  /*3380*/  ISETP.GT.U32.AND P3, PT, R3, R98, PT ;  /* 0x000000620300720c */ /* 0x000fe20003f64070 */
[--C-:B------:R-:W-:Y:S01]  /*3390*/  @!P2 IMAD.IADD R15, R15, 0x1, -R3.reuse ;  /* 0x000000010f0fa824 */ /* 0x100fe200078e0a03 */
[C---:B------:R-:W-:Y:S01]  /*33a0*/  ISETP.GT.U32.AND P2, PT, R3.reuse, R32, PT ;  /* 0x000000200300720c */ /* 0x040fe20003f44070 */
[--C-:B------:R-:W-:Y:S01]  /*33b0*/  @!P5 IMAD.IADD R64, R64, 0x1, -R3.reuse ;  /* 0x000000014040d824 */ /* 0x100fe200078e0a03 */
[----:B------:R-:W-:Y:S01]  /*33c0*/  ISETP.GT.U32.AND P6, PT, R3, R131, PT ;  /* 0x000000830300720c */ /* 0x000fe20003fc4070 */
[--C-:B------:R-:W-:Y:S01]  /*33d0*/  @!P1 IMAD.IADD R75, R75, 0x1, -R3.reuse ;  /* 0x000000014b4b9824 */ /* 0x100fe200078e0a03 */
[----:B------:R-:W-:Y:S01]  /*33e0*/  ISETP.GT.U32.AND P5, PT, R3, R33, PT ;  /* 0x000000210300720c */ /* 0x000fe20003fa4070 */
[--C-:B------:R-:W-:Y:S01]  /*33f0*/  @!P4 IMAD.IADD R43, R43, 0x1, -R3.reuse ;  /* 0x000000012b2bc824 */ /* 0x100fe200078e0a03 */
[C---:B------:R-:W-:Y:S01]  /*3400*/  ISETP.GT.U32.AND P1, PT, R3.reuse, R114, PT ;  /* 0x000000720300720c */ /* 0x040fe20003f24070 */
[C---:B------:R-:W-:Y:S01]  /*3410*/  IMAD R50, R3.reuse, R0, R50 ;  /* 0x0000000003327224 */ /* 0x040fe200078e0232 */
[C---:B------:R-:W-:Y:S01]  /*3420*/  ISETP.GT.U32.AND P4, PT, R3.reuse, R76, PT ;  /* 0x0000004c0300720c */ /* 0x040fe20003f84070 */
[--C-:B------:R-:W-:Y:S01]  /*3430*/  @!P0 IMAD.IADD R130, R130, 0x1, -R3.reuse ;  /* 0x0000000182828824 */ /* 0x100fe200078e0a03 */
[C---:B------:R-:W-:Y:S01]  /*3440*/  ISETP.GT.U32.AND P0, PT, R3.reuse, R16, PT ;  /* 0x000000100300720c */ /* 0x040fe20003f04070 */
[----:B------:R-:W-:Y:S01]  /*3450*/  IMAD.HI.U32 R22, R8, R107, RZ ;  /* 0x0000006b08167227 */ /* 0x000fe200078e00ff */
[----:B------:R-:W-:Y:S01]  /*3460*/  @!P3 IADD3 R98, PT, PT, R98, -R3, RZ ;  /* 0x800000036262b210 */ /* 0x000fe20007ffe0ff */
[----:B------:R-:W-:Y:S01]  /*3470*/  STL [R1+0x100c], R200 ;  /* 0x00100cc801007387 */ /* 0x000fe20000100800 */
[----:B------:R-:W-:Y:S01]  /*3480*/  ISETP.GT.U32.AND P3, PT, R3, R113, PT ;  /* 0x000000710300720c */ /* 0x000fe20003f64070 */
[----:B------:R-:W-:Y:S01]  /*3490*/  VIADD R176, R7, 0x5c ;  /* 0x0000005c07b07836 */ /* 0x000fe20000000000 */
[----:B------:R-:W-:Y:S01]  /*34a0*/  @!P2 IADD3 R32, PT, PT, R32, -R3, RZ ;  /* 0x800000032020a210 */ /* 0x000fe20007ffe0ff */
[--C-:B------:R-:W-:Y:S01]  /*34b0*/  @!P6 IMAD.IADD R131, R131, 0x1, -R3.reuse ;  /* 0x000000018383e824 */ /* 0x100fe200078e0a03 */
[----:B------:R-:W-:Y:S01]  /*34c0*/  ISETP.GT.U32.AND P2, PT, R3, R45, PT ;  /* 0x0000002d0300720c */ /* 0x000fe20003f44070 */
[----:B------:R-:W-:Y:S01]  /*34d0*/  VIADD R170, R7, 0x62 ;  /* 0x0000006207aa7836 */ /* 0x000fe20000000000 */
[----:B------:R-:W-:Y:S01]  /*34e0*/  @!P5 IADD3 R33, PT, PT, R33, -R3, RZ ;  /* 0x800000032121d210 */ /* 0x000fe20007ffe0ff */
        /* <DEDUP_REMOVED lines=8> */
[--C-:B------:R-:W-:Y:S01]  /*3570*/  @!P3 IMAD.IADD R113, R113, 0x1, -R3.reuse ;  /* 0x000000017171b824 */ /* 0x100fe200078e0a03 */
[----:B------:R-:W-:Y:S01]  /*3580*/  ISETP.GT.U32.AND P0, PT, R3, R29, PT ;  /* 0x0000001d0300720c */ /* 0x000fe20003f04070 */
[----:B------:R-:W-:Y:S01]  /*3590*/  @!P2 IMAD.IADD R45, R45, 0x1, -R3 ;  /* 0x000000012d2da824 */ /* 0x000fe200078e0a03 */
[C---:B------:R-:W-:Y:S01]  /*35a0*/  ISETP.GT.U32.AND P3, PT, R3.reuse, R128, PT ;  /* 0x000000800300720c */ /* 0x040fe20003f64070 */
[C---:B------:R-:W-:Y:S01]  /*35b0*/  IMAD R107, R3.reuse, R22, R107 ;  /* 0x00000016036b7224 */ /* 0x040fe200078e026b */
[C---:B------:R-:W-:Y:S01]  /*35c0*/  ISETP.GT.U32.AND P2, PT, R3.reuse, R16, PT ;  /* 0x000000100300720c */ /* 0x040fe20003f44070 */
[--C-:B------:R-:W-:Y:S01]  /*35d0*/  @!P6 IMAD.IADD R64, R64, 0x1, -R3.reuse ;  /* 0x000000014040e824 */ /* 0x100fe200078e0a03 */
[C---:B------:R-:W-:Y:S01]  /*35e0*/  ISETP.GT.U32.AND P6, PT, R3.reuse, R77, PT ;  /* 0x0000004d0300720c */ /* 0x040fe20003fc4070 */
[--C-:B------:R-:W-:Y:S01]  /*35f0*/  @!P5 IMAD.IADD R44, R44, 0x1, -R3.reuse ;  /* 0x000000012c2cd824 */ /* 0x100fe200078e0a03 */
[----:B------:R-:W-:Y:S01]  /*3600*/  ISETP.GT.U32.AND P5, PT, R3, R60, PT ;  /* 0x0000003c0300720c */ /* 0x000fe20003fa4070 */
[--C-:B------:R-:W-:Y:S01]  /*3610*/  @!P1 IMAD.IADD R129, R129, 0x1, -R3.reuse ;  /* 0x0000000181819824 */ /* 0x100fe200078e0a03 */
[----:B------:R-:W-:Y:S01]  /*3620*/  IABS R51, R175 ;  /* 0x000000af00337213 */ /* 0x000fe20000000000 */
[----:B------:R-:W-:Y:S01]  /*3630*/  VIADD R178, R7, 0x5a ;  /* 0x0000005a07b27836 */ /* 0x000fe20000000000 */
[-C--:B------:R-:W-:Y:S01]  /*3640*/  @!P4 IADD3 R97, PT, PT, R97, -R3.reuse, RZ ;  /* 0x800000036161c210 */ /* 0x080fe20007ffe0ff */
[----:B------:R-:W-:Y:S01]  /*3650*/  VIADD R173, R7, 0x5f ;  /* 0x0000005f07ad7836 */ /* 0x000fe20000000000 */
[----:B------:R-:W-:Y:S01]  /*3660*/  ISETP.GT.U32.AND P4, PT, R3, R112, PT ;  /* 0x000000700300720c */ /* 0x000fe20003f84070 */
[--C-:B------:R-:W-:Y:S01]  /*3670*/  @!P3 IMAD.IADD R128, R128, 0x1, -R3.reuse ;  /* 0x000000018080b824 */ /* 0x100fe200078e0a03 */
[----:B------:R-:W-:Y:S01]  /*3680*/  @!P0 IADD3 R29, PT, PT, R29, -R3, RZ ;  /* 0x800000031d1d8210 */ /* 0x000fe20007ffe0ff */
[--C-:B------:R-:W-:Y:S01]  /*3690*/  @!P2 IMAD.IADD R16, R16, 0x1, -R3.reuse ;  /* 0x000000011010a824 */ /* 0x100fe200078e0a03 */
[----:B------:R-:W-:Y:S01]  /*36a0*/  ISETP.GT.U32.AND P0, PT, R3, R129, PT ;  /* 0x000000810300720c */ /* 0x000fe20003f04070 */
[--C-:B------:R-:W-:Y:S01]  /*36b0*/  @!P6 IMAD.IADD R77, R77, 0x1, -R3.reuse ;  /* 0x000000014d4de824 */ /* 0x100fe200078e0a03 */
[C---:B------:R-:W-:Y:S01]  /*36c0*/  ISETP.GT.U32.AND P3, PT, R3.reuse, R97, PT ;  /* 0x000000610300720c */ /* 0x040fe20003f64070 */
[----:B------:R-:W-:Y:S01]  /*36d0*/  @!P5 IMAD.IADD R60, R60, 0x1, -R3 ;  /* 0x000000013c3cd824 */ /* 0x000fe200078e0a03 */
[C---:B------:R-:W-:Y:S01]  /*36e0*/  ISETP.GT.U32.AND P2, PT, R3.reuse, R45, PT ;  /* 0x0000002d0300720c */ /* 0x040fe20003f44070 */
[----:B------:R-:W-:Y:S01]  /*36f0*/  IMAD.HI.U32 R22, R8, R51, RZ ;  /* 0x0000003308167227 */ /* 0x000fe200078e00ff */
[C---:B------:R-:W-:Y:S01]  /*3700*/  ISETP.GT.U32.AND P5, PT, R3.reuse, R32, PT ;  /* 0x000000200300720c */ /* 0x040fe20003fa4070 */
[----:B------:R-:W-:Y:S01]  /*3710*/  STL [R1+0x1008], R199 ;  /* 0x001008c701007387 */ /* 0x000fe20000100800 */
[----:B------:R-:W-:Y:S01]  /*3720*/  ISETP.GT.U32.AND P1, PT, R3, R17, PT ;  /* 0x000000110300720c */ /* 0x000fe20003f24070 */
[----:B------:R-:W-:Y:S01]  /*3730*/  IMAD.MOV R22, RZ, RZ, -R22 ;  /* 0x000000ffff167224 */ /* 0x000fe200078e0a16 */
[----:B------:R-:W-:Y:S01]  /*3740*/  @!P4 IADD3 R112, PT, PT, R112, -R3, RZ ;  /* 0x800000037070c210 */ /* 0x000fe20007ffe0ff */
[----:B------:R-:W-:Y:S01]  /*3750*/  VIADD R171, R7, 0x61 ;  /* 0x0000006107ab7836 */ /* 0x000fe20000000000 */
[C---:B------:R-:W-:Y:S01]  /*3760*/  ISETP.GT.U32.AND P4, PT, R3.reuse, R77, PT ;  /* 0x0000004d0300720c */ /* 0x040fe20003f84070 */
[C---:B------:R-:W-:Y:S01]  /*3770*/  IMAD R51, R3.reuse, R22, R51 ;  /* 0x0000001603337224 */ /* 0x040fe200078e0233 */
[----:B------:R-:W-:Y:S01]  /*3780*/  ISETP.GT.U32.AND P6, PT, R3, R44, PT ;  /* 0x0000002c0300720c */ /* 0x000fe20003fc4070 */
[--C-:B------:R-:W-:Y:S01]  /*3790*/  @!P3 IMAD.IADD R97, R97, 0x1, -R3.reuse ;  /* 0x000000016161b824 */ /* 0x100fe200078e0a03 */
[----:B------:R-:W-:Y:S01]  /*37a0*/  @!P0 IADD3 R129, PT, PT, R129, -R3, RZ ;  /* 0x8000000381818210 */ /* 0x000fe20007ffe0ff */
[--C-:B------:R-:W-:Y:S01]  /*37b0*/  @!P2 IMAD.IADD R45, R45, 0x1, -R3.reuse ;  /* 0x000000012d2da824 */ /* 0x100fe200078e0a03 */
[C---:B------:R-:W-:Y:S01]  /*37c0*/  ISETP.GT.U32.AND P0, PT, R3.reuse, R29, PT ;  /* 0x0000001d0300720c */ /* 0x040fe20003f04070 */
[----:B------:R-:W-:Y:S01]  /*37d0*/  @!P5 IMAD.IADD R32, R32, 0x1, -R3 ;  /* 0x000000012020d824 */ /* 0x000fe200078e0a03 */
[C---:B------:R-:W-:Y:S01]  /*37e0*/  ISETP.GT.U32.AND P3, PT, R3.reuse, R128, PT ;  /* 0x000000800300720c */ /* 0x040fe20003f64070 */
[C---:B------:R-:W-:Y:S01]  /*37f0*/  IMAD R25, R3.reuse, R24, R25 ;  /* 0x0000001803197224 */ /* 0x040fe200078e0219 */
[----:B------:R-:W-:Y:S01]  /*3800*/  ISETP.GT.U32.AND P2, PT, R3, R61, PT ;  /* 0x0000003d0300720c */ /* 0x000fe20003f44070 */
[----:B------:R-:W-:Y:S01]  /*3810*/  VIADD R168, R7, 0x64 ;  /* 0x0000006407a87836 */ /* 0x000fe20000000000 */
        /* <DEDUP_REMOVED lines=8> */
[----:B------:R-:W-:Y:S01]  /*38a0*/  ISETP.GT.U32.AND P0, PT, R3, R46, PT ;  /* 0x0000002e0300720c */ /* 0x000fe20003f04070 */
[C---:B------:R-:W-:Y:S01]  /*38b0*/  VIADD R166, R7.reuse, 0x66 ;  /* 0x0000006607a67836 */ /* 0x040fe20000000000 */
[-C--:B------:R-:W-:Y:S01]  /*38c0*/  @!P3 IADD3 R128, PT, PT, R128, -R3.reuse, RZ ;  /* 0x800000038080b210 */ /* 0x080fe20007ffe0ff */
[----:B------:R-:W-:Y:S01]  /*38d0*/  VIADD R164, R7, 0x68 ;  /* 0x0000006807a47836 */ /* 0x000fe20000000000 */
[----:B------:R-:W-:Y:S01]  /*38e0*/  ISETP.GT.U32.AND P3, PT, R3, R18, PT ;  /* 0x000000120300720c */ /* 0x000fe20003f64070 */
[----:B------:R-:W-:Y:S01]  /*38f0*/  VIADD R163, R7, 0x69 ;  /* 0x0000006907a37836 */ /* 0x000fe20000000000 */
[----:B------:R-:W-:Y:S01]  /*3900*/  @!P2 IADD3 R61, PT, PT, R61, -R3, RZ ;  /* 0x800000033d3da210 */ /* 0x000fe20007ffe0ff */
[----:B------:R-:W-:Y:S01]  /*3910*/  VIADD R159, R7, 0x6d ;  /* 0x0000006d079f7836 */ /* 0x000fe20000000000 */
[----:B------:R-:W-:Y:S01]  /*3920*/  ISETP.GT.U32.AND P2, PT, R3, R79, PT ;  /* 0x0000004f0300720c */ /* 0x000fe20003f44070 */
[C---:B------:R-:W-:Y:S01]  /*3930*/  VIADD R154, R7.reuse, 0x72 ;  /* 0x00000072079a7836 */ /* 0x040fe20000000000 */
[----:B------:R-:W-:Y:S01]  /*3940*/  @!P5 IADD3 R60, PT, PT, R60, -R3, RZ ;  /* 0x800000033c3cd210 */ /* 0x000fe20007ffe0ff */
[----:B------:R-:W-:Y:S01]  /*3950*/  VIADD R161, R7, 0x6b ;  /* 0x0000006b07a17836 */ /* 0x000fe20000000000 */
[C---:B------:R-:W-:Y:S01]  /*3960*/  ISETP.GT.U32.AND P5, PT, R3.reuse, R78, PT ;  /* 0x0000004e0300720c */ /* 0x040fe20003fa4070 */
[--C-:B------:R-:W-:Y:S01]  /*3970*/  @!P4 IMAD.IADD R96, R96, 0x1, -R3.reuse ;  /* 0x000000016060c824 */ /* 0x100fe200078e0a03 */
[C---:B------:R-:W-:Y:S01]  /*3980*/  ISETP.GT.U32.AND P4, PT, R3.reuse, R111, PT ;  /* 0x0000006f0300720c */ /* 0x040fe20003f84070 */
[--C-:B------:R-:W-:Y:S01]  /*3990*/  @!P6 IMAD.IADD R112, R112, 0x1, -R3.reuse ;  /* 0x000000017070e824 */ /* 0x100fe200078e0a03 */
[----:B------:R-:W-:Y:S01]  /*39a0*/  ISETP.GT.U32.AND P6, PT, R3, R127, PT ;  /* 0x0000007f0300720c */ /* 0x000fe20003fc4070 */
[--C-:B------:R-:W-:Y:S01]  /*39b0*/  @!P1 IMAD.IADD R113, R113, 0x1, -R3.reuse ;  /* 0x0000000171719824 */ /* 0x100fe200078e0a03 */
[C---:B------:R-:W-:Y:S01]  /*39c0*/  ISETP.GT.U32.AND P1, PT, R3.reuse, R17, PT ;  /* 0x000000110300720c */ /* 0x040fe20003f24070 */
[--C-:B------:R-:W-:Y:S01]  /*39d0*/  @!P0 IMAD.IADD R46, R46, 0x1, -R3.reuse ;  /* 0x000000012e2e8824 */ /* 0x100fe200078e0a03 */
[----:B------:R-:W-:Y:S01]  /*39e0*/  IABS R57, R176 ;  /* 0x000000b000397213 */ /* 0x000fe20000000000 */
[--C-:B------:R-:W-:Y:S01]  /*39f0*/  @!P3 IMAD.IADD R18, R18, 0x1, -R3.reuse ;  /* 0x000000011212b824 */ /* 0x100fe200078e0a03 */
[----:B------:R-:W-:Y:S01]  /*3a00*/  ISETP.GT.U32.AND P3, PT, R3, R31, PT ;  /* 0x0000001f0300720c */ /* 0x000fe20003f64070 */
[--C-:B------:R-:W-:Y:S01]  /*3a10*/  @!P2 IMAD.IADD R79, R79, 0x1, -R3.reuse ;  /* 0x000000014f4fa824 */ /* 0x100fe200078e0a03 */
[C---:B------:R-:W-:Y:S01]  /*3a20*/  ISETP.GT.U32.AND P2, PT, R3.reuse, R46, PT ;  /* 0x0000002e0300720c */ /* 0x040fe20003f44070 */
[--C-:B------:R-:W-:Y:S01]  /*3a30*/  @!P5 IMAD.IADD R78, R78, 0x1, -R3.reuse ;  /* 0x000000014e4ed824 */ /* 0x100fe200078e0a03 */
[----:B------:R-:W-:Y:S01]  /*3a40*/  ISETP.GT.U32.AND P5, PT, R3, R95, PT ;  /* 0x0000005f0300720c */ /* 0x000fe20003fa4070 */
[--C-:B------:R-:W-:Y:S01]  /*3a50*/  @!P4 IMAD.IADD R111, R111, 0x1, -R3.reuse ;  /* 0x000000016f6fc824 */ /* 0x100fe200078e0a03 */
[----:B------:R-:W-:Y:S01]  /*3a60*/  IABS R90, R170 ;  /* 0x000000aa005a7213 */ /* 0x000fe20000000000 */
[----:B------:R-:W-:Y:S01]  /*3a70*/  IMAD.HI.U32 R10, R8, R57, RZ ;  /* 0x00000039080a7227 */ /* 0x000fe200078e00ff */
[----:B------:R-:W-:Y:S01]  /*3a80*/  @!P6 IADD3 R127, PT, PT, R127, -R3, RZ ;  /* 0x800000037f7fe210 */ /* 0x000fe20007ffe0ff */
[----:B------:R-:W-:Y:S01]  /*3a90*/  STL [R1+0x1004], R198 ;  /* 0x001004c601007387 */ /* 0x000fe20000100800 */
        /* <DEDUP_REMOVED lines=8> */
[C---:B------:R-:W-:Y:S01]  /*3b20*/  ISETP.GT.U32.AND P2, PT, R3.reuse, R31, PT ;  /* 0x0000001f0300720c */ /* 0x040fe20003f44070 */
[----:B------:R-:W-:Y:S01]  /*3b30*/  IMAD.MOV R10, RZ, RZ, -R10 ;  /* 0x000000ffff0a7224 */ /* 0x000fe200078e0a0a */
[C---:B------:R-:W-:Y:S01]  /*3b40*/  ISETP.GT.U32.AND P5, PT, R3.reuse, R61, PT ;  /* 0x0000003d0300720c */ /* 0x040fe20003fa4070 */
[----:B------:R-:W-:Y:S01]  /*3b50*/  IMAD.HI.U32 R22, R8, R90, RZ ;  /* 0x0000005a08167227 */ /* 0x000fe200078e00ff */
[C---:B------:R-:W-:Y:S01]  /*3b60*/  ISETP.GT.U32.AND P6, PT, R3.reuse, R96, PT ;  /* 0x000000600300720c */ /* 0x040fe20003fc4070 */
[----:B------:R-:W-:Y:S01]  /*3b70*/  STL [R1+0x1000], R197 ;  /* 0x001000c501007387 */ /* 0x000fe20000100800 */
[----:B------:R-:W-:Y:S01]  /*3b80*/  @!P4 IADD3 R78, PT, PT, R78, -R3, RZ ;  /* 0x800000034e4ec210 */ /* 0x000fe20007ffe0ff */
[--C-:B------:R-:W-:Y:S01]  /*3b90*/  @!P1 IMAD.IADD R30, R30, 0x1, -R3.reuse ;  /* 0x000000011e1e9824 */ /* 0x100fe200078e0a03 */
[----:B------:R-:W-:Y:S01]  /*3ba0*/  ISETP.GT.U32.AND P4, PT, R3, R111, PT ;  /* 0x0000006f0300720c */ /* 0x000fe20003f84070 */
[----:B------:R-:W-:Y:S01]  /*3bb0*/  @!P3 IMAD.IADD R127, R127, 0x1, -R3 ;  /* 0x000000017f7fb824 */ /* 0x000fe200078e0a03 */
[C---:B------:R-:W-:Y:S01]  /*3bc0*/  ISETP.GT.U32.AND P1, PT, R3.reuse, R47, PT ;  /* 0x0000002f0300720c */ /* 0x040fe20003f24070 */
[C---:B------:R-:W-:Y:S01]  /*3bd0*/  IMAD R57, R3.reuse, R10, R57 ;  /* 0x0000000a03397224 */ /* 0x040fe200078e0239 */
[----:B------:R-:W-:Y:S01]  /*3be0*/  ISETP.GT.U32.AND P3, PT, R3, R19, PT ;  /* 0x000000130300720c */ /* 0x000fe20003f64070 */
[--C-:B------:R-:W-:Y:S01]  /*3bf0*/  @!P2 IMAD.IADD R31, R31, 0x1, -R3.reuse ;  /* 0x000000011f1fa824 */ /* 0x100fe200078e0a03 */
[----:B------:R-:W-:Y:S01]  /*3c00*/  @!P0 IADD3 R62, PT, PT, R62, -R3, RZ ;  /* 0x800000033e3e8210 */ /* 0x000fe20007ffe0ff */
        /* <DEDUP_REMOVED lines=8> */
[--C-:B------:R-:W-:Y:S01]  /*3c90*/  @!P1 IMAD.IADD R47, R47, 0x1, -R3.reuse ;  /* 0x000000012f2f9824 */ /* 0x100fe200078e0a03 */
[C---:B------:R-:W-:Y:S01]  /*3ca0*/  ISETP.GT.U32.AND P1, PT, R3.reuse, R18, PT ;  /* 0x000000120300720c */ /* 0x040fe20003f24070 */
[----:B------:R-:W-:Y:S01]  /*3cb0*/  IMAD R90, R3, R22, R90 ;  /* 0x00000016035a7224 */ /* 0x000fe200078e025a */
        /* <DEDUP_REMOVED lines=8> */
[----:B------:R-:W-:Y:S01]  /*3d40*/  ISETP.GT.U32.AND P2, PT, R3, R19, PT ;  /* 0x000000130300720c */ /* 0x000fe20003f44070 */
[----:B------:R-:W-:Y:S01]  /*3d50*/  VIADD R153, R7, 0x73 ;  /* 0x0000007307997836 */ /* 0x000fe20000000000 */
[C---:B------:R-:W-:Y:S01]  /*3d60*/  ISETP.GT.U32.AND P5, PT, R3.reuse, R110, PT ;  /* 0x0000006e0300720c */ /* 0x040fe20003fa4070 */
[--C-:B------:R-:W-:Y:S01]  /*3d70*/  @!P4 IMAD.IADD R126, R126, 0x1, -R3.reuse ;  /* 0x000000017e7ec824 */ /* 0x100fe200078e0a03 */
[----:B------:R-:W-:Y:S01]  /*3d80*/  ISETP.GT.U32.AND P4, PT, R3, R20, PT ;  /* 0x000000140300720c */ /* 0x000fe20003f84070 */
[----:B------:R-:W-:Y:S01]  /*3d90*/  VIADD R149, R7, 0x77 ;  /* 0x0000007707957836 */ /* 0x000fe20000000000 */
[----:B------:R-:W-:Y:S01]  /*3da0*/  @!P1 IADD3 R18, PT, PT, R18, -R3, RZ ;  /* 0x8000000312129210 */ /* 0x000fe20007ffe0ff */
[--C-:B------:R-:W-:Y:S01]  /*3db0*/  @!P3 IMAD.IADD R28, R28, 0x1, -R3.reuse ;  /* 0x000000011c1cb824 */ /* 0x100fe200078e0a03 */
[----:B------:R-:W-:Y:S01]  /*3dc0*/  ISETP.GT.U32.AND P1, PT, R3, R47, PT ;  /* 0x0000002f0300720c */ /* 0x000fe20003f24070 */
[----:B------:R-:W-:Y:S01]  /*3dd0*/  VIADD R151, R7, 0x75 ;  /* 0x0000007507977836 */ /* 0x000fe20000000000 */
[----:B------:R-:W-:Y:S01]  /*3de0*/  ISETP.GT.U32.AND P3, PT, R3, R126, PT ;  /* 0x0000007e0300720c */ /* 0x000fe20003f64070 */
[--C-:B------:R-:W-:Y:S01]  /*3df0*/  @!P0 IMAD.IADD R62, R62, 0x1, -R3.reuse ;  /* 0x000000013e3e8824 */ /* 0x100fe200078e0a03 */
[----:B------:R-:W-:Y:S01]  /*3e00*/  @!P6 IADD3 R79, PT, PT, R79, -R3, RZ ;  /* 0x800000034f4fe210 */ /* 0x000fe20007ffe0ff */
[--C-:B------:R-:W-:Y:S01]  /*3e10*/  @!P2 IMAD.IADD R19, R19, 0x1, -R3.reuse ;  /* 0x000000011313a824 */ /* 0x100fe200078e0a03 */
[C---:B------:R-:W-:Y:S01]  /*3e20*/  ISETP.GT.U32.AND P6, PT, R3.reuse, R94, PT ;  /* 0x0000005e0300720c */ /* 0x040fe20003fc4070 */
[C---:B------:R-:W-:Y:S01]  /*3e30*/  IMAD R120, R3.reuse, R69, R120 ;  /* 0x0000004503787224 */ /* 0x040fe200078e0278 */
[C---:B------:R-:W-:Y:S01]  /*3e40*/  ISETP.GT.U32.AND P0, PT, R3.reuse, R80, PT ;  /* 0x000000500300720c */ /* 0x040fe20003f04070 */
[--C-:B------:R-:W-:Y:S01]  /*3e50*/  @!P5 IMAD.IADD R110, R110, 0x1, -R3.reuse ;  /* 0x000000016e6ed824 */ /* 0x100fe200078e0a03 */
[----:B------:R-:W-:Y:S01]  /*3e60*/  ISETP.GT.U32.AND P2, PT, R3, R28, PT ;  /* 0x0000001c0300720c */ /* 0x000fe20003f44070 */
[----:B------:R-:W-:Y:S01]  /*3e70*/  VIADD R148, R7, 0x78 ;  /* 0x0000007807947836 */ /* 0x000fe20000000000 */
[----:B------:R-:W-:Y:S01]  /*3e80*/  ISETP.GT.U32.AND P5, PT, R3, R125, PT ;  /* 0x0000007d0300720c */ /* 0x000fe20003fa4070 */
[C---:B------:R-:W-:Y:S01]  /*3e90*/  VIADD R150, R7.reuse, 0x76 ;  /* 0x0000007607967836 */ /* 0x040fe20000000000 */
[----:B------:R-:W-:Y:S01]  /*3ea0*/  @!P4 IADD3 R20, PT, PT, R20, -R3, RZ ;  /* 0x800000031414c210 */ /* 0x000fe20007ffe0ff */
[----:B------:R-:W-:Y:S01]  /*3eb0*/  VIADD R146, R7, 0x7a ;  /* 0x0000007a07927836 */ /* 0x000fe20000000000 */
[----:B------:R-:W-:Y:S01]  /*3ec0*/  ISETP.GT.U32.AND P4, PT, R3, R110, PT ;  /* 0x0000006e0300720c */ /* 0x000fe20003f84070 */
[--C-:B------:R-:W-:Y:S01]  /*3ed0*/  @!P1 IMAD.IADD R47, R47, 0x1, -R3.reuse ;  /* 0x000000012f2f9824 */ /* 0x100fe200078e0a03 */
[C---:B------:R-:W-:Y:S01]  /*3ee0*/  ISETP.GT.U32.AND P1, PT, R3.reuse, R63, PT ;  /* 0x0000003f0300720c */ /* 0x040fe20003f24070 */
[--C-:B------:R-:W-:Y:S01]  /*3ef0*/  @!P3 IMAD.IADD R126, R126, 0x1, -R3.reuse ;  /* 0x000000017e7eb824 */ /* 0x100fe200078e0a03 */
[C---:B------:R-:W-:Y:S01]  /*3f00*/  ISETP.GT.U32.AND P3, PT, R3.reuse, R20, PT ;  /* 0x000000140300720c */ /* 0x040fe20003f64070 */
[--C-:B------:R-:W-:Y:S01]  /*3f10*/  @!P6 IMAD.IADD R94, R94, 0x1, -R3.reuse ;  /* 0x000000015e5ee824 */ /* 0x100fe200078e0a03 */
[C---:B------:R-:W-:Y:S01]  /*3f20*/  ISETP.GT.U32.AND P6, PT, R3.reuse, R109, PT ;  /* 0x0000006d0300720c */ /* 0x040fe20003fc4070 */
[--C-:B------:R-:W-:Y:S01]  /*3f30*/  @!P2 IMAD.IADD R28, R28, 0x1, -R3.reuse ;  /* 0x000000011c1ca824 */ /* 0x100fe200078e0a03 */
[----:B------:R-:W-:Y:S01]  /*3f40*/  @!P0 IADD3 R80, PT, PT, R80, -R3, RZ ;  /* 0x8000000350508210 */ /* 0x000fe20007ffe0ff */
[----:B------:R-:W-:Y:S01]  /*3f50*/  IMAD.HI.U32 R37, R8, R103, RZ ;  /* 0x0000006708257227 */ /* 0x000fe200078e00ff */
[C---:B------:R-:W-:Y:S01]  /*3f60*/  ISETP.GT.U32.AND P0, PT, R3.reuse, R93, PT ;  /* 0x0000005d0300720c */ /* 0x040fe20003f04070 */
[----:B------:R-:W-:Y:S01]  /*3f70*/  STL [R1+0xffc], R196 ;  /* 0x000ffcc401007387 */ /* 0x000fe20000100800 */
[----:B------:R-:W-:Y:S01]  /*3f80*/  ISETP.GT.U32.AND P2, PT, R3, R49, PT ;  /* 0x000000310300720c */ /* 0x000fe20003f44070 */
[----:B------:R-:W-:Y:S01]  /*3f90*/  @!P5 IMAD.IADD R125, R125, 0x1, -R3 ;  /* 0x000000017d7dd824 */ /* 0x000fe200078e0a03 */
[----:B------:R-:W-:-:S02]  /*3fa0*/  ISETP.GT.U32.AND P5, PT, R3, R94, PT ;  /* 0x0000005e0300720c */ /* 0x000fc40003fa4070 */
[----:B------:R-:W-:Y:S01]  /*3fb0*/  @!P4 IADD3 R110, PT, PT, R110, -R3, RZ ;  /* 0x800000036e6ec210 */ /* 0x000fe20007ffe0ff */
[--C-:B------:R-:W-:Y:S01]  /*3fc0*/  @!P1 IMAD.IADD R63, R63, 0x1, -R3.reuse ;  /* 0x000000013f3f9824 */ /* 0x100fe200078e0a03 */
[C---:B------:R-:W-:Y:S01]  /*3fd0*/  ISETP.GT.U32.AND P4, PT, R3.reuse, R125, PT ;  /* 0x0000007d0300720c */ /* 0x040fe20003f84070 */
[--C-:B------:R-:W-:Y:S01]  /*3fe0*/  @!P3 IMAD.IADD R20, R20, 0x1, -R3.reuse ;  /* 0x000000011414b824 */ /* 0x100fe200078e0a03 */
[----:B------:R-:W-:Y:S01]  /*3ff0*/  ISETP.GT.U32.AND P3, PT, R3, R27, PT ;  /* 0x0000001b0300720c */ /* 0x000fe20003f64070 */
[--C-:B------:R-:W-:Y:S01]  /*4000*/  @!P6 IMAD.IADD R109, R109, 0x1, -R3.reuse ;  /* 0x000000016d6de824 */ /* 0x100fe200078e0a03 */
[----:B------:R-:W-:Y:S01]  /*4010*/  IABS R91, R178 ;  /* 0x000000b2005b7213 */ /* 0x000fe20000000000 */
[--C-:B------:R-:W-:Y:S01]  /*4020*/  @!P0 IMAD.IADD R93, R93, 0x1, -R3.reuse ;  /* 0x000000015d5d8824 */ /* 0x100fe200078e0a03 */
[----:B------:R-:W-:Y:S01]  /*4030*/  ISETP.GT.U32.AND P0, PT, R3, R63, PT ;  /* 0x0000003f0300720c */ /* 0x000fe20003f04070 */
[----:B------:R-:W-:Y:S01]  /*4040*/  VIADD R145, R7, 0x7b ;  /* 0x0000007b07917836 */ /* 0x000fe20000000000 */
[----:B------:R-:W-:Y:S01]  /*4050*/  @!P2 IADD3 R49, PT, PT, R49, -R3, RZ ;  /* 0x800000033131a210 */ /* 0x000fe20007ffe0ff */
[--C-:B------:R-:W-:Y:S01]  /*4060*/  @!P5 IMAD.IADD R94, R94, 0x1, -R3.reuse ;  /* 0x000000015e5ed824 */ /* 0x100fe200078e0a03 */
[C---:B------:R-:W-:Y:S01]  /*4070*/  ISETP.GT.U32.AND P2, PT, R3.reuse, R58, PT ;  /* 0x0000003a0300720c */ /* 0x040fe20003f44070 */
[----:B------:R-:W-:Y:S01]  /*4080*/  IMAD.HI.U32 R0, R8, R91, RZ ;  /* 0x0000005b08007227 */ /* 0x000fe200078e00ff */
[----:B------:R-:W-:Y:S01]  /*4090*/  ISETP.GT.U32.AND P5, PT, R3, R109, PT ;  /* 0x0000006d0300720c */ /* 0x000fe20003fa4070 */
[----:B------:R-:W-:Y:S01]  /*40a0*/  STL [R1+0xff8], R195 ;  /* 0x000ff8c301007387 */ /* 0x000fe20000100800 */
[----:B------:R-:W-:Y:S01]  /*40b0*/  IABS R24, R173 ;  /* 0x000000ad00187213 */ /* 0x000fe20000000000 */
[--C-:B------:R-:W-:Y:S01]  /*40c0*/  @!P4 IMAD.IADD R125, R125, 0x1, -R3.reuse ;  /* 0x000000017d7dc824 */ /* 0x100fe200078e0a03 */
[----:B------:R-:W-:Y:S01]  /*40d0*/  ISETP.GT.U32.AND P4, PT, R3, R21, PT ;  /* 0x000000150300720c */ /* 0x000fe20003f84070 */
[--C-:B------:R-:W-:Y:S01]  /*40e0*/  @!P3 IMAD.IADD R27, R27, 0x1, -R3.reuse ;  /* 0x000000011b1bb824 */ /* 0x100fe200078e0a03 */
[----:B------:R-:W-:Y:S01]  /*40f0*/  ISETP.GT.U32.AND P3, PT, R3, R50, PT ;  /* 0x000000320300720c */ /* 0x000fe20003f64070 */
[--C-:B------:R-:W-:Y:S01]  /*4100*/  @!P0 IMAD.IADD R63, R63, 0x1, -R3.reuse ;  /* 0x000000013f3f8824 */ /* 0x100fe200078e0a03 */
[C---:B------:R-:W-:Y:S01]  /*4110*/  ISETP.GT.U32.AND P0, PT, R3.reuse, R93, PT ;  /* 0x0000005d0300720c */ /* 0x040fe20003f04070 */
[----:B------:R-:W-:Y:S01]  /*4120*/  IMAD.MOV R0, RZ, RZ, -R0 ;  /* 0x000000ffff007224 */ /* 0x000fe200078e0a00 */
[----:B------:R-:W-:Y:S01]  /*4130*/  IABS R106, R171 ;  /* 0x000000ab006a7213 */ /* 0x000fe20000000000 */
[----:B------:R-:W-:Y:S01]  /*4140*/  @!P2 IMAD.IADD R58, R58, 0x1, -R3 ;  /* 0x000000013a3aa824 */ /* 0x000fe200078e0a03 */
[C---:B------:R-:W-:Y:S01]  /*4150*/  ISETP.GT.U32.AND P2, PT, R3.reuse, R27, PT ;  /* 0x0000001b0300720c */ /* 0x040fe20003f44070 */
[----:B------:R-:W-:Y:S01]  /*4160*/  IMAD R91, R3, R0, R91 ;  /* 0x00000000035b7224 */ /* 0x000fe200078e025b */
[----:B------:R-:W-:Y:S01]  /*4170*/  @!P5 IADD3 R109, PT, PT, R109, -R3, RZ ;  /* 0x800000036d6dd210 */ /* 0x000fe20007ffe0ff */
[----:B------:R-:W-:Y:S01]  /*4180*/  IMAD.HI.U32 R0, R8, R24, RZ ;  /* 0x0000001808007227 */ /* 0x000fe200078e00ff */
[----:B------:R-:W-:Y:S01]  /*4190*/  ISETP.GT.U32.AND P5, PT, R3, R124, PT ;  /* 0x0000007c0300720c */ /* 0x000fe20003fa4070 */
[----:B------:R-:W-:Y:S01]  /*41a0*/  STL [R1+0xff4], R194 ;  /* 0x000ff4c201007387 */ /* 0x000fe20000100800 */
[----:B------:R-:W-:Y:S01]  /*41b0*/  IABS R56, R168 ;  /* 0x000000a800387213 */ /* 0x000fe20000000000 */
[----:B------:R-:W-:Y:S01]  /*41c0*/  @!P4 IMAD.IADD R21, R21, 0x1, -R3 ;  /* 0x000000011515c824 */ /* 0x000fe200078e0a03 */
[----:B------:R-:W-:-:S02]  /*41d0*/  ISETP.GT.U32.AND P4, PT, R3, R26, PT ;  /* 0x0000001a0300720c */ /* 0x000fc40003f84070 */
[----:B------:R-:W-:Y:S01]  /*41e0*/  @!P3 IADD3 R50, PT, PT, R50, -R3, RZ ;  /* 0x800000033232b210 */ /* 0x000fe20007ffe0ff */
[--C-:B------:R-:W-:Y:S01]  /*41f0*/  @!P0 IMAD.IADD R93, R93, 0x1, -R3.reuse ;  /* 0x000000015d5d8824 */ /* 0x100fe200078e0a03 */
[----:B------:R-:W-:Y:S01]  /*4200*/  ISETP.GT.U32.AND P3, PT, R3, R21, PT ;  /* 0x000000150300720c */ /* 0x000fe20003f64070 */
[--C-:B------:R-:W-:Y:S01]  /*4210*/  @!P2 IMAD.IADD R27, R27, 0x1, -R3.reuse ;  /* 0x000000011b1ba824 */ /* 0x100fe200078e0a03 */
[C---:B------:R-:W-:Y:S01]  /*4220*/  ISETP.GT.U32.AND P0, PT, R3.reuse, R108, PT ;  /* 0x0000006c0300720c */ /* 0x040fe20003f04070 */
[----:B------:R-:W-:Y:S01]  /*4230*/  IMAD.HI.U32 R10, R8, R106, RZ ;  /* 0x0000006a080a7227 */ /* 0x000fe200078e00ff */
[C---:B------:R-:W-:Y:S01]  /*4240*/  ISETP.GT.U32.AND P2, PT, R3.reuse, R58, PT ;  /* 0x0000003a0300720c */ /* 0x040fe20003f44070 */
[----:B------:R-:W-:Y:S01]  /*4250*/  STL [R1+0xff0], R193 ;  /* 0x000ff0c101007387 */ /* 0x000fe20000100800 */
[----:B------:R-:W-:Y:S01]  /*4260*/  IABS R121, R164 ;  /* 0x000000a400797213 */ /* 0x000fe20000000000 */
[--C-:B------:R-:W-:Y:S01]  /*4270*/  @!P5 IMAD.IADD R124, R124, 0x1, -R3.reuse ;  /* 0x000000017c7cd824 */ /* 0x100fe200078e0a03 */
[C---:B------:R-:W-:Y:S01]  /*4280*/  ISETP.GT.U32.AND P5, PT, R3.reuse, R11, PT ;  /* 0x0000000b0300720c */ /* 0x040fe20003fa4070 */
[--C-:B------:R-:W-:Y:S01]  /*4290*/  @!P4 IMAD.IADD R26, R26, 0x1, -R3.reuse ;  /* 0x000000011a1ac824 */ /* 0x100fe200078e0a03 */
[----:B------:R-:W-:Y:S01]  /*42a0*/  IABS R105, R163 ;  /* 0x000000a300697213 */ /* 0x000fe20000000000 */
[----:B------:R-:W-:Y:S01]  /*42b0*/  IMAD.MOV R0, RZ, RZ, -R0 ;  /* 0x000000ffff007224 */ /* 0x000fe200078e0a00 */
[----:B------:R-:W-:Y:S01]  /*42c0*/  ISETP.GT.U32.AND P4, PT, R3, R124, PT ;  /* 0x0000007c0300720c */ /* 0x000fe20003f84070 */
[----:B------:R-:W-:Y:S01]  /*42d0*/  IMAD.MOV R38, RZ, RZ, -R10 ;  /* 0x000000ffff267224 */ /* 0x000fe200078e0a0a */
[-C--:B------:R-:W-:Y:S01]  /*42e0*/  @!P3 IADD3 R21, PT, PT, R21, -R3.reuse, RZ ;  /* 0x800000031515b210 */ /* 0x080fe20007ffe0ff */
[C---:B------:R-:W-:Y:S01]  /*42f0*/  IMAD R10, R3.reuse, R0, R24 ;  /* 0x00000000030a7224 */ /* 0x040fe200078e0218 */
[C---:B------:R-:W-:Y:S01]  /*4300*/  ISETP.GT.U32.AND P3, PT, R3.reuse, R50, PT ;  /* 0x000000320300720c */ /* 0x040fe20003f64070 */
[--C-:B------:R-:W-:Y:S01]  /*4310*/  @!P2 IMAD.IADD R58, R58, 0x1, -R3.reuse ;  /* 0x000000013a3aa824 */ /* 0x100fe200078e0a03 */
[----:B------:R-:W-:Y:S01]  /*4320*/  @!P0 IADD3 R108, PT, PT, R108, -R3, RZ ;  /* 0x800000036c6c8210 */ /* 0x000fe20007ffe0ff */
[----:B------:R-:W-:Y:S01]  /*4330*/  IMAD.HI.U32 R0, R8, R56, RZ ;  /* 0x0000003808007227 */ /* 0x000fe200078e00ff */
[----:B------:R-:W-:Y:S01]  /*4340*/  ISETP.GT.U32.AND P2, PT, R3, R83, PT ;  /* 0x000000530300720c */ /* 0x000fe20003f44070 */
[----:B------:R-:W-:Y:S01]  /*4350*/  STL [R1+0xfec], R192 ;  /* 0x000fecc001007387 */ /* 0x000fe20000100800 */
[----:B------:R-:W-:Y:S01]  /*4360*/  IABS R39, R159 ;  /* 0x0000009f00277213 */ /* 0x000fe20000000000 */
[--C-:B------:R-:W-:Y:S01]  /*4370*/  @!P5 IMAD.IADD R11, R11, 0x1, -R3.reuse ;  /* 0x000000010b0bd824 */ /* 0x100fe200078e0a03 */
[C---:B------:R-:W-:Y:S01]  /*4380*/  ISETP.GT.U32.AND P5, PT, R3.reuse, R108, PT ;  /* 0x0000006c0300720c */ /* 0x040fe20003fa4070 */
[--C-:B------:R-:W-:Y:S01]  /*4390*/  @!P4 IMAD.IADD R124, R124, 0x1, -R3.reuse ;  /* 0x000000017c7cc824 */ /* 0x100fe200078e0a03 */
[C---:B------:R-:W-:Y:S01]  /*43a0*/  ISETP.GT.U32.AND P4, PT, R3.reuse, R26, PT ;  /* 0x0000001a0300720c */ /* 0x040fe20003f84070 */
[----:B------:R-:W-:Y:S01]  /*43b0*/  IMAD.MOV R0, RZ, RZ, -R0 ;  /* 0x000000ffff007224 */ /* 0x000fe200078e0a00 */
[----:B------:R-:W-:Y:S01]  /*43c0*/  IABS R88, R154 ;  /* 0x0000009a00587213 */ /* 0x000fe20000000000 */
[--C-:B------:R-:W-:Y:S01]  /*43d0*/  @!P3 IMAD.IADD R50, R50, 0x1, -R3.reuse ;  /* 0x000000013232b824 */ /* 0x100fe200078e0a03 */
[C---:B------:R-:W-:Y:S01]  /*43e0*/  ISETP.GT.U32.AND P3, PT, R3.reuse, R57, PT ;  /* 0x000000390300720c */ /* 0x040fe20003f64070 */
[C---:B------:R-:W-:Y:S01]  /*43f0*/  IMAD R56, R3.reuse, R0, R56 ;  /* 0x0000000003387224 */ /* 0x040fe200078e0238 */
[----:B------:R-:W-:Y:S01]  /*4400*/  IABS R71, R161 ;  /* 0x000000a100477213 */ /* 0x000fe20000000000 */
[----:B------:R-:W-:Y:S01]  /*4410*/  IMAD R106, R3, R38, R106 ;  /* 0x00000026036a7224 */ /* 0x000fe200078e026a */
[----:B------:R-:W-:Y:S01]  /*4420*/  @!P2 IADD3 R83, PT, PT, R83, -R3, RZ ;  /* 0x800000035353a210 */ /* 0x000fe20007ffe0ff */
[----:B------:R-:W-:Y:S01]  /*4430*/  IMAD.HI.U32 R24, R8, R121, RZ ;  /* 0x0000007908187227 */ /* 0x000fe200078e00ff */
[C---:B------:R-:W-:Y:S01]  /*4440*/  ISETP.GT.U32.AND P2, PT, R3.reuse, R90, PT ;  /* 0x0000005a0300720c */ /* 0x040fe20003f44070 */
[----:B------:R-:W-:Y:S01]  /*4450*/  STL [R1+0xfe8], R191 ;  /* 0x000fe8bf01007387 */ /* 0x000fe20000100800 */
[----:B------:R-:W-:Y:S01]  /*4460*/  IABS R38, R166 ;  /* 0x000000a600267213 */ /* 0x000fe20000000000 */
[--C-:B------:R-:W-:Y:S01]  /*4470*/  @!P5 IMAD.IADD R108, R108, 0x1, -R3.reuse ;  /* 0x000000016c6cd824 */ /* 0x100fe200078e0a03 */
[C---:B------:R-:W-:Y:S01]  /*4480*/  ISETP.GT.U32.AND P5, PT, R3.reuse, R11, PT ;  /* 0x0000000b0300720c */ /* 0x040fe20003fa4070 */
[--C-:B------:R-:W-:Y:S01]  /*4490*/  @!P4 IMAD.IADD R26, R26, 0x1, -R3.reuse ;  /* 0x000000011a1ac824 */ /* 0x100fe200078e0a03 */
[----:B------:R-:W-:Y:S01]  /*44a0*/  ISETP.GT.U32.AND P4, PT, R3, R51, PT ;  /* 0x000000330300720c */ /* 0x000fe20003f84070 */
[--C-:B------:R-:W-:Y:S01]  /*44b0*/  @!P3 IMAD.IADD R57, R57, 0x1, -R3.reuse ;  /* 0x000000013939b824 */ /* 0x100fe200078e0a03 */
[C---:B------:R-:W-:Y:S01]  /*44c0*/  ISETP.GT.U32.AND P3, PT, R3.reuse, R72, PT ;  /* 0x000000480300720c */ /* 0x040fe20003f64070 */
[----:B------:R-:W-:Y:S01]  /*44d0*/  IMAD.HI.U32 R22, R8, R38, RZ ;  /* 0x0000002608167227 */ /* 0x000fe200078e00ff */
[----:B------:R-:W-:Y:S01]  /*44e0*/  IABS R104, R155 ;  /* 0x0000009b00687213 */ /* 0x000fe20000000000 */
[----:B------:R-:W-:Y:S01]  /*44f0*/  STL [R1+0xfe4], R190 ;  /* 0x000fe4be01007387 */ /* 0x000fe20000100800 */
[----:B------:R-:W-:Y:S01]  /*4500*/  IABS R119, R148 ;  /* 0x0000009400777213 */ /* 0x000fe20000000000 */
[--C-:B------:R-:W-:Y:S01]  /*4510*/  @!P2 IMAD.IADD R90, R90, 0x1, -R3.reuse ;  /* 0x000000015a5aa824 */ /* 0x100fe200078e0a03 */
[----:B------:R-:W-:Y:S01]  /*4520*/  ISETP.GT.U32.AND P2, PT, R3, R57, PT ;  /* 0x000000390300720c */ /* 0x000fe20003f44070 */
[----:B------:R-:W-:Y:S01]  /*4530*/  IMAD.MOV R22, RZ, RZ, -R22 ;  /* 0x000000ffff167224 */ /* 0x000fe200078e0a16 */
[----:B------:R-:W-:Y:S01]  /*4540*/  IADD3 R37, PT, PT, -R37, RZ, RZ ;  /* 0x000000ff25257210 */ /* 0x000fe20007ffe1ff */
[----:B------:R-:W-:Y:S01]  /*4550*/  IMAD.HI.U32 R0, R8, R105, RZ ;  /* 0x0000006908007227 */ /* 0x000fe200078e00ff */
[----:B------:R-:W-:Y:S01]  /*4560*/  @!P5 IADD3 R11, PT, PT, R11, -R3, RZ ;  /* 0x800000030b0bd210 */ /* 0x000fe20007ffe0ff */
[----:B------:R-:W-:Y:S01]  /*4570*/  STL [R1+0xfe0], R189 ;  /* 0x000fe0bd01007387 */ /* 0x000fe20000100800 */
[----:B------:R-:W-:Y:S01]  /*4580*/  ISETP.GT.U32.AND P5, PT, R3, R25, PT ;  /* 0x000000190300720c */ /* 0x000fe20003fa4070 */
[--C-:B------:R-:W-:Y:S01]  /*4590*/  @!P4 IMAD.IADD R51, R51, 0x1, -R3.reuse ;  /* 0x000000013333c824 */ /* 0x100fe200078e0a03 */
[C---:B------:R-:W-:Y:S01]  /*45a0*/  ISETP.GT.U32.AND P4, PT, R3.reuse, R56, PT ;  /* 0x000000380300720c */ /* 0x040fe20003f84070 */
[----:B------:R-:W-:Y:S01]  /*45b0*/  IMAD.MOV R70, RZ, RZ, -R24 ;  /* 0x000000ffff467224 */ /* 0x000fe200078e0a18 */
[----:B------:R-:W-:Y:S01]  /*45c0*/  @!P3 IADD3 R72, PT, PT, R72, -R3, RZ ;  /* 0x800000034848b210 */ /* 0x000fe20007ffe0ff */
[C---:B------:R-:W-:Y:S01]  /*45d0*/  IMAD R24, R3.reuse, R22, R38 ;  /* 0x0000001603187224 */ /* 0x040fe200078e0226 */
[----:B------:R-:W-:Y:S01]  /*45e0*/  ISETP.GT.U32.AND P3, PT, R3, R51, PT ;  /* 0x000000330300720c */ /* 0x000fe20003f64070 */
[----:B------:R-:W-:Y:S01]  /*45f0*/  @!P2 IMAD.IADD R57, R57, 0x1, -R3 ;  /* 0x000000013939a824 */ /* 0x000fe200078e0a03 */
[----:B------:R-:W-:Y:S01]  /*4600*/  ISETP.GT.U32.AND P2, PT, R3, R90, PT ;  /* 0x0000005a0300720c */ /* 0x000fe20003f44070 */
[----:B------:R-:W-:Y:S01]  /*4610*/  IMAD.MOV R0, RZ, RZ, -R0 ;  /* 0x000000ffff007224 */ /* 0x000fe200078e0a00 */
[----:B------:R-:W-:Y:S01]  /*4620*/  STL [R1+0xfdc], R188 ;  /* 0x000fdcbc01007387 */ /* 0x000fe20000100800 */
[----:B------:R-:W-:-:S03]  /*4630*/  IMAD.HI.U32 R38, R8, R39, RZ ;  /* 0x0000002708267227 */ /* 0x000fc600078e00ff */
[----:B------:R-:W-:Y:S01]  /*4640*/  STL [R1+0xfd8], R187 ;  /* 0x000fd8bb01007387 */ /* 0x000fe20000100800 */
[--C-:B------:R-:W-:Y:S02]  /*4650*/  @!P5 IMAD.IADD R25, R25, 0x1, -R3.reuse ;  /* 0x000000011919d824 */ /* 0x100fe400078e0a03 */
[----:B------:R-:W-:Y:S01]  /*4660*/  @!P4 IMAD.IADD R56, R56, 0x1, -R3 ;  /* 0x000000013838c824 */ /* 0x000fe200078e0a03 */
[----:B------:R-:W-:Y:S01]  /*4670*/  STL [R1+0xfd4], R186 ;  /* 0x000fd4ba01007387 */ /* 0x000fe20000100800 */
[C---:B------:R-:W-:Y:S01]  /*4680*/  IMAD R105, R3.reuse, R0, R105 ;  /* 0x0000000003697224 */ /* 0x040fe200078e0269 */
[----:B------:R-:W-:Y:S01]  /*4690*/  ISETP.GT.U32.AND P4, PT, R3, R25, PT ;  /* 0x000000190300720c */ /* 0x000fe20003f84070 */
[----:B------:R-:W-:Y:S01]  /*46a0*/  @!P3 IMAD.IADD R51, R51, 0x1, -R3 ;  /* 0x000000013333b824 */ /* 0x000fe200078e0a03 */
[C---:B------:R-:W-:Y:S01]  /*46b0*/  ISETP.GT.U32.AND P3, PT, R3.reuse, R72, PT ;  /* 0x000000480300720c */ /* 0x040fe20003f64070 */
[----:B------:R-:W-:Y:S01]  /*46c0*/  IMAD R121, R3, R70, R121 ;  /* 0x0000004603797224 */ /* 0x000fe200078e0279 */
[----:B------:R-:W-:Y:S01]  /*46d0*/  IABS R70, R153 ;  /* 0x0000009900467213 */ /* 0x000fe20000000000 */
[----:B------:R-:W-:-:S02]  /*46e0*/  IMAD.MOV R38, RZ, RZ, -R38 ;  /* 0x000000ffff267224 */ /* 0x000fc400078e0a26 */
[----:B------:R-:W-:Y:S01]  /*46f0*/  IMAD.HI.U32 R6, R8, R88, RZ ;  /* 0x0000005808067227 */ /* 0x000fe200078e00ff */
[----:B------:R-:W-:Y:S01]  /*4700*/  @!P2 IADD3 R90, PT, PT, R90, -R3, RZ ;  /* 0x800000035a5aa210 */ /* 0x000fe20007ffe0ff */
[----:B------:R-:W-:Y:S01]  /*4710*/  STL [R1+0xfd0], R185 ;  /* 0x000fd0b901007387 */ /* 0x000fe20000100800 */
[C---:B------:R-:W-:Y:S01]  /*4720*/  ISETP.GT.U32.AND P2, PT, R3.reuse, R105, PT ;  /* 0x000000690300720c */ /* 0x040fe20003f44070 */
[----:B------:R-:W-:Y:S01]  /*4730*/  IMAD R39, R3, R38, R39 ;  /* 0x0000002603277224 */ /* 0x000fe200078e0227 */
[----:B------:R-:W-:Y:S01]  /*4740*/  IABS R0, R157 ;  /* 0x0000009d00007213 */ /* 0x000fe20000000000 */
[C---:B------:R-:W-:Y:S01]  /*4750*/  IMAD.HI.U32 R22, R8.reuse, R71, RZ ;  /* 0x0000004708167227 */ /* 0x040fe200078e00ff */
[----:B------:R-:W-:Y:S01]  /*4760*/  @!P4 IADD3 R25, PT, PT, R25, -R3, RZ ;  /* 0x800000031919c210 */ /* 0x000fe20007ffe0ff */
[----:B------:R-:W-:Y:S02]  /*4770*/  STL [R1+0xfcc], R184 ;  /* 0x000fccb801007387 */ /* 0x000fe40000100800 */
[----:B------:R-:W-:-:S04]  /*4780*/  IMAD.HI.U32 R38, R8, R104, RZ ;  /* 0x0000006808267227 */ /* 0x000fc800078e00ff */
[----:B------:R-:W-:Y:S02]  /*4790*/  IMAD.MOV R6, RZ, RZ, -R6 ;  /* 0x000000ffff067224 */ /* 0x000fe400078e0a06 */
[----:B------:R-:W-:Y:S01]  /*47a0*/  IMAD.HI.U32 R53, R8, R70, RZ ;  /* 0x0000004608357227 */ /* 0x000fe200078e00ff */
[C---:B------:R-:W-:Y:S01]  /*47b0*/  ISETP.GT.U32.AND P4, PT, R3.reuse, R56, PT ;  /* 0x000000380300720c */ /* 0x040fe20003f84070 */
[----:B------:R-:W-:Y:S02]  /*47c0*/  STL [R1+0xfc8], R183 ;  /* 0x000fc8b701007387 */ /* 0x000fe40000100800 */
[----:B------:R-:W-:Y:S02]  /*47d0*/  IMAD.MOV R22, RZ, RZ, -R22 ;  /* 0x000000ffff167224 */ /* 0x000fe400078e0a16 */
[----:B------:R-:W-:Y:S01]  /*47e0*/  IMAD.MOV R38, RZ, RZ, -R38 ;  /* 0x000000ffff267224 */ /* 0x000fe200078e0a26 */
[----:B------:R-:W-:Y:S01]  /*47f0*/  STL [R1+0xfc4], R182 ;  /* 0x000fc4b601007387 */ /* 0x000fe20000100800 */
[C---:B------:R-:W-:Y:S01]  /*4800*/  IMAD R88, R3.reuse, R6, R88 ;  /* 0x0000000603587224 */ /* 0x040fe200078e0258 */
[----:B------:R-:W-:Y:S01]  /*4810*/  IABS R6, R149 ;  /* 0x0000009500067213 */ /* 0x000fe20000000000 */
[----:B------:R-:W-:Y:S01]  /*4820*/  IMAD.MOV R53, RZ, RZ, -R53 ;  /* 0x000000ffff357224 */ /* 0x000fe200078e0a35 */
[----:B------:R-:W-:Y:S01]  /*4830*/  STL [R1+0xfc0], R181 ;  /* 0x000fc0b501007387 */ /* 0x000fe20000100800 */
[----:B------:R-:W-:-:S02]  /*4840*/  IMAD R71, R3, R22, R71 ;  /* 0x0000001603477224 */ /* 0x000fc400078e0247 */
[C---:B------:R-:W-:Y:S01]  /*4850*/  IMAD R104, R3.reuse, R38, R104 ;  /* 0x0000002603687224 */ /* 0x040fe200078e0268 */
[----:B------:R-:W-:Y:S01]  /*4860*/  IABS R38, R151 ;  /* 0x0000009700267213 */ /* 0x000fe20000000000 */
[--C-:B------:R-:W-:Y:S01]  /*4870*/  @!P3 IMAD.IADD R72, R72, 0x1, -R3.reuse ;  /* 0x000000014848b824 */ /* 0x100fe200078e0a03 */
[C---:B------:R-:W-:Y:S01]  /*4880*/  ISETP.GT.U32.AND P3, PT, R3.reuse, R89, PT ;  /* 0x000000590300720c */ /* 0x040fe20003f64070 */
[----:B------:R-:W-:Y:S01]  /*4890*/  IMAD.HI.U32 R22, R8, R0, RZ ;  /* 0x0000000008167227 */ /* 0x000fe200078e00ff */
[----:B------:R-:W-:Y:S03]  /*48a0*/  STL [R1+0xfbc], R180 ;  /* 0x000fbcb401007387 */ /* 0x000fe60000100800 */
[----:B------:R-:W-:Y:S01]  /*48b0*/  IMAD R70, R3, R53, R70 ;  /* 0x0000003503467224 */ /* 0x000fe200078e0246 */
[----:B------:R-:W-:Y:S01]  /*48c0*/  IADD3 R22, PT, PT, -R22, RZ, RZ ;  /* 0x000000ff16167210 */ /* 0x000fe20007ffe1ff */
[C---:B------:R-:W-:Y:S01]  /*48d0*/  IMAD.HI.U32 R53, R8.reuse, R6, RZ ;  /* 0x0000000608357227 */ /* 0x040fe200078e00ff */
[----:B------:R-:W-:Y:S03]  /*48e0*/  STL [R1+0xfb8], R179 ;  /* 0x000fb8b301007387 */ /* 0x000fe60000100800 */
[----:B------:R-:W-:Y:S01]  /*48f0*/  @!P2 IMAD.IADD R105, R105, 0x1, -R3 ;  /* 0x000000016969a824 */ /* 0x000fe200078e0a03 */
[----:B------:R-:W-:Y:S01]  /*4900*/  ISETP.GT.U32.AND P2, PT, R3, R120, PT ;  /* 0x000000780300720c */ /* 0x000fe20003f44070 */
[----:B------:R-:W-:-:S04]  /*4910*/  IMAD.HI.U32 R85, R8, R38, RZ ;  /* 0x0000002608557227 */ /* 0x000fc800078e00ff */
[----:B------:R-:W-:Y:S02]  /*4920*/  @!P4 IMAD.IADD R56, R56, 0x1, -R3 ;  /* 0x000000013838c824 */ /* 0x000fe400078e0a03 */
[----:B------:R-:W-:Y:S01]  /*4930*/  IMAD.MOV R53, RZ, RZ, -R53 ;  /* 0x000000ffff357224 */ /* 0x000fe200078e0a35 */
[----:B------:R-:W-:Y:S01]  /*4940*/  ISETP.GT.U32.AND P4, PT, R3, R71, PT ;  /* 0x000000470300720c */ /* 0x000fe20003f84070 */
[----:B------:R-:W-:Y:S01]  /*4950*/  IMAD.MOV R85, RZ, RZ, -R85 ;  /* 0x000000ffff557224 */ /* 0x000fe200078e0a55 */
[----:B------:R-:W-:Y:S01]  /*4960*/  @!P3 IADD3 R89, PT, PT, R89, -R3, RZ ;  /* 0x800000035959b210 */ /* 0x000fe20007ffe0ff */
[C---:B------:R-:W-:Y:S01]  /*4970*/  IMAD R6, R3.reuse, R53, R6 ;  /* 0x0000003503067224 */ /* 0x040fe200078e0206 */
[----:B------:R-:W-:Y:S01]  /*4980*/  STL [R1+0xfb4], R178 ;  /* 0x000fb4b201007387 */ /* 0x000fe20000100800 */
[C---:B------:R-:W-:Y:S01]  /*4990*/  IMAD R0, R3.reuse, R22, R0 ;  /* 0x0000001603007224 */ /* 0x040fe200078e0200 */
[----:B------:R-:W-:Y:S01]  /*49a0*/  IABS R22, R150 ;  /* 0x0000009600167213 */ /* 0x000fe20000000000 */
[C---:B------:R-:W-:Y:S01]  /*49b0*/  IMAD.HI.U32 R53, R8.reuse, R119, RZ ;  /* 0x0000007708357227 */ /* 0x040fe200078e00ff */
[C---:B------:R-:W-:Y:S01]  /*49c0*/  ISETP.GT.U32.AND P3, PT, R3.reuse, R104, PT ;  /* 0x000000680300720c */ /* 0x040fe20003f64070 */
[----:B------:R-:W-:Y:S02]  /*49d0*/  STL [R1+0xfb0], R177 ;  /* 0x000fb0b101007387 */ /* 0x000fe40000100800 */
[----:B------:R-:W-:Y:S01]  /*49e0*/  IMAD R38, R3, R85, R38 ;  /* 0x0000005503267224 */ /* 0x000fe200078e0226 */
[----:B------:R-:W-:Y:S01]  /*49f0*/  IABS R85, R146 ;  /* 0x0000009200557213 */ /* 0x000fe20000000000 */
[----:B------:R-:W-:Y:S01]  /*4a00*/  IMAD.MOV R53, RZ, RZ, -R53 ;  /* 0x000000ffff357224 */ /* 0x000fe200078e0a35 */
[----:B------:R-:W-:Y:S01]  /*4a10*/  STL [R1+0xfac], R176 ;  /* 0x000facb001007387 */ /* 0x000fe20000100800 */
[----:B------:R-:W-:-:S03]  /*4a20*/  IMAD.HI.U32 R69, R8, R22, RZ ;  /* 0x0000001608457227 */ /* 0x000fc600078e00ff */
[----:B------:R-:W-:Y:S01]  /*4a30*/  STL [R1+0xfa8], R175 ;  /* 0x000fa8af01007387 */ /* 0x000fe20000100800 */
[----:B------:R-:W-:Y:S01]  /*4a40*/  @!P2 IMAD.IADD R120, R120, 0x1, -R3 ;  /* 0x000000017878a824 */ /* 0x000fe200078e0a03 */
[C---:B------:R-:W-:Y:S01]  /*4a50*/  ISETP.GT.U32.AND P2, PT, R3.reuse, R89, PT ;  /* 0x000000590300720c */ /* 0x040fe20003f44070 */
[----:B------:R-:W-:Y:S01]  /*4a60*/  IMAD R119, R3, R53, R119 ;  /* 0x0000003503777224 */ /* 0x000fe200078e0277 */
[----:B------:R-:W-:Y:S01]  /*4a70*/  STL [R1+0xfa4], R174 ;  /* 0x000fa4ae01007387 */ /* 0x000fe20000100800 */
[----:B------:R-:W-:-:S03]  /*4a80*/  IMAD.HI.U32 R53, R8, R85, RZ ;  /* 0x0000005508357227 */ /* 0x000fc600078e00ff */
[----:B------:R-:W-:Y:S01]  /*4a90*/  STL [R1+0xfa0], R173 ;  /* 0x000fa0ad01007387 */ /* 0x000fe20000100800 */
[----:B------:R-:W-:Y:S02]  /*4aa0*/  IMAD.MOV R69, RZ, RZ, -R69 ;  /* 0x000000ffff457224 */ /* 0x000fe400078e0a45 */
[----:B------:R-:W-:Y:S01]  /*4ab0*/  IMAD.MOV R53, RZ, RZ, -R53 ;  /* 0x000000ffff357224 */ /* 0x000fe200078e0a35 */
[----:B------:R-:W-:Y:S01]  /*4ac0*/  STL [R1+0xf9c], R172 ;  /* 0x000f9cac01007387 */ /* 0x000fe20000100800 */
[----:B------:R-:W-:Y:S02]  /*4ad0*/  VIADD R144, R7, 0x7c ;  /* 0x0000007c07907836 */ /* 0x000fe40000000000 */
[----:B------:R-:W-:Y:S01]  /*4ae0*/  @!P4 IMAD.IADD R71, R71, 0x1, -R3 ;  /* 0x000000014747c824 */ /* 0x000fe200078e0a03 */
[C---:B------:R-:W-:Y:S01]  /*4af0*/  ISETP.GT.U32.AND P4, PT, R3.reuse, R88, PT ;  /* 0x000000580300720c */ /* 0x040fe20003f84070 */
[C---:B------:R-:W-:Y:S01]  /*4b00*/  IMAD R22, R3.reuse, R69, R22 ;  /* 0x0000004503167224 */ /* 0x040fe200078e0216 */
[----:B------:R-:W-:Y:S01]  /*4b10*/  IABS R69, R145 ;  /* 0x0000009100457213 */ /* 0x000fe20000000000 */
[C---:B------:R-:W-:Y:S01]  /*4b20*/  IMAD R85, R3.reuse, R53, R85 ;  /* 0x0000003503557224 */ /* 0x040fe200078e0255 */
[----:B------:R-:W-:Y:S01]  /*4b30*/  IABS R53, R144 ;  /* 0x0000009000357213 */ /* 0x000fe20000000000 */
[----:B------:R-:W-:Y:S01]  /*4b40*/  @!P3 IMAD.IADD R104, R104, 0x1, -R3 ;  /* 0x000000016868b824 */ /* 0x000fe200078e0a03 */
[C---:B------:R-:W-:Y:S01]  /*4b50*/  ISETP.GT.U32.AND P3, PT, R3.reuse, R71, PT ;  /* 0x000000470300720c */ /* 0x040fe20003f64070 */
[----:B------:R-:W-:Y:S01]  /*4b60*/  IMAD R103, R3, R37, R103 ;  /* 0x0000002503677224 */ /* 0x000fe200078e0267 */
[----:B------:R-:W-:Y:S01]  /*4b70*/  STL [R1+0xf98], R171 ;  /* 0x000f98ab01007387 */ /* 0x000fe20000100800 */
[----:B------:R-:W-:-:S03]  /*4b80*/  IMAD.HI.U32 R37, R8, R69, RZ ;  /* 0x0000004508257227 */ /* 0x000fc600078e00ff */
[----:B------:R-:W-:Y:S01]  /*4b90*/  STL [R1+0xf94], R170 ;  /* 0x000f94aa01007387 */ /* 0x000fe20000100800 */
[----:B------:R-:W-:Y:S01]  /*4ba0*/  @!P2 IMAD.IADD R89, R89, 0x1, -R3 ;  /* 0x000000015959a824 */ /* 0x000fe200078e0a03 */
[----:B------:R-:W-:Y:S01]  /*4bb0*/  ISETP.GT.U32.AND P2, PT, R3, R120, PT ;  /* 0x000000780300720c */ /* 0x000fe20003f44070 */
[----:B------:R-:W-:Y:S01]  /*4bc0*/  IMAD.HI.U32 R9, R8, R53, RZ ;  /* 0x0000003508097227 */ /* 0x000fe200078e00ff */
[----:B------:R-:W-:Y:S03]  /*4bd0*/  STL [R1+0xf90], R169 ;  /* 0x000f90a901007387 */ /* 0x000fe60000100800 */
[----:B------:R-:W-:Y:S02]  /*4be0*/  IMAD.MOV R37, RZ, RZ, -R37 ;  /* 0x000000ffff257224 */ /* 0x000fe400078e0a25 */
[C---:B------:R-:W-:Y:S02]  /*4bf0*/  VIADD R143, R7.reuse, 0x7d ;  /* 0x0000007d078f7836 */ /* 0x040fe40000000000 */
[----:B------:R-:W-:Y:S01]  /*4c00*/  VIADD R142, R7, 0x7e ;  /* 0x0000007e078e7836 */ /* 0x000fe20000000000 */
[----:B------:R-:W-:Y:S01]  /*4c10*/  IADD3 R9, PT, PT, -R9, RZ, RZ ;  /* 0x000000ff09097210 */ /* 0x000fe20007ffe1ff */
[----:B------:R-:W-:Y:S01]  /*4c20*/  @!P4 IMAD.IADD R88, R88, 0x1, -R3 ;  /* 0x000000015858c824 */ /* 0x000fe200078e0a03 */
[----:B------:R-:W-:Y:S01]  /*4c30*/  STL [R1+0xf8c], R168 ;  /* 0x000f8ca801007387 */ /* 0x000fe20000100800 */
[----:B------:R-:W-:Y:S01]  /*4c40*/  IMAD R69, R3, R37, R69 ;  /* 0x0000002503457224 */ /* 0x000fe200078e0245 */
[----:B------:R-:W-:Y:S01]  /*4c50*/  IABS R37, R143 ;  /* 0x0000008f00257213 */ /* 0x000fe20000000000 */
[----:B------:R-:W-:Y:S01]  /*4c60*/  @!P3 IMAD.IADD R71, R71, 0x1, -R3 ;  /* 0x000000014747b824 */ /* 0x000fe200078e0a03 */
[----:B------:R-:W-:Y:S01]  /*4c70*/  IABS R87, R142 ;  /* 0x0000008e00577213 */ /* 0x000fe20000000000 */
[C---:B------:R-:W-:Y:S01]  /*4c80*/  IMAD R53, R3.reuse, R9, R53 ;  /* 0x0000000903357224 */ /* 0x040fe200078e0235 */
[C---:B------:R-:W-:Y:S01]  /*4c90*/  ISETP.GT.U32.AND P3, PT, R3.reuse, R88, PT ;  /* 0x000000580300720c */ /* 0x040fe20003f64070 */
[----:B------:R-:W-:Y:S01]  /*4ca0*/  IMAD.HI.U32 R9, R8, R37, RZ ;  /* 0x0000002508097227 */ /* 0x000fe200078e00ff */
[----:B------:R-:W-:Y:S01]  /*4cb0*/  @!P2 IADD3 R120, PT, PT, R120, -R3, RZ ;  /* 0x800000037878a210 */ /* 0x000fe20007ffe0ff */
[----:B------:R-:W-:Y:S01]  /*4cc0*/  STL [R1+0xf88], R167 ;  /* 0x000f88a701007387 */ /* 0x000fe20000100800 */
[----:B------:R-:W-:Y:S01]  /*4cd0*/  ISETP.GT.U32.AND P2, PT, R3, R6, PT ;  /* 0x000000060300720c */ /* 0x000fe20003f44070 */
[----:B------:R-:W-:-:S02]  /*4ce0*/  IMAD.HI.U32 R8, R8, R87, RZ ;  /* 0x0000005708087227 */ /* 0x000fc400078e00ff */
[----:B------:R-:W-:Y:S03]  /*4cf0*/  STL [R1+0xf84], R166 ;  /* 0x000f84a601007387 */ /* 0x000fe60000100800 */
[----:B------:R-:W-:Y:S01]  /*4d00*/  IADD3 R8, PT, PT, -R8, RZ, RZ ;  /* 0x000000ff08087210 */ /* 0x000fe20007ffe1ff */
[----:B------:R-:W-:Y:S02]  /*4d10*/  STL [R1+0xf80], R165 ;  /* 0x000f80a501007387 */ /* 0x000fe40000100800 */
[----:B------:R-:W-:Y:S01]  /*4d20*/  @!P3 IMAD.IADD R88, R88, 0x1, -R3 ;  /* 0x000000015858b824 */ /* 0x000fe200078e0a03 */
[C---:B------:R-:W-:Y:S01]  /*4d30*/  ISETP.GT.U32.AND P3, PT, R3.reuse, R103, PT ;  /* 0x000000670300720c */ /* 0x040fe20003f64070 */
[----:B------:R-:W-:Y:S01]  /*4d40*/  IMAD R87, R3, R8, R87 ;  /* 0x0000000803577224 */ /* 0x000fe200078e0257 */
[----:B------:R-:W-:Y:S01]  /*4d50*/  STL [R1+0xf6c], R164 ;  /* 0x000f6ca401007387 */ /* 0x000fe20000100800 */
[----:B------:R-:W-:-:S03]  /*4d60*/  @!P2 IMAD.IADD R6, R6, 0x1, -R3 ;  /* 0x000000010606a824 */ /* 0x000fc600078e0a03 */
[----:B------:R-:W-:Y:S01]  /*4d70*/  ISETP.GT.U32.AND P2, PT, R3, R87, PT ;  /* 0x000000570300720c */ /* 0x000fe20003f44070 */
[----:B------:R-:W-:Y:S04]  /*4d80*/  STL [R1+0xf68], R163 ;  /* 0x000f68a301007387 */ /* 0x000fe80000100800 */
[----:B------:R-:W-:Y:S04]  /*4d90*/  STL [R1+0xf64], R162 ;  /* 0x000f64a201007387 */ /* 0x000fe80000100800 */
[----:B------:R-:W-:Y:S01]  /*4da0*/  STL [R1+0xf60], R161 ;  /* 0x000f60a101007387 */ /* 0x000fe20000100800 */
[----:B------:R-:W-:-:S03]  /*4db0*/  @!P3 IMAD.IADD R103, R103, 0x1, -R3 ;  /* 0x000000016767b824 */ /* 0x000fc600078e0a03 */
[----:B------:R-:W-:Y:S04]  /*4dc0*/  STL [R1+0xf5c], R160 ;  /* 0x000f5ca001007387 */ /* 0x000fe80000100800 */
[----:B------:R-:W-:Y:S04]  /*4dd0*/  STL [R1+0xf58], R159 ;  /* 0x000f589f01007387 */ /* 0x000fe80000100800 */
[----:B------:R-:W-:Y:S01]  /*4de0*/  STL [R1+0xf54], R158 ;  /* 0x000f549e01007387 */ /* 0x000fe20000100800 */
[----:B------:R-:W-:-:S03]  /*4df0*/  @!P2 IMAD.IADD R87, R87, 0x1, -R3 ;  /* 0x000000015757a824 */ /* 0x000fc600078e0a03 */
[----:B------:R-:W-:Y:S01]  /*4e00*/  STL [R1+0xf50], R157 ;  /* 0x000f509d01007387 */ /* 0x000fe20000100800 */
[----:B------:R-:W-:-:S03]  /*4e10*/  ISETP.GT.U32.AND P2, PT, R3, R103, PT ;  /* 0x000000670300720c */ /* 0x000fc60003f44070 */
[----:B------:R-:W-:Y:S04]  /*4e20*/  STL [R1+0xf4c], R156 ;  /* 0x000f4c9c01007387 */ /* 0x000fe80000100800 */
        /* <DEDUP_REMOVED lines=9> */
[----:B--2---:R-:W2:Y:S04]  /*4ec0*/  LDL R137, [R1+0xf10] ;  /* 0x000f100001897983 */ /* 0x004ea80000100800 */
[----:B-1----:R-:W3:Y:S04]  /*4ed0*/  LDL R250, [R1+0xf70] ;  /* 0x000f700001fa7983 */ /* 0x002ee80000100800 */
[----:B------:R-:W4:Y:S04]  /*4ee0*/  LDL R251, [R1+0x1018] ;  /* 0x0010180001fb7983 */ /* 0x000f280000100800 */
[----:B------:R-:W5:Y:S04]  /*4ef0*/  LDL R252, [R1+0x101c] ;  /* 0x00101c0001fc7983 */ /* 0x000f680000100800 */
[----:B------:R-:W4:Y:S04]  /*4f00*/  LDL R5, [R1+0x1024] ;  /* 0x0010240001057983 */ /* 0x000f280000100800 */
[----:B------:R-:W4:Y:S04]  /*4f10*/  LDL R139, [R1+0x102c] ;  /* 0x00102c00018b7983 */ /* 0x000f280000100800 */
[----:B------:R-:W4:Y:S01]  /*4f20*/  LDL R138, [R1+0x1030] ;  /* 0x00103000018a7983 */ /* 0x000f220000100800 */
[----:B------:R-:W-:Y:S01]  /*4f30*/  @!P2 IMAD.IADD R103, R103, 0x1, -R3 ;  /* 0x000000016767a824 */ /* 0x000fe200078e0a03 */
[----:B------:R-:W-:-:S02]  /*4f40*/  ISETP.GE.AND P2, PT, R7, RZ, PT ;  /* 0x000000ff0700720c */ /* 0x000fc40003f46270 */
[----:B------:R-:W-:Y:S01]  /*4f50*/  STL [R1+0xf24], R146 ;  /* 0x000f249201007387 */ /* 0x000fe20000100800 */
[C---:B------:R-:W-:Y:S02]  /*4f60*/  ISETP.GT.U32.AND P1, PT, R3.reuse, R81, PT ;  /* 0x000000510300720c */ /* 0x040fe40003f24070 */
[C---:B------:R-:W-:Y:S01]  /*4f70*/  ISETP.GT.U32.AND P6, PT, R3.reuse, R80, PT ;  /* 0x000000500300720c */ /* 0x040fe20003fc4070 */
[----:B------:R-:W-:Y:S01]  /*4f80*/  STL [R1+0xf20], R145 ;  /* 0x000f209101007387 */ /* 0x000fe20000100800 */
[C---:B------:R-:W-:Y:S02]  /*4f90*/  ISETP.GT.U32.AND P0, PT, R3.reuse, R123, PT ;  /* 0x0000007b0300720c */ /* 0x040fe40003f04070 */
[----:B------:R-:W-:Y:S01]  /*4fa0*/  ISETP.GT.U32.AND P5, PT, R3, R40, PT ;  /* 0x000000280300720c */ /* 0x000fe20003fa4070 */
[----:B------:R-:W-:Y:S01]  /*4fb0*/  STL [R1+0xf0c], R141 ;  /* 0x000f0c8d01007387 */ /* 0x000fe20000100800 */
[----:B------:R-:W-:-:S03]  /*4fc0*/  IADD3 R9, PT, PT, -R9, RZ, RZ ;  /* 0x000000ff09097210 */ /* 0x000fc60007ffe1ff */
[----:B------:R-:W-:Y:S02]  /*4fd0*/  STL [R1+0xf1c], R144 ;  /* 0x000f1c9001007387 */ /* 0x000fe40000100800 */
[--C-:B------:R-:W-:Y:S01]  /*4fe0*/  @!P1 IMAD.IADD R81, R81, 0x1, -R3.reuse ;  /* 0x0000000151519824 */ /* 0x100fe200078e0a03 */
[----:B------:R-:W-:Y:S01]  /*4ff0*/  ISETP.GT.U32.AND P1, PT, R3, R48, PT ;  /* 0x000000300300720c */ /* 0x000fe20003f24070 */
[----:B------:R-:W-:Y:S01]  /*5000*/  STL [R1+0xf18], R143 ;  /* 0x000f188f01007387 */ /* 0x000fe20000100800 */
[----:B------:R-:W-:Y:S01]  /*5010*/  @!P6 IMAD.IADD R80, R80, 0x1, -R3 ;  /* 0x000000015050e824 */ /* 0x000fe200078e0a03 */
[----:B------:R-:W-:Y:S01]  /*5020*/  @!P0 IADD3 R123, PT, PT, R123, -R3, RZ ;  /* 0x800000037b7b8210 */ /* 0x000fe20007ffe0ff */
[C---:B------:R-:W-:Y:S01]  /*5030*/  IMAD R37, R3.reuse, R9, R37 ;  /* 0x0000000903257224 */ /* 0x040fe200078e0225 */
[----:B------:R-:W-:Y:S01]  /*5040*/  STL [R1+0xf14], R142 ;  /* 0x000f148e01007387 */ /* 0x000fe20000100800 */
[----:B------:R-:W-:Y:S01]  /*5050*/  ISETP.GT.U32.AND P6, PT, R3, R81, PT ;  /* 0x000000510300720c */ /* 0x000fe20003fc4070 */
[----:B------:R-:W-:Y:S01]  /*5060*/  @!P5 IMAD.IADD R40, R40, 0x1, -R3 ;  /* 0x000000012828d824 */ /* 0x000fe200078e0a03 */
[----:B------:R-:W1:Y:S01]  /*5070*/  LDC.64 R8, c[0x0][0x3a0] ;  /* 0x0000e800ff087b82 */ /* 0x000e620000000a00 */
[----:B------:R1:W-:Y:S04]  /*5080*/  STL [R1+0x1200], R7 ;  /* 0x0012000701007387 */ /* 0x0003e80000100800 */
[----:B------:R-:W-:-:S02]  /*5090*/  @!P1 IADD3 R48, PT, PT, R48, -R3, RZ ;  /* 0x8000000330309210 */ /* 0x000fc40007ffe0ff */
[----:B------:R-:W-:Y:S01]  /*50a0*/  ISETP.GT.U32.AND P1, PT, R3, R59, PT ;  /* 0x0000003b0300720c */ /* 0x000fe20003f24070 */
[----:B-1----:R-:W4:Y:S03]  /*50b0*/  LDL R7, [R1+0xf78] ;  /* 0x000f780001077983 */ /* 0x002f260000100800 */
[----:B------:R-:W-:Y:S01]  /*50c0*/  @!P6 IMAD.IADD R81, R81, 0x1, -R3 ;  /* 0x000000015151e824 */ /* 0x000fe200078e0a03 */
[----:B------:R-:W-:-:S08]  /*50d0*/  ISETP.GT.U32.AND P6, PT, R3, R92, PT ;  /* 0x0000005c0300720c */ /* 0x000fd00003fc4070 */
[----:B------:R-:W-:Y:S01]  /*50e0*/  @!P1 IMAD.IADD R59, R59, 0x1, -R3 ;  /* 0x000000013b3b9824 */ /* 0x000fe200078e0a03 */
[----:B------:R-:W-:-:S04]  /*50f0*/  ISETP.GT.U32.AND P1, PT, R3, R82, PT ;  /* 0x000000520300720c */ /* 0x000fc80003f24070 */
[----:B------:R-:W-:Y:S01]  /*5100*/  @!P6 IMAD.IADD R92, R92, 0x1, -R3 ;  /* 0x000000015c5ce824 */ /* 0x000fe200078e0a03 */
[----:B------:R-:W-:-:S04]  /*5110*/  ISETP.GT.U32.AND P6, PT, R3, R59, PT ;  /* 0x0000003b0300720c */ /* 0x000fc80003fc4070 */
[----:B------:R-:W-:-:S04]  /*5120*/  ISETP.GT.U32.AND P0, PT, R3, R92, PT ;  /* 0x0000005c0300720c */ /* 0x000fc80003f04070 */
[----:B------:R-:W-:Y:S01]  /*5130*/  @!P1 IMAD.IADD R82, R82, 0x1, -R3 ;  /* 0x0000000152529824 */ /* 0x000fe200078e0a03 */
[----:B------:R-:W-:-:S04]  /*5140*/  ISETP.GT.U32.AND P1, PT, R3, R49, PT ;  /* 0x000000310300720c */ /* 0x000fc80003f24070 */
[----:B------:R-:W-:Y:S01]  /*5150*/  @!P6 IMAD.IADD R59, R59, 0x1, -R3 ;  /* 0x000000013b3be824 */ /* 0x000fe200078e0a03 */
[----:B------:R-:W-:-:S03]  /*5160*/  ISETP.GT.U32.AND P6, PT, R3, R123, PT ;  /* 0x0000007b0300720c */ /* 0x000fc60003fc4070 */
[----:B------:R-:W-:Y:S01]  /*5170*/  @!P0 IMAD.IADD R92, R92, 0x1, -R3 ;  /* 0x000000015c5c8824 */ /* 0x000fe200078e0a03 */
[----:B------:R-:W-:-:S04]  /*5180*/  ISETP.GT.U32.AND P0, PT, R3, R107, PT ;  /* 0x0000006b0300720c */ /* 0x000fc80003f04070 */
[----:B------:R-:W-:Y:S01]  /*5190*/  @!P1 IMAD.IADD R49, R49, 0x1, -R3 ;  /* 0x0000000131319824 */ /* 0x000fe200078e0a03 */
[----:B------:R-:W-:-:S04]  /*51a0*/  ISETP.GT.U32.AND P1, PT, R3, R82, PT ;  /* 0x000000520300720c */ /* 0x000fc80003f24070 */
[----:B------:R-:W-:Y:S01]  /*51b0*/  @!P6 IMAD.IADD R123, R123, 0x1, -R3 ;  /* 0x000000017b7be824 */ /* 0x000fe200078e0a03 */
[----:B------:R-:W-:-:S03]  /*51c0*/  ISETP.GT.U32.AND P6, PT, R3, R10, PT ;  /* 0x0000000a0300720c */ /* 0x000fc60003fc4070 */
[----:B------:R-:W-:Y:S01]  /*51d0*/  @!P0 IMAD.IADD R107, R107, 0x1, -R3 ;  /* 0x000000016b6b8824 */ /* 0x000fe200078e0a03 */
[----:B------:R-:W-:-:S04]  /*51e0*/  ISETP.GT.U32.AND P0, PT, R3, R122, PT ;  /* 0x0000007a0300720c */ /* 0x000fc80003f04070 */
[----:B------:R-:W-:Y:S02]  /*51f0*/  @!P1 IADD3 R82, PT, PT, R82, -R3, RZ ;  /* 0x8000000352529210 */ /* 0x000fe40007ffe0ff */
[----:B------:R-:W-:-:S03]  /*5200*/  ISETP.GT.U32.AND P1, PT, R3, R91, PT ;  /* 0x0000005b0300720c */ /* 0x000fc60003f24070 */
[----:B------:R-:W-:Y:S02]  /*5210*/  @!P6 IADD3 R10, PT, PT, R10, -R3, RZ ;  /* 0x800000030a0ae210 */ /* 0x000fe40007ffe0ff */
[C---:B------:R-:W-:Y:S02]  /*5220*/  ISETP.GT.U32.AND P6, PT, R3.reuse, R107, PT ;  /* 0x0000006b0300720c */ /* 0x040fe40003fc4070 */
[----:B------:R-:W-:Y:S01]  /*5230*/  @!P0 IMAD.IADD R122, R122, 0x1, -R3 ;  /* 0x000000017a7a8824 */ /* 0x000fe200078e0a03 */
[----:B------:R-:W-:-:S05]  /*5240*/  ISETP.GT.U32.AND P5, PT, R3, R10, PT ;  /* 0x0000000a0300720c */ /* 0x000fca0003fa4070 */
[----:B------:R-:W-:Y:S01]  /*5250*/  @!P1 IMAD.IADD R91, R91, 0x1, -R3 ;  /* 0x000000015b5b9824 */ /* 0x000fe200078e0a03 */
[----:B------:R-:W-:-:S04]  /*5260*/  ISETP.GT.U32.AND P1, PT, R3, R106, PT ;  /* 0x0000006a0300720c */ /* 0x000fc80003f24070 */
[----:B------:R-:W-:Y:S01]  /*5270*/  ISETP.GT.U32.AND P0, PT, R3, R91, PT ;  /* 0x0000005b0300720c */ /* 0x000fe20003f04070 */
[--C-:B------:R-:W-:Y:S01]  /*5280*/  @!P6 IMAD.IADD R107, R107, 0x1, -R3.reuse ;  /* 0x000000016b6be824 */ /* 0x100fe200078e0a03 */
[C---:B------:R-:W-:Y:S01]  /*5290*/  ISETP.GT.U32.AND P6, PT, R3.reuse, R40, PT ;  /* 0x000000280300720c */ /* 0x040fe20003fc4070 */
[----:B------:R-:W-:Y:S01]  /*52a0*/  @!P5 IMAD.IADD R10, R10, 0x1, -R3 ;  /* 0x000000010a0ad824 */ /* 0x000fe200078e0a03 */
[----:B------:R-:W-:-:S05]  /*52b0*/  ISETP.GT.U32.AND P5, PT, R3, R24, PT ;  /* 0x000000180300720c */ /* 0x000fca0003fa4070 */
[----:B------:R-:W-:Y:S01]  /*52c0*/  @!P1 IMAD.IADD R106, R106, 0x1, -R3 ;  /* 0x000000016a6a9824 */ /* 0x000fe200078e0a03 */
[----:B------:R-:W-:-:S03]  /*52d0*/  ISETP.GT.U32.AND P1, PT, R3, R83, PT ;  /* 0x000000530300720c */ /* 0x000fc60003f24070 */
[----:B------:R-:W-:Y:S02]  /*52e0*/  @!P0 IADD3 R91, PT, PT, R91, -R3, RZ ;  /* 0x800000035b5b8210 */ /* 0x000fe40007ffe0ff */
[C---:B------:R-:W-:Y:S01]  /*52f0*/  ISETP.GT.U32.AND P0, PT, R3.reuse, R122, PT ;  /* 0x0000007a0300720c */ /* 0x040fe20003f04070 */
[--C-:B------:R-:W-:Y:S01]  /*5300*/  @!P6 IMAD.IADD R40, R40, 0x1, -R3.reuse ;  /* 0x000000012828e824 */ /* 0x100fe200078e0a03 */
[C---:B------:R-:W-:Y:S02]  /*5310*/  ISETP.GT.U32.AND P6, PT, R3.reuse, R55, PT ;  /* 0x000000370300720c */ /* 0x040fe40003fc4070 */
[----:B------:R-:W-:Y:S02]  /*5320*/  @!P5 IADD3 R24, PT, PT, R24, -R3, RZ ;  /* 0x800000031818d210 */ /* 0x000fe40007ffe0ff */
[----:B------:R-:W-:Y:S02]  /*5330*/  ISETP.GT.U32.AND P5, PT, R3, R39, PT ;  /* 0x000000270300720c */ /* 0x000fe40003fa4070 */
[----:B------:R-:W-:Y:S01]  /*5340*/  @!P1 IMAD.IADD R83, R83, 0x1, -R3 ;  /* 0x0000000153539824 */ /* 0x000fe200078e0a03 */
[----:B------:R-:W-:-:S04]  /*5350*/  ISETP.GT.U32.AND P1, PT, R3, R106, PT ;  /* 0x0000006a0300720c */ /* 0x000fc80003f24070 */
[--C-:B------:R-:W-:Y:S01]  /*5360*/  @!P0 IMAD.IADD R122, R122, 0x1, -R3.reuse ;  /* 0x000000017a7a8824 */ /* 0x100fe200078e0a03 */
[----:B------:R-:W-:Y:S01]  /*5370*/  ISETP.GT.U32.AND P0, PT, R3, R135, PT ;  /* 0x000000870300720c */ /* 0x000fe20003f04070 */
[----:B------:R-:W-:Y:S01]  /*5380*/  @!P6 IMAD.IADD R55, R55, 0x1, -R3 ;  /* 0x000000013737e824 */ /* 0x000fe200078e0a03 */
[----:B------:R-:W-:-:S03]  /*5390*/  ISETP.GT.U32.AND P6, PT, R3, R24, PT ;  /* 0x000000180300720c */ /* 0x000fc60003fc4070 */
[--C-:B------:R-:W-:Y:S01]  /*53a0*/  @!P5 IMAD.IADD R39, R39, 0x1, -R3.reuse ;  /* 0x000000012727d824 */ /* 0x100fe200078e0a03 */
[C---:B------:R-:W-:Y:S02]  /*53b0*/  ISETP.GT.U32.AND P4, PT, R3.reuse, R55, PT ;  /* 0x000000370300720c */ /* 0x040fe40003f84070 */
[----:B------:R-:W-:Y:S01]  /*53c0*/  @!P1 IMAD.IADD R106, R106, 0x1, -R3 ;  /* 0x000000016a6a9824 */ /* 0x000fe200078e0a03 */
[----:B------:R-:W-:-:S04]  /*53d0*/  ISETP.GT.U32.AND P1, PT, R3, R121, PT ;  /* 0x000000790300720c */ /* 0x000fc80003f24070 */
[--C-:B------:R-:W-:Y:S01]  /*53e0*/  @!P0 IMAD.IADD R135, R135, 0x1, -R3.reuse ;  /* 0x0000000187878824 */ /* 0x100fe200078e0a03 */
[C---:B------:R-:W-:Y:S01]  /*53f0*/  ISETP.GT.U32.AND P0, PT, R3.reuse, R23, PT ;  /* 0x000000170300720c */ /* 0x040fe20003f04070 */
[--C-:B------:R-:W-:Y:S01]  /*5400*/  @!P6 IMAD.IADD R24, R24, 0x1, -R3.reuse ;  /* 0x000000011818e824 */ /* 0x100fe200078e0a03 */
[C---:B------:R-:W-:Y:S02]  /*5410*/  ISETP.GT.U32.AND P6, PT, R3.reuse, R104, PT ;  /* 0x000000680300720c */ /* 0x040fe40003fc4070 */
[----:B------:R-:W-:Y:S02]  /*5420*/  ISETP.GT.U32.AND P5, PT, R3, R135, PT ;  /* 0x000000870300720c */ /* 0x000fe40003fa4070 */
[----:B------:R-:W-:Y:S02]  /*5430*/  @!P4 IADD3 R55, PT, PT, R55, -R3, RZ ;  /* 0x800000033737c210 */ /* 0x000fe40007ffe0ff */
[----:B------:R-:W-:Y:S01]  /*5440*/  @!P1 IMAD.IADD R121, R121, 0x1, -R3 ;  /* 0x0000000179799824 */ /* 0x000fe200078e0a03 */
[----:B------:R-:W-:-:S02]  /*5450*/  ISETP.GT.U32.AND P1, PT, R3, R0, PT ;  /* 0x000000000300720c */ /* 0x000fc40003f24070 */
[----:B------:R-:W-:Y:S02]  /*5460*/  ISETP.GT.U32.AND P4, PT, R3, R70, PT ;  /* 0x000000460300720c */ /* 0x000fe40003f84070 */
[----:B------:R-:W-:Y:S02]  /*5470*/  @!P0 IADD3 R23, PT, PT, R23, -R3, RZ ;  /* 0x8000000317178210 */ /* 0x000fe40007ffe0ff */
[C---:B------:R-:W-:Y:S01]  /*5480*/  ISETP.GT.U32.AND P0, PT, R3.reuse, R121, PT ;  /* 0x000000790300720c */ /* 0x040fe20003f04070 */
[--C-:B------:R-:W-:Y:S01]  /*5490*/  @!P6 IMAD.IADD R104, R104, 0x1, -R3.reuse ;  /* 0x000000016868e824 */ /* 0x100fe200078e0a03 */
[----:B------:R-:W-:Y:S01]  /*54a0*/  ISETP.GT.U32.AND P6, PT, R3, R119, PT ;  /* 0x000000770300720c */ /* 0x000fe20003fc4070 */
[----:B------:R-:W-:Y:S01]  /*54b0*/  @!P5 IMAD.IADD R135, R135, 0x1, -R3 ;  /* 0x000000018787d824 */ /* 0x000fe200078e0a03 */
[----:B------:R-:W-:-:S03]  /*54c0*/  ISETP.GT.U32.AND P5, PT, R3, R39, PT ;  /* 0x000000270300720c */ /* 0x000fc60003fa4070 */
[--C-:B------:R-:W-:Y:S01]  /*54d0*/  @!P1 IMAD.IADD R0, R0, 0x1, -R3.reuse ;  /* 0x0000000100009824 */ /* 0x100fe200078e0a03 */
[C---:B------:R-:W-:Y:S01]  /*54e0*/  ISETP.GT.U32.AND P1, PT, R3.reuse, R105, PT ;  /* 0x000000690300720c */ /* 0x040fe20003f24070 */
[----:B------:R-:W-:Y:S01]  /*54f0*/  @!P4 IMAD.IADD R70, R70, 0x1, -R3 ;  /* 0x000000014646c824 */ /* 0x000fe200078e0a03 */
[----:B------:R-:W-:-:S03]  /*5500*/  ISETP.GT.U32.AND P4, PT, R3, R85, PT ;  /* 0x000000550300720c */ /* 0x000fc60003f84070 */
[----:B------:R-:W-:Y:S02]  /*5510*/  @!P0 IADD3 R121, PT, PT, R121, -R3, RZ ;  /* 0x8000000379798210 */ /* 0x000fe40007ffe0ff */
[----:B------:R-:W-:Y:S02]  /*5520*/  ISETP.GT.U32.AND P0, PT, R3, R23, PT ;  /* 0x000000170300720c */ /* 0x000fe40003f04070 */
[--C-:B------:R-:W-:Y:S01]  /*5530*/  @!P5 IMAD.IADD R39, R39, 0x1, -R3.reuse ;  /* 0x000000012727d824 */ /* 0x100fe200078e0a03 */
[----:B------:R-:W-:Y:S02]  /*5540*/  ISETP.GT.U32.AND P5, PT, R3, R54, PT ;  /* 0x000000360300720c */ /* 0x000fe40003fa4070 */
[----:B------:R-:W-:Y:S01]  /*5550*/  @!P6 IADD3 R119, PT, PT, R119, -R3, RZ ;  /* 0x800000037777e210 */ /* 0x000fe20007ffe0ff */
[--C-:B------:R-:W-:Y:S01]  /*5560*/  @!P1 IMAD.IADD R105, R105, 0x1, -R3.reuse ;  /* 0x0000000169699824 */ /* 0x100fe200078e0a03 */
[----:B------:R-:W-:Y:S01]  /*5570*/  ISETP.GT.U32.AND P1, PT, R3, R0, PT ;  /* 0x000000000300720c */ /* 0x000fe20003f24070 */
[----:B------:R-:W-:Y:S01]  /*5580*/  @!P4 IMAD.IADD R85, R85, 0x1, -R3 ;  /* 0x000000015555c824 */ /* 0x000fe200078e0a03 */
[----:B------:R-:W-:-:S04]  /*5590*/  ISETP.GT.U32.AND P6, PT, R3, R70, PT ;  /* 0x000000460300720c */ /* 0x000fc80003fc4070 */
[--C-:B------:R-:W-:Y:S01]  /*55a0*/  @!P0 IMAD.IADD R23, R23, 0x1, -R3.reuse ;  /* 0x0000000117178824 */ /* 0x100fe200078e0a03 */
[C---:B------:R-:W-:Y:S02]  /*55b0*/  ISETP.GT.U32.AND P0, PT, R3.reuse, R38, PT ;  /* 0x000000260300720c */ /* 0x040fe40003f04070 */
[----:B------:R-:W-:Y:S02]  /*55c0*/  @!P5 IADD3 R54, PT, PT, R54, -R3, RZ ;  /* 0x800000033636d210 */ /* 0x000fe40007ffe0ff */
[C---:B------:R-:W-:Y:S02]  /*55d0*/  ISETP.GT.U32.AND P5, PT, R3.reuse, R69, PT ;  /* 0x000000450300720c */ /* 0x040fe40003fa4070 */
[--C-:B------:R-:W-:Y:S01]  /*55e0*/  @!P1 IMAD.IADD R0, R0, 0x1, -R3.reuse ;  /* 0x0000000100009824 */ /* 0x100fe200078e0a03 */
[C---:B------:R-:W-:Y:S01]  /*55f0*/  ISETP.GT.U32.AND P1, PT, R3.reuse, R22, PT ;  /* 0x000000160300720c */ /* 0x040fe20003f24070 */
[----:B------:R-:W-:Y:S01]  /*5600*/  @!P2 IMAD.MOV R134, RZ, RZ, -R134 ;  /* 0x000000ffff86a224 */ /* 0x000fe200078e0a86 */
[----:B------:R-:W-:Y:S01]  /*5610*/  ISETP.GT.U32.AND P3, PT, R3, R54, PT ;  /* 0x000000360300720c */ /* 0x000fe20003f64070 */
[----:B------:R-:W-:-:S03]  /*5620*/  @!P6 IMAD.IADD R70, R70, 0x1, -R3 ;  /* 0x000000014646e824 */ /* 0x000fc600078e0a03 */
[----:B------:R-:W-:Y:S01]  /*5630*/  @!P0 IMAD.IADD R38, R38, 0x1, -R3 ;  /* 0x0000000126268824 */ /* 0x000fe200078e0a03 */
[----:B------:R-:W-:-:S03]  /*5640*/  ISETP.GT.U32.AND P0, PT, R3, R53, PT ;  /* 0x000000350300720c */ /* 0x000fc60003f04070 */
[--C-:B------:R-:W-:Y:S01]  /*5650*/  @!P5 IMAD.IADD R69, R69, 0x1, -R3.reuse ;  /* 0x000000014545d824 */ /* 0x100fe200078e0a03 */
[C---:B------:R-:W-:Y:S02]  /*5660*/  ISETP.GT.U32.AND P4, PT, R3.reuse, R38, PT ;  /* 0x000000260300720c */ /* 0x040fe40003f84070 */
[----:B------:R-:W-:Y:S01]  /*5670*/  @!P1 IMAD.IADD R22, R22, 0x1, -R3 ;  /* 0x0000000116169824 */ /* 0x000fe200078e0a03 */
[C---:B------:R-:W-:Y:S02]  /*5680*/  ISETP.GT.U32.AND P1, PT, R3.reuse, R37, PT ;  /* 0x000000250300720c */ /* 0x040fe40003f24070 */
[-C--:B------:R-:W-:Y:S02]  /*5690*/  @!P3 IADD3 R54, PT, PT, R54, -R3.reuse, RZ ;  /* 0x800000033636b210 */ /* 0x080fe40007ffe0ff */
[----:B------:R-:W-:Y:S02]  /*56a0*/  ISETP.GT.U32.AND P5, PT, R3, R22, PT ;  /* 0x000000160300720c */ /* 0x000fe40003fa4070 */
[----:B------:R-:W-:-:S02]  /*56b0*/  @!P0 IADD3 R53, PT, PT, R53, -R3, RZ ;  /* 0x8000000335358210 */ /* 0x000fc40007ffe0ff */
[C---:B------:R-:W-:Y:S02]  /*56c0*/  ISETP.GT.U32.AND P3, PT, R3.reuse, R85, PT ;  /* 0x000000550300720c */ /* 0x040fe40003f64070 */
[--C-:B------:R-:W-:Y:S01]  /*56d0*/  @!P4 IMAD.IADD R38, R38, 0x1, -R3.reuse ;  /* 0x000000012626c824 */ /* 0x100fe200078e0a03 */
[----:B------:R-:W-:Y:S02]  /*56e0*/  ISETP.GT.U32.AND P4, PT, R3, R69, PT ;  /* 0x000000450300720c */ /* 0x000fe40003f84070 */
[--C-:B------:R-:W-:Y:S01]  /*56f0*/  @!P1 IMAD.IADD R37, R37, 0x1, -R3.reuse ;  /* 0x0000000125259824 */ /* 0x100fe200078e0a03 */
[C---:B------:R-:W-:Y:S02]  /*5700*/  ISETP.GT.U32.AND P1, PT, R3.reuse, R119, PT ;  /* 0x000000770300720c */ /* 0x040fe40003f24070 */
[C---:B------:R-:W-:Y:S01]  /*5710*/  ISETP.GT.U32.AND P0, PT, R3.reuse, R6, PT ;  /* 0x000000060300720c */ /* 0x040fe20003f04070 */
[----:B------:R-:W-:Y:S01]  /*5720*/  @!P5 IMAD.IADD R22, R22, 0x1, -R3 ;  /* 0x000000011616d824 */ /* 0x000fe200078e0a03 */
[----:B------:R-:W-:-:S02]  /*5730*/  ISETP.GT.U32.AND P5, PT, R3, R53, PT ;  /* 0x000000350300720c */ /* 0x000fc40003fa4070 */
[----:B------:R-:W-:Y:S01]  /*5740*/  ISETP.GT.U32.AND P6, PT, R3, R37, PT ;  /* 0x000000250300720c */ /* 0x000fe20003fc4070 */
[----:B------:R-:W-:-:S03]  /*5750*/  @!P3 IMAD.IADD R85, R85, 0x1, -R3 ;  /* 0x000000015555b824 */ /* 0x000fc600078e0a03 */
[--C-:B------:R-:W-:Y:S01]  /*5760*/  @!P4 IMAD.IADD R69, R69, 0x1, -R3.reuse ;  /* 0x000000014545c824 */ /* 0x100fe200078e0a03 */
[----:B------:R-:W-:Y:S02]  /*5770*/  ISETP.GE.AND P4, PT, R4, RZ, PT ;  /* 0x000000ff0400720c */ /* 0x000fe40003f86270 */
[-C--:B------:R-:W-:Y:S02]  /*5780*/  @!P1 IADD3 R119, PT, PT, R119, -R3.reuse, RZ ;  /* 0x8000000377779210 */ /* 0x080fe40007ffe0ff */
[----:B------:R-:W-:Y:S01]  /*5790*/  ISETP.GT.U32.AND P1, PT, R2, R86, PT ;  /* 0x000000560200720c */ /* 0x000fe20003f24070 */
[--C-:B------:R-:W-:Y:S01]  /*57a0*/  @!P0 IMAD.IADD R6, R6, 0x1, -R3.reuse ;  /* 0x0000000106068824 */ /* 0x100fe200078e0a03 */
[----:B------:R-:W-:Y:S02]  /*57b0*/  @!P5 IADD3 R53, PT, PT, R53, -R3, RZ ;  /* 0x800000033535d210 */ /* 0x000fe40007ffe0ff */
[----:B------:R-:W-:Y:S01]  /*57c0*/  ISETP.GT.U32.AND P0, PT, R3, R87, PT ;  /* 0x000000570300720c */ /* 0x000fe20003f04070 */
[----:B------:R-:W-:-:S08]  /*57d0*/  @!P6 IMAD.IADD R37, R37, 0x1, -R3 ;  /* 0x000000012525e824 */ /* 0x000fd000078e0a03 */
[----:B------:R-:W-:Y:S01]  /*57e0*/  @!P1 IMAD.IADD R86, R86, 0x1, -R2 ;  /* 0x0000000156569824 */ /* 0x000fe200078e0a02 */
[----:B--2---:R-:W-:Y:S02]  /*57f0*/  ISETP.GE.AND P3, PT, R137, RZ, PT ;  /* 0x000000ff8900720c */ /* 0x004fe40003f66270 */
[----:B---3--:R-:W-:Y:S01]  /*5800*/  ISETP.GE.AND P2, PT, R250, RZ, PT ;  /* 0x000000fffa00720c */ /* 0x008fe20003f46270 */
[----:B------:R-:W2:Y:S01]  /*5810*/  LDL R137, [R1+0x1034] ;  /* 0x0010340001897983 */ /* 0x000ea20000100800 */
[----:B------:R-:W-:Y:S02]  /*5820*/  @!P4 IMAD.MOV R118, RZ, RZ, -R118 ;  /* 0x000000ffff76c224 */ /* 0x000fe400078e0a76 */
[----:B------:R-:W-:Y:S01]  /*5830*/  @!P0 IMAD.IADD R87, R87, 0x1, -R3 ;  /* 0x0000000157578824 */ /* 0x000fe200078e0a03 */
[----:B------:R-:W3:Y:S01]  /*5840*/  LDL.LU R4, [R1+0x1260] ;  /* 0x0012600001047983 */ /* 0x000ee20000300800 */
[----:B------:R-:W1:Y:S01]  /*5850*/  LDC.64 R2, c[0x0][0x3a8] ;  /* 0x0000ea00ff027b82 */ /* 0x000e620000000a00 */
[----:B----4-:R-:W-:-:S02]  /*5860*/  ISETP.GE.AND P5, PT, R7, RZ, PT ;  /* 0x000000ff0700720c */ /* 0x010fc40003fa6270 */
[----:B------:R-:W-:Y:S02]  /*5870*/  IADD3 R7, PT, PT, R8, 0x7f, RZ ;  /* 0x0000007f08077810 */ /* 0x000fe40007ffe0ff */
[----:B------:R-:W4:Y:S01]  /*5880*/  LDL R8, [R1+0xf74] ;  /* 0x000f740001087983 */ /* 0x000f220000100800 */
[----:B------:R-:W-:Y:S01]  /*5890*/  @!P3 IMAD.MOV R136, RZ, RZ, -R136 ;  /* 0x000000ffff88b224 */ /* 0x000fe200078e0a88 */
[----:B------:R-:W-:Y:S02]  /*58a0*/  ISETP.GE.AND P3, PT, R251, RZ, PT ;  /* 0x000000fffb00720c */ /* 0x000fe40003f66270 */
[----:B-----5:R-:W-:Y:S01]  /*58b0*/  ISETP.GE.AND P4, PT, R252, RZ, PT ;  /* 0x000000fffc00720c */ /* 0x020fe20003f86270 */
[----:B------:R-:W-:Y:S01]  /*58c0*/  @!P2 IMAD.MOV R68, RZ, RZ, -R68 ;  /* 0x000000ffff44a224 */ /* 0x000fe200078e0a44 */
[----:B------:R-:W-:-:S03]  /*58d0*/  ISETP.GE.AND P2, PT, R138, RZ, PT ;  /* 0x000000ff8a00720c */ /* 0x000fc60003f46270 */
[----:B------:R-:W-:Y:S02]  /*58e0*/  @!P5 IADD3 R102, PT, PT, -R102, RZ, RZ ;  /* 0x000000ff6666d210 */ /* 0x000fe40007ffe1ff */
[----:B------:R-:W-:-:S04]  /*58f0*/  ISETP.GE.AND P5, PT, R5, RZ, PT ;  /* 0x000000ff0500720c */ /* 0x000fc80003fa6270 */
[----:B------:R-:W-:Y:S01]  /*5900*/  @!P3 IMAD.MOV R52, RZ, RZ, -R52 ;  /* 0x000000ffff34b224 */ /* 0x000fe200078e0a34 */
[----:B--2---:R-:W-:Y:S02]  /*5910*/  ISETP.GE.AND P3, PT, R137, RZ, PT ;  /* 0x000000ff8900720c */ /* 0x004fe40003f66270 */
[----:B----4-:R-:W-:Y:S02]  /*5920*/  ISETP.GE.AND P1, PT, R8, RZ, PT ;  /* 0x000000ff0800720c */ /* 0x010fe40003f26270 */
[----:B------:R-:W2:Y:S04]  /*5930*/  LDL R8, [R1+0x104c] ;  /* 0x00104c0001087983 */ /* 0x000ea80000100800 */
[----:B------:R-:W-:Y:S04]  /*5940*/  STL [R1+0xb60], R7 ;  /* 0x000b600701007387 */ /* 0x000fe80000100800 */
[----:B------:R-:W4:Y:S03]  /*5950*/  LDL.LU R250, [R1+0x125c] ;  /* 0x00125c0001fa7983 */ /* 0x000f260000300800 */
[----:B------:R-:W-:Y:S01]  /*5960*/  @!P1 IMAD.MOV R84, RZ, RZ, -R84 ;  /* 0x000000ffff549224 */ /* 0x000fe200078e0a54 */
[----:B------:R-:W5:Y:S01]  /*5970*/  LDL.LU R251, [R1+0x1258] ;  /* 0x0012580001fb7983 */ /* 0x000f620000300800 */
[----:B------:R-:W-:-:S03]  /*5980*/  ISETP.GE.AND P1, PT, R139, RZ, PT ;  /* 0x000000ff8b00720c */ /* 0x000fc60003f26270 */
[----:B------:R-:W3:Y:S04]  /*5990*/  LDL.LU R252, [R1+0x1254] ;  /* 0x0012540001fc7983 */ /* 0x000ee80000300800 */
[----:B------:R-:W3:Y:S04]  /*59a0*/  LDL.LU R5, [R1+0x1250] ;  /* 0x0012500001057983 */ /* 0x000ee80000300800 */
[----:B------:R-:W3:Y:S04]  /*59b0*/  LDL.LU R139, [R1+0x124c] ;  /* 0x00124c00018b7983 */ /* 0x000ee80000300800 */
[----:B------:R-:W3:Y:S04]  /*59c0*/  LDL.LU R138, [R1+0x1248] ;  /* 0x00124800018a7983 */ /* 0x000ee80000300800 */
[----:B------:R-:W3:Y:S01]  /*59d0*/  LDL.LU R137, [R1+0x1244] ;  /* 0x0012440001897983 */ /* 0x000ee20000300800 */
[----:B------:R-:W-:Y:S01]  /*59e0*/  @!P4 IADD3 R36, PT, PT, -R36, RZ, RZ ;  /* 0x000000ff2424c210 */ /* 0x000fe20007ffe1ff */
[----:B------:R-:W-:Y:S01]  /*59f0*/  @!P5 IMAD.MOV R12, RZ, RZ, -R12 ;  /* 0x000000ffff0cd224 */ /* 0x000fe200078e0a0c */
[----:B------:R-:W-:Y:S01]  /*5a00*/  @!P3 IADD3 R101, PT, PT, -R101, RZ, RZ ;  /* 0x000000ff6565b210 */ /* 0x000fe20007ffe1ff */
[----:B------:R-:W-:-:S02]  /*5a10*/  @!P1 IMAD.MOV R133, RZ, RZ, -R133 ;  /* 0x000000ffff859224 */ /* 0x000fc400078e0a85 */
[----:B------:R-:W-:Y:S01]  /*5a20*/  @!P2 IMAD.MOV R117, RZ, RZ, -R117 ;  /* 0x000000ffff75a224 */ /* 0x000fe200078e0a75 */
[----:B--2---:R-:W-:Y:S02]  /*5a30*/  ISETP.GE.AND P2, PT, R8, RZ, PT ;  /* 0x000000ff0800720c */ /* 0x004fe40003f46270 */
[----:B---3--:R-:W-:Y:S02]  /*5a40*/  ISETP.GE.AND P4, PT, R137, RZ, PT ;  /* 0x000000ff8900720c */ /* 0x008fe40003f86270 */
[----:B------:R-:W-:Y:S01]  /*5a50*/  ISETP.GE.AND P5, PT, R138, RZ, PT ;  /* 0x000000ff8a00720c */ /* 0x000fe20003fa6270 */
[----:B------:R-:W2:Y:S01]  /*5a60*/  LDC R137, c[0x0][0x3a0] ;  /* 0x0000e800ff897b82 */ /* 0x000ea20000000800 */
[----:B------:R-:W-:Y:S02]  /*5a70*/  ISETP.GE.AND P1, PT, R139, RZ, PT ;  /* 0x000000ff8b00720c */ /* 0x000fe40003f26270 */
[----:B------:R-:W-:-:S05]  /*5a80*/  ISETP.GE.AND P3, PT, R5, RZ, PT ;  /* 0x000000ff0500720c */ /* 0x000fca0003f66270 */
[----:B------:R-:W-:Y:S01]  /*5a90*/  @!P2 IADD3 R35, PT, PT, -R35, RZ, RZ ;  /* 0x000000ff2323a210 */ /* 0x000fe20007ffe1ff */
[----:B------:R-:W3:Y:S01]  /*5aa0*/  LDL.LU R5, [R1+0x1240] ;  /* 0x0012400001057983 */ /* 0x000ee20000300800 */
[----:B------:R-:W-:Y:S01]  /*5ab0*/  MOV R8, R0 ;  /* 0x0000000000087202 */ /* 0x000fe20000000f00 */
[----:B------:R-:W1:Y:S01]  /*5ac0*/  LDC R138, c[0x0][0x3a0] ;  /* 0x0000e800ff8a7b82 */ /* 0x000e620000000800 */
[----:B------:R-:W-:Y:S01]  /*5ad0*/  @!P4 IMAD.MOV R73, RZ, RZ, -R73 ;  /* 0x000000ffff49c224 */ /* 0x000fe200078e0a49 */
[----:B------:R-:W-:Y:S01]  /*5ae0*/  ISETP.GE.AND P4, PT, R252, RZ, PT ;  /* 0x000000fffc00720c */ /* 0x000fe20003f86270 */
[----:B------:R-:W-:Y:S01]  /*5af0*/  @!P5 IMAD.MOV R67, RZ, RZ, -R67 ;  /* 0x000000ffff43d224 */ /* 0x000fe200078e0a43 */
[----:B-----5:R-:W-:Y:S01]  /*5b00*/  ISETP.GE.AND P5, PT, R251, RZ, PT ;  /* 0x000000fffb00720c */ /* 0x020fe20003fa6270 */
[----:B------:R-:W-:Y:S01]  /*5b10*/  @!P1 IMAD.MOV R41, RZ, RZ, -R41 ;  /* 0x000000ffff299224 */ /* 0x000fe200078e0a29 */
[----:B----4-:R-:W-:Y:S01]  /*5b20*/  ISETP.GE.AND P1, PT, R250, RZ, PT ;  /* 0x000000fffa00720c */ /* 0x010fe20003f26270 */
[----:B------:R-:W-:Y:S01]  /*5b30*/  @!P3 IMAD.MOV R13, RZ, RZ, -R13 ;  /* 0x000000ffff0db224 */ /* 0x000fe200078e0a0d */
[----:B------:R-:W-:Y:S01]  /*5b40*/  ISETP.GE.AND P2, PT, R249, RZ, PT ;  /* 0x000000fff900720c */ /* 0x000fe20003f46270 */
[----:B------:R-:W4:Y:S01]  /*5b50*/  LDC R139, c[0x0][0x3a0] ;  /* 0x0000e800ff8b7b82 */ /* 0x000f220000000800 */
[----:B------:R-:W-:-:S05]  /*5b60*/  ISETP.GE.AND P3, PT, R248, RZ, PT ;  /* 0x000000fff800720c */ /* 0x000fca0003f66270 */
[----:B------:R-:W-:Y:S01]  /*5b70*/  @!P4 IMAD.MOV R132, RZ, RZ, -R132 ;  /* 0x000000ffff84c224 */ /* 0x000fe200078e0a84 */
[----:B------:R-:W-:Y:S01]  /*5b80*/  ISETP.GE.AND P4, PT, R247, RZ, PT ;  /* 0x000000fff700720c */ /* 0x000fe20003f86270 */
[----:B------:R-:W-:Y:S01]  /*5b90*/  @!P5 IMAD.MOV R116, RZ, RZ, -R116 ;  /* 0x000000ffff74d224 */ /* 0x000fe200078e0a74 */
[----:B------:R-:W-:Y:S02]  /*5ba0*/  ISETP.GE.AND P5, PT, R246, RZ, PT ;  /* 0x000000fff600720c */ /* 0x000fe40003fa6270 */
[----:B------:R-:W-:Y:S01]  /*5bb0*/  @!P1 IADD3 R100, PT, PT, -R100, RZ, RZ ;  /* 0x000000ff64649210 */ /* 0x000fe20007ffe1ff */
[----:B------:R-:W-:Y:S01]  /*5bc0*/  @!P2 IMAD.MOV R74, RZ, RZ, -R74 ;  /* 0x000000ffff4aa224 */ /* 0x000fe200078e0a4a */
[----:B------:R-:W-:Y:S01]  /*5bd0*/  ISETP.GE.AND P1, PT, R245, RZ, PT ;  /* 0x000000fff500720c */ /* 0x000fe20003f26270 */
[----:B------:R-:W-:Y:S01]  /*5be0*/  @!P3 IMAD.MOV R66, RZ, RZ, -R66 ;  /* 0x000000ffff42b224 */ /* 0x000fe200078e0a42 */
[----:B------:R-:W-:Y:S02]  /*5bf0*/  ISETP.GE.AND P2, PT, R244, RZ, PT ;  /* 0x000000fff400720c */ /* 0x000fe40003f46270 */
[----:B------:R-:W-:-:S03]  /*5c00*/  ISETP.GE.AND P3, PT, R243, RZ, PT ;  /* 0x000000fff300720c */ /* 0x000fc60003f66270 */
[----:B------:R-:W-:Y:S01]  /*5c10*/  @!P4 IMAD.MOV R42, RZ, RZ, -R42 ;  /* 0x000000ffff2ac224 */ /* 0x000fe200078e0a2a */
[----:B------:R-:W-:Y:S02]  /*5c20*/  ISETP.GE.AND P4, PT, R242, RZ, PT ;  /* 0x000000fff200720c */ /* 0x000fe40003f86270 */
[----:B------:R-:W-:Y:S02]  /*5c30*/  @!P5 IADD3 R34, PT, PT, -R34, RZ, RZ ;  /* 0x000000ff2222d210 */ /* 0x000fe40007ffe1ff */
[----:B------:R-:W-:Y:S01]  /*5c40*/  ISETP.GE.AND P5, PT, R241, RZ, PT ;  /* 0x000000fff100720c */ /* 0x000fe20003fa6270 */
[----:B------:R-:W-:Y:S01]  /*5c50*/  @!P1 IMAD.MOV R14, RZ, RZ, -R14 ;  /* 0x000000ffff0e9224 */ /* 0x000fe200078e0a0e */
[----:B------:R-:W-:Y:S01]  /*5c60*/  ISETP.GE.AND P1, PT, R240, RZ, PT ;  /* 0x000000fff000720c */ /* 0x000fe20003f26270 */
[----:B------:R-:W-:Y:S01]  /*5c70*/  @!P2 IMAD.MOV R131, RZ, RZ, -R131 ;  /* 0x000000ffff83a224 */ /* 0x000fe200078e0a83 */
[----:B------:R-:W-:Y:S01]  /*5c80*/  ISETP.GE.AND P2, PT, R239, RZ, PT ;  /* 0x000000ffef00720c */ /* 0x000fe20003f46270 */
[----:B------:R-:W-:Y:S01]  /*5c90*/  @!P3 IMAD.MOV R115, RZ, RZ, -R115 ;  /* 0x000000ffff73b224 */ /* 0x000fe200078e0a73 */
[----:B------:R-:W-:-:S03]  /*5ca0*/  ISETP.GE.AND P3, PT, R238, RZ, PT ;  /* 0x000000ffee00720c */ /* 0x000fc60003f66270 */
[----:B------:R-:W-:Y:S02]  /*5cb0*/  @!P4 IADD3 R99, PT, PT, -R99, RZ, RZ ;  /* 0x000000ff6363c210 */ /* 0x000fe40007ffe1ff */
[----:B------:R-:W-:Y:S02]  /*5cc0*/  ISETP.GE.AND P4, PT, R237, RZ, PT ;  /* 0x000000ffed00720c */ /* 0x000fe40003f86270 */
[----:B------:R-:W-:Y:S01]  /*5cd0*/  @!P5 IMAD.MOV R75, RZ, RZ, -R75 ;  /* 0x000000ffff4bd224 */ /* 0x000fe200078e0a4b */
[----:B------:R-:W-:Y:S01]  /*5ce0*/  ISETP.GE.AND P5, PT, R236, RZ, PT ;  /* 0x000000ffec00720c */ /* 0x000fe20003fa6270 */
[----:B------:R-:W-:Y:S01]  /*5cf0*/  @!P1 IMAD.MOV R65, RZ, RZ, -R65 ;  /* 0x000000ffff419224 */ /* 0x000fe200078e0a41 */
[----:B------:R-:W-:Y:S01]  /*5d00*/  ISETP.GE.AND P1, PT, R235, RZ, PT ;  /* 0x000000ffeb00720c */ /* 0x000fe20003f26270 */
[----:B------:R-:W-:Y:S01]  /*5d10*/  @!P2 IMAD.MOV R43, RZ, RZ, -R43 ;  /* 0x000000ffff2ba224 */ /* 0x000fe200078e0a2b */
[----:B------:R-:W-:Y:S02]  /*5d20*/  ISETP.GE.AND P2, PT, R234, RZ, PT ;  /* 0x000000ffea00720c */ /* 0x000fe40003f46270 */
[----:B------:R-:W-:-:S02]  /*5d30*/  @!P3 IADD3 R33, PT, PT, -R33, RZ, RZ ;  /* 0x000000ff2121b210 */ /* 0x000fc40007ffe1ff */
[----:B------:R-:W-:Y:S02]  /*5d40*/  ISETP.GE.AND P3, PT, R233, RZ, PT ;  /* 0x000000ffe900720c */ /* 0x000fe40003f66270 */
[----:B------:R-:W-:Y:S01]  /*5d50*/  @!P4 IMAD.MOV R15, RZ, RZ, -R15 ;  /* 0x000000ffff0fc224 */ /* 0x000fe200078e0a0f */
[----:B------:R-:W-:Y:S02]  /*5d60*/  ISETP.GE.AND P4, PT, R232, RZ, PT ;  /* 0x000000ffe800720c */ /* 0x000fe40003f86270 */
[----:B------:R-:W-:Y:S01]  /*5d70*/  @!P5 IMAD.MOV R130, RZ, RZ, -R130 ;  /* 0x000000ffff82d224 */ /* 0x000fe200078e0a82 */
[----:B------:R-:W-:Y:S01]  /*5d80*/  ISETP.GE.AND P5, PT, R231, RZ, PT ;  /* 0x000000ffe700720c */ /* 0x000fe20003fa6270 */
[----:B------:R-:W-:Y:S01]  /*5d90*/  @!P1 IMAD.MOV R114, RZ, RZ, -R114 ;  /* 0x000000ffff729224 */ /* 0x000fe200078e0a72 */
[----:B------:R-:W-:Y:S02]  /*5da0*/  ISETP.GE.AND P1, PT, R230, RZ, PT ;  /* 0x000000ffe600720c */ /* 0x000fe40003f26270 */
[----:B------:R-:W-:-:S02]  /*5db0*/  @!P2 IADD3 R98, PT, PT, -R98, RZ, RZ ;  /* 0x000000ff6262a210 */ /* 0x000fc40007ffe1ff */
[----:B------:R-:W-:Y:S01]  /*5dc0*/  ISETP.GE.AND P2, PT, R229, RZ, PT ;  /* 0x000000ffe500720c */ /* 0x000fe20003f46270 */
[----:B------:R-:W-:Y:S01]  /*5dd0*/  @!P3 IMAD.MOV R76, RZ, RZ, -R76 ;  /* 0x000000ffff4cb224 */ /* 0x000fe200078e0a4c */
[----:B------:R-:W-:Y:S02]  /*5de0*/  ISETP.GE.AND P3, PT, R228, RZ, PT ;  /* 0x000000ffe400720c */ /* 0x000fe40003f66270 */
[----:B------:R-:W-:Y:S01]  /*5df0*/  @!P4 IMAD.MOV R64, RZ, RZ, -R64 ;  /* 0x000000ffff40c224 */ /* 0x000fe200078e0a40 */
[----:B------:R-:W-:Y:S02]  /*5e00*/  ISETP.GE.AND P4, PT, R227, RZ, PT ;  /* 0x000000ffe300720c */ /* 0x000fe40003f86270 */
[----:B------:R-:W-:Y:S01]  /*5e10*/  @!P5 IMAD.MOV R44, RZ, RZ, -R44 ;  /* 0x000000ffff2cd224 */ /* 0x000fe200078e0a2c */
[----:B------:R-:W-:Y:S02]  /*5e20*/  ISETP.GE.AND P5, PT, R226, RZ, PT ;  /* 0x000000ffe200720c */ /* 0x000fe40003fa6270 */
[----:B------:R-:W-:-:S02]  /*5e30*/  @!P1 IADD3 R32, PT, PT, -R32, RZ, RZ ;  /* 0x000000ff20209210 */ /* 0x000fc40007ffe1ff */
[----:B------:R-:W-:Y:S01]  /*5e40*/  ISETP.GE.AND P1, PT, R225, RZ, PT ;  /* 0x000000ffe100720c */ /* 0x000fe20003f26270 */
[----:B------:R-:W-:Y:S01]  /*5e50*/  @!P2 IMAD.MOV R16, RZ, RZ, -R16 ;  /* 0x000000ffff10a224 */ /* 0x000fe200078e0a10 */
[----:B------:R-:W-:Y:S01]  /*5e60*/  ISETP.GE.AND P2, PT, R224, RZ, PT ;  /* 0x000000ffe000720c */ /* 0x000fe20003f46270 */
[----:B------:R-:W-:Y:S01]  /*5e70*/  @!P3 IMAD.MOV R129, RZ, RZ, -R129 ;  /* 0x000000ffff81b224 */ /* 0x000fe200078e0a81 */
[----:B------:R-:W-:Y:S02]  /*5e80*/  ISETP.GE.AND P3, PT, R223, RZ, PT ;  /* 0x000000ffdf00720c */ /* 0x000fe40003f66270 */
[----:B------:R-:W-:Y:S01]  /*5e90*/  @!P4 IMAD.MOV R113, RZ, RZ, -R113 ;  /* 0x000000ffff71c224 */ /* 0x000fe200078e0a71 */
[----:B------:R-:W-:Y:S02]  /*5ea0*/  ISETP.GE.AND P4, PT, R222, RZ, PT ;  /* 0x000000ffde00720c */ /* 0x000fe40003f86270 */
[----:B------:R-:W-:Y:S02]  /*5eb0*/  @!P5 IADD3 R97, PT, PT, -R97, RZ, RZ ;  /* 0x000000ff6161d210 */ /* 0x000fe40007ffe1ff */
[----:B------:R-:W-:-:S02]  /*5ec0*/  ISETP.GE.AND P5, PT, R221, RZ, PT ;  /* 0x000000ffdd00720c */ /* 0x000fc40003fa6270 */
[----:B------:R-:W-:Y:S01]  /*5ed0*/  @!P1 IMAD.MOV R77, RZ, RZ, -R77 ;  /* 0x000000ffff4d9224 */ /* 0x000fe200078e0a4d */
[----:B------:R-:W-:Y:S01]  /*5ee0*/  ISETP.GE.AND P1, PT, R220, RZ, PT ;  /* 0x000000ffdc00720c */ /* 0x000fe20003f26270 */
[----:B------:R-:W-:Y:S01]  /*5ef0*/  @!P2 IMAD.MOV R60, RZ, RZ, -R60 ;  /* 0x000000ffff3ca224 */ /* 0x000fe200078e0a3c */
[----:B------:R-:W-:Y:S01]  /*5f00*/  ISETP.GE.AND P2, PT, R219, RZ, PT ;  /* 0x000000ffdb00720c */ /* 0x000fe20003f46270 */
[----:B------:R-:W-:Y:S01]  /*5f10*/  @!P3 IMAD.MOV R45, RZ, RZ, -R45 ;  /* 0x000000ffff2db224 */ /* 0x000fe200078e0a2d */
[----:B------:R-:W-:Y:S02]  /*5f20*/  ISETP.GE.AND P3, PT, R218, RZ, PT ;  /* 0x000000ffda00720c */ /* 0x000fe40003f66270 */
[----:B------:R-:W-:Y:S02]  /*5f30*/  @!P4 IADD3 R29, PT, PT, -R29, RZ, RZ ;  /* 0x000000ff1d1dc210 */ /* 0x000fe40007ffe1ff */
[----:B------:R-:W-:Y:S02]  /*5f40*/  ISETP.GE.AND P4, PT, R217, RZ, PT ;  /* 0x000000ffd900720c */ /* 0x000fe40003f86270 */
[----:B------:R-:W-:Y:S01]  /*5f50*/  @!P5 IMAD.MOV R17, RZ, RZ, -R17 ;  /* 0x000000ffff11d224 */ /* 0x000fe200078e0a11 */
[----:B------:R-:W-:-:S02]  /*5f60*/  ISETP.GE.AND P5, PT, R216, RZ, PT ;  /* 0x000000ffd800720c */ /* 0x000fc40003fa6270 */
[----:B------:R-:W-:Y:S01]  /*5f70*/  @!P1 IMAD.MOV R128, RZ, RZ, -R128 ;  /* 0x000000ffff809224 */ /* 0x000fe200078e0a80 */
[----:B------:R-:W-:Y:S01]  /*5f80*/  ISETP.GE.AND P1, PT, R215, RZ, PT ;  /* 0x000000ffd700720c */ /* 0x000fe20003f26270 */
[----:B------:R-:W-:Y:S01]  /*5f90*/  @!P2 IMAD.MOV R112, RZ, RZ, -R112 ;  /* 0x000000ffff70a224 */ /* 0x000fe200078e0a70 */
[----:B------:R-:W-:Y:S02]  /*5fa0*/  ISETP.GE.AND P2, PT, R214, RZ, PT ;  /* 0x000000ffd600720c */ /* 0x000fe40003f46270 */
[----:B------:R-:W-:Y:S02]  /*5fb0*/  @!P3 IADD3 R96, PT, PT, -R96, RZ, RZ ;  /* 0x000000ff6060b210 */ /* 0x000fe40007ffe1ff */
[----:B------:R-:W-:Y:S01]  /*5fc0*/  ISETP.GE.AND P3, PT, R213, RZ, PT ;  /* 0x000000ffd500720c */ /* 0x000fe20003f66270 */
[----:B------:R-:W-:Y:S01]  /*5fd0*/  @!P4 IMAD.MOV R78, RZ, RZ, -R78 ;  /* 0x000000ffff4ec224 */ /* 0x000fe200078e0a4e */
[----:B------:R-:W-:Y:S02]  /*5fe0*/  ISETP.GE.AND P4, PT, R212, RZ, PT ;  /* 0x000000ffd400720c */ /* 0x000fe40003f86270 */
[----:B------:R-:W-:Y:S01]  /*5ff0*/  @!P5 IMAD.MOV R61, RZ, RZ, -R61 ;  /* 0x000000ffff3dd224 */ /* 0x000fe200078e0a3d */
[----:B------:R-:W-:-:S02]  /*6000*/  ISETP.GE.AND P5, PT, R211, RZ, PT ;  /* 0x000000ffd300720c */ /* 0x000fc40003fa6270 */
[----:B------:R-:W-:Y:S01]  /*6010*/  @!P1 IMAD.MOV R46, RZ, RZ, -R46 ;  /* 0x000000ffff2e9224 */ /* 0x000fe200078e0a2e */
[----:B------:R-:W-:Y:S02]  /*6020*/  ISETP.GE.AND P1, PT, R210, RZ, PT ;  /* 0x000000ffd200720c */ /* 0x000fe40003f26270 */
[----:B------:R-:W-:Y:S02]  /*6030*/  @!P2 IADD3 R30, PT, PT, -R30, RZ, RZ ;  /* 0x000000ff1e1ea210 */ /* 0x000fe40007ffe1ff */
[----:B------:R-:W-:Y:S01]  /*6040*/  ISETP.GE.AND P2, PT, R209, RZ, PT ;  /* 0x000000ffd100720c */ /* 0x000fe20003f46270 */
[----:B------:R-:W-:Y:S01]  /*6050*/  @!P3 IMAD.MOV R18, RZ, RZ, -R18 ;  /* 0x000000ffff12b224 */ /* 0x000fe200078e0a12 */
[----:B------:R-:W-:Y:S01]  /*6060*/  ISETP.GE.AND P3, PT, R208, RZ, PT ;  /* 0x000000ffd000720c */ /* 0x000fe20003f66270 */
[----:B------:R-:W-:Y:S01]  /*6070*/  @!P4 IMAD.MOV R127, RZ, RZ, -R127 ;  /* 0x000000ffff7fc224 */ /* 0x000fe200078e0a7f */
[----:B------:R-:W-:Y:S02]  /*6080*/  ISETP.GE.AND P4, PT, R207, RZ, PT ;  /* 0x000000ffcf00720c */ /* 0x000fe40003f86270 */
[----:B------:R-:W-:Y:S01]  /*6090*/  @!P5 IMAD.MOV R111, RZ, RZ, -R111 ;  /* 0x000000ffff6fd224 */ /* 0x000fe200078e0a6f */
[----:B------:R-:W-:-:S02]  /*60a0*/  ISETP.GE.AND P5, PT, R206, RZ, PT ;  /* 0x000000ffce00720c */ /* 0x000fc40003fa6270 */
        /* <DEDUP_REMOVED lines=104> */
[----:B------:R-:W-:Y:S01]  /*6730*/  @!P3 IMAD.MOV R23, RZ, RZ, -R23 ;  /* 0x000000ffff17b224 */ /* 0x000fe200078e0a17 */
[----:B------:R-:W-:-:S03]  /*6740*/  ISETP.GE.AND P3, PT, R153, RZ, PT ;  /* 0x000000ff9900720c */ /* 0x000fc60003f66270 */
[----:B------:R-:W-:Y:S01]  /*6750*/  @!P4 IMAD.MOV R8, RZ, RZ, -R8 ;  /* 0x000000ffff08c224 */ /* 0x000fe200078e0a08 */
[----:B------:R-:W-:Y:S02]  /*6760*/  ISETP.GE.AND P4, PT, R152, RZ, PT ;  /* 0x000000ff9800720c */ /* 0x000fe40003f86270 */
[----:B------:R-:W-:Y:S01]  /*6770*/  @!P5 IMAD.MOV R120, RZ, RZ, -R120 ;  /* 0x000000ffff78d224 */ /* 0x000fe200078e0a78 */
[----:B------:R-:W-:Y:S02]  /*6780*/  ISETP.GE.AND P5, PT, R151, RZ, PT ;  /* 0x000000ff9700720c */ /* 0x000fe40003fa6270 */
[----:B------:R-:W-:Y:S01]  /*6790*/  @!P1 IADD3 R104, PT, PT, -R104, RZ, RZ ;  /* 0x000000ff68689210 */ /* 0x000fe20007ffe1ff */
[----:B------:R-:W-:Y:S01]  /*67a0*/  @!P2 IMAD.MOV R88, RZ, RZ, -R88 ;  /* 0x000000ffff58a224 */ /* 0x000fe200078e0a58 */
[----:B------:R-:W-:Y:S02]  /*67b0*/  ISETP.GE.AND P1, PT, R150, RZ, PT ;  /* 0x000000ff9600720c */ /* 0x000fe40003f26270 */
[----:B------:R-:W-:Y:S01]  /*67c0*/  @!P3 IMAD.MOV R70, RZ, RZ, -R70 ;  /* 0x000000ffff46b224 */ /* 0x000fe200078e0a46 */
[----:B------:R-:W-:-:S02]  /*67d0*/  ISETP.GE.AND P2, PT, R149, RZ, PT ;  /* 0x000000ff9500720c */ /* 0x000fc40003f46270 */
[----:B------:R-:W-:Y:S01]  /*67e0*/  ISETP.GE.AND P3, PT, R148, RZ, PT ;  /* 0x000000ff9400720c */ /* 0x000fe20003f66270 */
[----:B------:R-:W-:Y:S01]  /*67f0*/  @!P4 IMAD.MOV R54, RZ, RZ, -R54 ;  /* 0x000000ffff36c224 */ /* 0x000fe200078e0a36 */
[----:B------:R-:W-:Y:S02]  /*6800*/  ISETP.GE.AND P4, PT, R147, RZ, PT ;  /* 0x000000ff9300720c */ /* 0x000fe40003f86270 */
[----:B------:R-:W-:Y:S02]  /*6810*/  @!P5 IADD3 R38, PT, PT, -R38, RZ, RZ ;  /* 0x000000ff2626d210 */ /* 0x000fe40007ffe1ff */
[----:B------:R-:W-:Y:S02]  /*6820*/  ISETP.GE.AND P5, PT, R146, RZ, PT ;  /* 0x000000ff9200720c */ /* 0x000fe40003fa6270 */
[----:B------:R-:W-:Y:S01]  /*6830*/  @!P1 IMAD.MOV R22, RZ, RZ, -R22 ;  /* 0x000000ffff169224 */ /* 0x000fe200078e0a16 */
[----:B------:R-:W-:Y:S02]  /*6840*/  ISETP.GE.AND P1, PT, R145, RZ, PT ;  /* 0x000000ff9100720c */ /* 0x000fe40003f26270 */
[----:B------:R-:W-:Y:S01]  /*6850*/  @!P2 IMAD.MOV R6, RZ, RZ, -R6 ;  /* 0x000000ffff06a224 */ /* 0x000fe200078e0a06 */
[----:B------:R-:W-:Y:S01]  /*6860*/  ISETP.GE.AND P2, PT, R144, RZ, PT ;  /* 0x000000ff9000720c */ /* 0x000fe20003f46270 */
[----:B------:R-:W-:Y:S01]  /*6870*/  @!P3 IMAD.MOV R119, RZ, RZ, -R119 ;  /* 0x000000ffff77b224 */ /* 0x000fe200078e0a77 */
[----:B------:R-:W-:-:S02]  /*6880*/  ISETP.GE.AND P3, PT, R143, RZ, PT ;  /* 0x000000ff8f00720c */ /* 0x000fc40003f66270 */
[----:B------:R-:W-:Y:S02]  /*6890*/  @!P4 IADD3 R103, PT, PT, -R103, RZ, RZ ;  /* 0x000000ff6767c210 */ /* 0x000fe40007ffe1ff */
[----:B------:R-:W-:Y:S01]  /*68a0*/  ISETP.GE.AND P4, PT, R142, RZ, PT ;  /* 0x000000ff8e00720c */ /* 0x000fe20003f86270 */
[----:B------:R-:W-:Y:S01]  /*68b0*/  @!P5 IMAD.MOV R85, RZ, RZ, -R85 ;  /* 0x000000ffff55d224 */ /* 0x000fe200078e0a55 */
[----:B------:R-:W-:Y:S02]  /*68c0*/  ISETP.GE.AND P6, PT, R141, RZ, PT ;  /* 0x000000ff8d00720c */ /* 0x000fe40003fc6270 */
[----:B------:R-:W-:Y:S02]  /*68d0*/  ISETP.NE.AND P0, PT, R4, RZ, PT ;  /* 0x000000ff0400720c */ /* 0x000fe40003f05270 */
[----:B---3--:R-:W-:Y:S02]  /*68e0*/  ISETP.NE.AND P5, PT, R5, RZ, PT ;  /* 0x000000ff0500720c */ /* 0x008fe40003fa5270 */
[----:B------:R-:W-:Y:S01]  /*68f0*/  LOP3.LUT R0, RZ, R5, RZ, 0x33, !PT ;  /* 0x00000005ff007212 */ /* 0x000fe200078e33ff */
[----:B------:R-:W-:Y:S01]  /*6900*/  IMAD.MOV.U32 R5, RZ, RZ, R87 ;  /* 0x000000ffff057224 */ /* 0x000fe200078e0057 */
[----:B------:R-:W-:Y:S01]  /*6910*/  @!P2 IADD3 R53, PT, PT, -R53, RZ, RZ ;  /* 0x000000ff3535a210 */ /* 0x000fe20007ffe1ff */
[----:B------:R-:W-:Y:S01]  /*6920*/  @!P1 IMAD.MOV R69, RZ, RZ, -R69 ;  /* 0x000000ffff459224 */ /* 0x000fe200078e0a45 */
[----:B------:R-:W-:Y:S01]  /*6930*/  ISETP.GE.AND P2, PT, R140, UR8, PT ;  /* 0x000000088c007c0c */ /* 0x000fe2000bf46270 */
[----:B------:R-:W-:Y:S01]  /*6940*/  @!P3 IMAD.MOV R37, RZ, RZ, -R37 ;  /* 0x000000ffff25b224 */ /* 0x000fe200078e0a25 */
[----:B------:R-:W3:Y:S01]  /*6950*/  LDCU UR8, c[0x0][0x3b0] ;  /* 0x00007600ff0877ac */ /* 0x000ee20008000800 */
[----:B------:R-:W-:Y:S01]  /*6960*/  @!P4 IMAD.MOV R5, RZ, RZ, -R5 ;  /* 0x000000ffff05c224 */ /* 0x000fe200078e0a05 */
[----:B------:R-:W-:Y:S01]  /*6970*/  ISETP.GT.AND P1, PT, R7, 0x7f, PT ;  /* 0x0000007f0700780c */ /* 0x000fe20003f24270 */
[----:B------:R5:W-:Y:S01]  /*6980*/  STL [R1+0x1210], R7 ;  /* 0x0012100701007387 */ /* 0x000be20000100800 */
[----:B------:R-:W-:-:S02]  /*6990*/  SEL R134, R0, R134, !P5 ;  /* 0x0000008600867207 */ /* 0x000fc40006800000 */
[C---:B------:R-:W-:Y:S02]  /*69a0*/  SEL R136, R0.reuse, R136, !P5 ;  /* 0x0000008800887207 */ /* 0x040fe40006800000 */
[C---:B------:R-:W-:Y:S02]  /*69b0*/  SEL R118, R0.reuse, R118, !P5 ;  /* 0x0000007600767207 */ /* 0x040fe40006800000 */
[C---:B------:R-:W-:Y:S02]  /*69c0*/  SEL R102, R0.reuse, R102, !P5 ;  /* 0x0000006600667207 */ /* 0x040fe40006800000 */
[C---:B------:R-:W-:Y:S02]  /*69d0*/  SEL R84, R0.reuse, R84, !P5 ;  /* 0x0000005400547207 */ /* 0x040fe40006800000 */
[C---:B------:R-:W-:Y:S02]  /*69e0*/  SEL R68, R0.reuse, R68, !P5 ;  /* 0x0000004400447207 */ /* 0x040fe40006800000 */
        /* <DEDUP_REMOVED lines=121> */
[----:B------:R-:W-:Y:S01]  /*7180*/  SEL R0, R0, R5, !P5 ;  /* 0x0000000500007207 */ /* 0x000fe20006800000 */
[C---:B-1----:R-:W-:Y:S01]  /*7190*/  IMAD R5, R140.reuse, R3, RZ ;  /* 0x000000038c057224 */ /* 0x042fe200078e02ff */
[----:B-----5:R-:W-:Y:S01]  /*71a0*/  LOP3.LUT R7, R140, 0x40, RZ, 0xfc, !PT ;  /* 0x000000408c077812 */ /* 0x020fe200078efcff */
[----:B------:R-:W-:Y:S01]  /*71b0*/  @!P6 IMAD.MOV R86, RZ, RZ, -R86 ;  /* 0x000000ffff56e224 */ /* 0x000fe200078e0a56 */
[----:B------:R-:W-:Y:S02]  /*71c0*/  SEL R87, RZ, 0x4, !P1 ;  /* 0x00000004ff577807 */ /* 0x000fe40004800000 */
[----:B------:R-:W-:Y:S02]  /*71d0*/  @!P0 LOP3.LUT R86, RZ, R4, RZ, 0x33, !PT ;  /* 0x00000004ff568212 */ /* 0x000fe400078e33ff */
[----:B------:R-:W-:Y:S02]  /*71e0*/  ISETP.GE.AND P0, PT, R7, UR9, PT ;  /* 0x0000000907007c0c */ /* 0x000fe4000bf06270 */
[----:B------:R-:W-:-:S02]  /*71f0*/  SEL R4, R87, RZ, !P2 ;  /* 0x000000ff57047207 */ /* 0x000fc40005000000 */
[----:B------:R-:W-:Y:S01]  /*7200*/  LEA R3, R3, R5, 0x6 ;  /* 0x0000000503037211 */ /* 0x000fe200078e30ff */
[----:B------:R-:W-:Y:S01]  /*7210*/  IMAD R9, R86, R9, RZ ;  /* 0x0000000956097224 */ /* 0x000fe200078e02ff */
[----:B------:R-:W-:Y:S02]  /*7220*/  SEL R87, R87, RZ, !P0 ;  /* 0x000000ff57577207 */ /* 0x000fe40004000000 */
[----:B------:R-:W-:Y:S02]  /*7230*/  ISETP.NE.U32.AND P3, PT, R4, RZ, PT ;  /* 0x000000ff0400720c */ /* 0x000fe40003f65070 */
[----:B------:R-:W-:Y:S02]  /*7240*/  LEA R86, P2, R5, UR6, 0x2 ;  /* 0x0000000605567c11 */ /* 0x000fe4000f8410ff */
[----:B------:R-:W-:Y:S02]  /*7250*/  LEA R4, P4, R3, UR6, 0x2 ;  /* 0x0000000603047c11 */ /* 0x000fe4000f8810ff */
[----:B------:R-:W-:Y:S01]  /*7260*/  ISETP.NE.U32.AND P0, PT, R87, RZ, PT ;  /* 0x000000ff5700720c */ /* 0x000fe20003f05070 */
[----:B---3--:R-:W-:Y:S01]  /*7270*/  IMAD R134, R134, UR8, RZ ;  /* 0x0000000886867c24 */ /* 0x008fe2000f8e02ff */
[----:B------:R-:W-:-:S02]  /*7280*/  LEA R244, P1, R9, UR4, 0x2 ;  /* 0x0000000409f47c11 */ /* 0x000fc4000f8210ff */
[----:B------:R-:W-:Y:S02]  /*7290*/  LEA.HI.X.SX32 R87, R5, UR7, 0x2, P2 ;  /* 0x0000000705577c11 */ /* 0x000fe400090f16ff */
[----:B------:R-:W-:Y:S01]  /*72a0*/  LEA.HI.X.SX32 R5, R3, UR7, 0x2, P4 ;  /* 0x0000000703057c11 */ /* 0x000fe2000a0f16ff */
[----:B------:R-:W-:Y:S01]  /*72b0*/  IMAD R133, R133, UR8, RZ ;  /* 0x0000000885857c24 */ /* 0x000fe2000f8e02ff */
[----:B------:R-:W-:Y:S01]  /*72c0*/  LEA.HI.X.SX32 R245, R9, UR5, 0x2, P1 ;  /* 0x0000000509f57c11 */ /* 0x000fe200088f16ff */
[----:B------:R-:W-:Y:S02]  /*72d0*/  IMAD R9, R135, UR8, RZ ;  /* 0x0000000887097c24 */ /* 0x000fe4000f8e02ff */
[----:B------:R-:W-:-:S04]  /*72e0*/  IMAD.WIDE R142, R134, 0x4, R86 ;  /* 0x00000004868e7825 */ /* 0x000fc800078e0256 */
[----:B------:R-:W-:Y:S01]  /*72f0*/  IMAD.WIDE R134, R134, 0x4, R4 ;  /* 0x0000000486867825 */ /* 0x000fe200078e0204 */
[----:B------:R1:W-:Y:S03]  /*7300*/  STL.64 [R1+0x240], R142 ;  /* 0x0002408e01007387 */ /* 0x0003e60000100a00 */
[----:B------:R-:W-:Y:S02]  /*7310*/  IMAD R132, R132, UR8, RZ ;  /* 0x0000000884847c24 */ /* 0x000fe4000f8e02ff */
[----:B------:R-:W-:Y:S01]  /*7320*/  IMAD.WIDE R140, R133, 0x4, R86 ;  /* 0x00000004858c7825 */ /* 0x000fe200078e0256 */
[----:B------:R3:W-:Y:S03]  /*7330*/  STL.64 [R1+0x238], R134 ;  /* 0x0002388601007387 */ /* 0x0007e60000100a00 */
[----:B------:R-:W-:-:S02]  /*7340*/  IMAD R131, R131, UR8, RZ ;  /* 0x0000000883837c24 */ /* 0x000fc4000f8e02ff */
[----:B------:R-:W-:Y:S01]  /*7350*/  IMAD R130, R130, UR8, RZ ;  /* 0x0000000882827c24 */ /* 0x000fe2000f8e02ff */
[----:B------:R5:W-:Y:S01]  /*7360*/  STL.64 [R1+0x218], R140 ;  /* 0x0002188c01007387 */ /* 0x000be20000100a00 */
[----:B-1----:R-:W-:-:S04]  /*7370*/  IMAD.WIDE R142, R132, 0x4, R86 ;  /* 0x00000004848e7825 */ /* 0x002fc800078e0256 */
[----:B------:R-:W-:Y:S02]  /*7380*/  IMAD R129, R129, UR8, RZ ;  /* 0x0000000881817c24 */ /* 0x000fe4000f8e02ff */
[--C-:B---3--:R-:W-:Y:S01]  /*7390*/  IMAD.WIDE R134, R131, 0x4, R86.reuse ;  /* 0x0000000483867825 */ /* 0x108fe200078e0256 */
[----:B------:R1:W-:Y:S03]  /*73a0*/  STL.64 [R1+0x1f8], R142 ;  /* 0x0001f88e01007387 */ /* 0x0003e60000100a00 */
[----:B------:R-:W-:Y:S02]  /*73b0*/  IMAD R128, R128, UR8, RZ ;  /* 0x0000000880807c24 */ /* 0x000fe4000f8e02ff */
[--C-:B-----5:R-:W-:Y:S01]  /*73c0*/  IMAD.WIDE R140, R130, 0x4, R86.reuse ;  /* 0x00000004828c7825 */ /* 0x120fe200078e0256 */
[----:B------:R3:W-:Y:S03]  /*73d0*/  STL.64 [R1+0x1d8], R134 ;  /* 0x0001d88601007387 */ /* 0x0007e60000100a00 */
[----:B------:R-:W-:Y:S01]  /*73e0*/  IMAD R127, R127, UR8, RZ ;  /* 0x000000087f7f7c24 */ /* 0x000fe2000f8e02ff */
[----:B------:R5:W-:Y:S01]  /*73f0*/  STL.64 [R1+0x1b8], R140 ;  /* 0x0001b88c01007387 */ /* 0x000be20000100a00 */
[----:B-1----:R-:W-:-:S04]  /*7400*/  IMAD.WIDE R142, R129, 0x4, R86 ;  /* 0x00000004818e7825 */ /* 0x002fc800078e0256 */
[----:B------:R-:W-:Y:S02]  /*7410*/  IMAD R126, R126, UR8, RZ ;  /* 0x000000087e7e7c24 */ /* 0x000fe4000f8e02ff */
[--C-:B---3--:R-:W-:Y:S01]  /*7420*/  IMAD.WIDE R134, R128, 0x4, R86.reuse ;  /* 0x0000000480867825 */ /* 0x108fe200078e0256 */
[----:B------:R1:W-:Y:S03]  /*7430*/  STL.64 [R1+0x198], R142 ;  /* 0x0001988e01007387 */ /* 0x0003e60000100a00 */
[----:B-----5:R-:W-:Y:S01]  /*7440*/  IMAD.WIDE R140, R127, 0x4, R86 ;  /* 0x000000047f8c7825 */ /* 0x020fe200078e0256 */
[----:B------:R3:W-:Y:S03]  /*7450*/  STL.64 [R1+0x178], R134 ;  /* 0x0001788601007387 */ /* 0x0007e60000100a00 */
[----:B------:R-:W-:-:S02]  /*7460*/  IMAD R125, R125, UR8, RZ ;  /* 0x000000087d7d7c24 */ /* 0x000fc4000f8e02ff */
[----:B------:R-:W-:Y:S01]  /*7470*/  IMAD R124, R124, UR8, RZ ;  /* 0x000000087c7c7c24 */ /* 0x000fe2000f8e02ff */
[----:B------:R5:W-:Y:S01]  /*7480*/  STL.64 [R1+0x158], R140 ;  /* 0x0001588c01007387 */ /* 0x000be20000100a00 */
[----:B-1----:R-:W-:-:S04]  /*7490*/  IMAD.WIDE R142, R126, 0x4, R86 ;  /* 0x000000047e8e7825 */ /* 0x002fc800078e0256 */
[--C-:B---3--:R-:W-:Y:S01]  /*74a0*/  IMAD.WIDE R134, R125, 0x4, R86.reuse ;  /* 0x000000047d867825 */ /* 0x108fe200078e0256 */
[----:B------:R1:W-:Y:S03]  /*74b0*/  STL.64 [R1+0x138], R142 ;  /* 0x0001388e01007387 */ /* 0x0003e60000100a00 */
[----:B------:R-:W-:Y:S02]  /*74c0*/  IMAD R123, R123, UR8, RZ ;  /* 0x000000087b7b7c24 */ /* 0x000fe4000f8e02ff */
[----:B-----5:R-:W-:Y:S01]  /*74d0*/  IMAD.WIDE R140, R124, 0x4, R86 ;  /* 0x000000047c8c7825 */ /* 0x020fe200078e0256 */
        /* <DEDUP_REMOVED lines=341> */
[--C-:B-----5:R-:W-:Y:S01]  /*8a30*/  IMAD.WIDE R140, R9, 0x4, R86.reuse ;  /* 0x00000004098c7825 */ /* 0x120fe200078e0256 */
[----:B------:R3:W-:Y:S03]  /*8a40*/  STL.64 [R1+0xc60], R134 ;  /* 0x000c608601007387 */ /* 0x0007e60000100a00 */
[----:B------:R-:W-:Y:S01]  /*8a50*/  IMAD R3, R136, UR8, RZ ;  /* 0x0000000888037c24 */ /* 0x000fe2000f8e02ff */
[----:B------:R5:W-:Y:S01]  /*8a60*/  STL.64 [R1+0xcd8], R140 ;  /* 0x000cd88c01007387 */ /* 0x000be20000100a00 */
[----:B-1----:R-:W-:-:S04]  /*8a70*/  IMAD.WIDE R142, R8, 0x4, R86 ;  /* 0x00000004088e7825 */ /* 0x002fc800078e0256 */
[--C-:B---3--:R-:W-:Y:S01]  /*8a80*/  IMAD.WIDE R134, R6, 0x4, R86.reuse ;  /* 0x0000000406867825 */ /* 0x108fe200078e0256 */
[----:B------:R-:W-:Y:S03]  /*8a90*/  STL.64 [R1+0xce0], R142 ;  /* 0x000ce08e01007387 */ /* 0x000fe60000100a00 */
[----:B-----5:R-:W-:Y:S01]  /*8aa0*/  IMAD.WIDE R140, R3, 0x4, R86 ;  /* 0x00000004038c7825 */ /* 0x020fe200078e0256 */
[----:B------:R1:W-:Y:S03]  /*8ab0*/  STL.64 [R1+0xd58], R134 ;  /* 0x000d588601007387 */ /* 0x0003e60000100a00 */
[--C-:B------:R-:W-:Y:S01]  /*8ac0*/  IMAD.WIDE R86, R133, 0x4, R4.reuse ;  /* 0x0000000485567825 */ /* 0x100fe200078e0204 */
[----:B------:R-:W-:Y:S04]  /*8ad0*/  STL.64 [R1+0xdd8], R140 ;  /* 0x000dd88c01007387 */ /* 0x000fe80000100a00 */
[----:B------:R3:W-:Y:S01]  /*8ae0*/  STL.64 [R1+0x210], R86 ;  /* 0x0002105601007387 */ /* 0x0007e20000100a00 */
[----:B-1----:R-:W-:-:S04]  /*8af0*/  IMAD.WIDE R134, R132, 0x4, R4 ;  /* 0x0000000484867825 */ /* 0x002fc800078e0204 */
[--C-:B------:R-:W-:Y:S01]  /*8b00*/  IMAD.WIDE R132, R131, 0x4, R4.reuse ;  /* 0x0000000483847825 */ /* 0x100fe200078e0204 */
[----:B------:R-:W-:Y:S03]  /*8b10*/  STL.64 [R1+0x1f0], R134 ;  /* 0x0001f08601007387 */ /* 0x000fe60000100a00 */
[--C-:B---3--:R-:W-:Y:S01]  /*8b20*/  IMAD.WIDE R86, R130, 0x4, R4.reuse ;  /* 0x0000000482567825 */ /* 0x108fe200078e0204 */
[----:B------:R-:W-:Y:S03]  /*8b30*/  STL.64 [R1+0x1d0], R132 ;  /* 0x0001d08401007387 */ /* 0x000fe60000100a00 */
[--C-:B------:R-:W-:Y:S01]  /*8b40*/  IMAD.WIDE R130, R129, 0x4, R4.reuse ;  /* 0x0000000481827825 */ /* 0x100fe200078e0204 */
[----:B------:R1:W-:Y:S03]  /*8b50*/  STL.64 [R1+0x1b0], R86 ;  /* 0x0001b05601007387 */ /* 0x0003e60000100a00 */
[--C-:B------:R-:W-:Y:S01]  /*8b60*/  IMAD.WIDE R128, R128, 0x4, R4.reuse ;  /* 0x0000000480807825 */ /* 0x100fe200078e0204 */
[----:B------:R-:W-:Y:S04]  /*8b70*/  STL.64 [R1+0x190], R130 ;  /* 0x0001908201007387 */ /* 0x000fe80000100a00 */
[----:B------:R3:W-:Y:S01]  /*8b80*/  STL.64 [R1+0x170], R128 ;  /* 0x0001708001007387 */ /* 0x0007e20000100a00 */
[----:B-1----:R-:W-:-:S04]  /*8b90*/  IMAD.WIDE R86, R127, 0x4, R4 ;  /* 0x000000047f567825 */ /* 0x002fc800078e0204 */
[--C-:B------:R-:W-:Y:S01]  /*8ba0*/  IMAD.WIDE R126, R126, 0x4, R4.reuse ;  /* 0x000000047e7e7825 */ /* 0x100fe200078e0204 */
[----:B------:R1:W-:Y:S03]  /*8bb0*/  STL.64 [R1+0x150], R86 ;  /* 0x0001505601007387 */ /* 0x0003e60000100a00 */
[--C-:B---3--:R-:W-:Y:S01]  /*8bc0*/  IMAD.WIDE R128, R125, 0x4, R4.reuse ;  /* 0x000000047d807825 */ /* 0x108fe200078e0204 */
[----:B------:R3:W-:Y:S04]  /*8bd0*/  STL.64 [R1+0x130], R126 ;  /* 0x0001307e01007387 */ /* 0x0007e80000100a00 */
[----:B------:R-:W-:Y:S01]  /*8be0*/  STL.64 [R1+0x110], R128 ;  /* 0x0001108001007387 */ /* 0x000fe20000100a00 */
[----:B-1----:R-:W-:-:S04]  /*8bf0*/  IMAD.WIDE R86, R124, 0x4, R4 ;  /* 0x000000047c567825 */ /* 0x002fc800078e0204 */
[--C-:B---3--:R-:W-:Y:S01]  /*8c00*/  IMAD.WIDE R126, R123, 0x4, R4.reuse ;  /* 0x000000047b7e7825 */ /* 0x108fe200078e0204 */
[----:B------:R1:W-:Y:S03]  /*8c10*/  STL.64 [R1+0xf0], R86 ;  /* 0x0000f05601007387 */ /* 0x0003e60000100a00 */
[--C-:B------:R-:W-:Y:S01]  /*8c20*/  IMAD.WIDE R124, R122, 0x4, R4.reuse ;  /* 0x000000047a7c7825 */ /* 0x100fe200078e0204 */
[----:B------:R-:W-:Y:S03]  /*8c30*/  STL.64 [R1+0xd0], R126 ;  /* 0x0000d07e01007387 */ /* 0x000fe60000100a00 */
[--C-:B------:R-:W-:Y:S01]  /*8c40*/  IMAD.WIDE R122, R120, 0x4, R4.reuse ;  /* 0x00000004787a7825 */ /* 0x100fe200078e0204 */
[----:B------:R-:W-:Y:S03]  /*8c50*/  STL.64 [R1+0xb0], R124 ;  /* 0x0000b07c01007387 */ /* 0x000fe60000100a00 */
[----:B-1----:R-:W-:-:S04]  /*8c60*/  IMAD.WIDE R86, R121, 0x4, R4 ;  /* 0x0000000479567825 */ /* 0x002fc800078e0204 */
[--C-:B------:R-:W-:Y:S01]  /*8c70*/  IMAD.WIDE R120, R119, 0x4, R4.reuse ;  /* 0x0000000477787825 */ /* 0x100fe200078e0204 */
[----:B------:R1:W-:Y:S04]  /*8c80*/  STL.64 [R1+0x90], R86 ;  /* 0x0000905601007387 */ /* 0x0003e80000100a00 */
[----:B------:R-:W-:Y:S04]  /*8c90*/  STL.64 [R1+0x70], R122 ;  /* 0x0000707a01007387 */ /* 0x000fe80000100a00 */
[----:B------:R-:W-:Y:S01]  /*8ca0*/  STL.64 [R1+0x50], R120 ;  /* 0x0000507801007387 */ /* 0x000fe20000100a00 */
[----:B-1----:R-:W-:-:S04]  /*8cb0*/  IMAD.WIDE R86, R118, 0x4, R4 ;  /* 0x0000000476567825 */ /* 0x002fc800078e0204 */
        /* <DEDUP_REMOVED lines=69> */
[----:B------:R3:W-:Y:S04]  /*9110*/  STL.64 [R1+0x4f8], R84 ;  /* 0x0004f85401007387 */ /* 0x0007e80000100a00 */
[----:B------:R5:W-:Y:S01]  /*9120*/  STL.64 [R1+0x5e0], R74 ;  /* 0x0005e04a01007387 */ /* 0x000be20000100a00 */
[----:B-1----:R-:W-:-:S04]  /*9130*/  IMAD.WIDE R86, R76, 0x4, R4 ;  /* 0x000000044c567825 */ /* 0x002fc800078e0204 */
[--C-:B---3--:R-:W-:Y:S01]  /*9140*/  IMAD.WIDE R84, R77, 0x4, R4.reuse ;  /* 0x000000044d547825 */ /* 0x108fe200078e0204 */
[----:B------:R-:W-:Y:S03]  /*9150*/  STL.64 [R1+0x600], R86 ;  /* 0x0006005601007387 */ /* 0x000fe60000100a00 */
[--C-:B-----5:R-:W-:Y:S01]  /*9160*/  IMAD.WIDE R74, R78, 0x4, R4.reuse ;  /* 0x000000044e4a7825 */ /* 0x120fe200078e0204 */
[----:B------:R-:W-:Y:S03]  /*9170*/  STL.64 [R1+0x6f0], R84 ;  /* 0x0006f05401007387 */ /* 0x000fe60000100a00 */
[--C-:B------:R-:W-:Y:S01]  /*9180*/  IMAD.WIDE R76, R79, 0x4, R4.reuse ;  /* 0x000000044f4c7825 */ /* 0x100fe200078e0204 */
[----:B------:R1:W-:Y:S03]  /*9190*/  STL.64 [R1+0x7e8], R74 ;  /* 0x0007e84a01007387 */ /* 0x0003e60000100a00 */
[--C-:B------:R-:W-:Y:S01]  /*91a0*/  IMAD.WIDE R78, R80, 0x4, R4.reuse ;  /* 0x00000004504e7825 */ /* 0x100fe200078e0204 */
[----:B------:R3:W-:Y:S04]  /*91b0*/  STL.64 [R1+0x7c0], R76 ;  /* 0x0007c04c01007387 */ /* 0x0007e80000100a00 */
[----:B------:R5:W-:Y:S01]  /*91c0*/  STL.64 [R1+0x5d8], R78 ;  /* 0x0005d84e01007387 */ /* 0x000be20000100a00 */
[----:B-1----:R-:W-:-:S04]  /*91d0*/  IMAD.WIDE R74, R81, 0x4, R4 ;  /* 0x00000004514a7825 */ /* 0x002fc800078e0204 */
[--C-:B---3--:R-:W-:Y:S01]  /*91e0*/  IMAD.WIDE R76, R82, 0x4, R4.reuse ;  /* 0x00000004524c7825 */ /* 0x108fe200078e0204 */
[----:B------:R1:W-:Y:S03]  /*91f0*/  STL.64 [R1+0x4e0], R74 ;  /* 0x0004e04a01007387 */ /* 0x0003e60000100a00 */
[--C-:B-----5:R-:W-:Y:S01]  /*9200*/  IMAD.WIDE R78, R83, 0x4, R4.reuse ;  /* 0x00000004534e7825 */ /* 0x120fe200078e0204 */
        /* <DEDUP_REMOVED lines=8> */
[----:B------:R3:W-:Y:S03]  /*9290*/  STL.64 [R1+0x2e0], R72 ;  /* 0x0002e04801007387 */ /* 0x0007e60000100a00 */
[----:B-1----:R-:W-:-:S04]  /*92a0*/  IMAD.WIDE R74, R69, 0x4, R4 ;  /* 0x00000004454a7825 */ /* 0x002fc800078e0204 */
[--C-:B------:R-:W-:Y:S01]  /*92b0*/  IMAD.WIDE R68, R66, 0x4, R4.reuse ;  /* 0x0000000442447825 */ /* 0x100fe200078e0204 */
[----:B------:R-:W-:Y:S03]  /*92c0*/  STL.64 [R1+0x2d8], R74 ;  /* 0x0002d84a01007387 */ /* 0x000fe60000100a00 */
[--C-:B---3--:R-:W-:Y:S01]  /*92d0*/  IMAD.WIDE R72, R67, 0x4, R4.reuse ;  /* 0x0000000443487825 */ /* 0x108fe200078e0204 */
        /* <DEDUP_REMOVED lines=19> */
[----:B------:R-:W-:Y:S01]  /*9410*/  STL.64 [R1+0x348], R62 ;  /* 0x0003483e01007387 */ /* 0x000fe20000100a00 */
[----:B-1----:R-:W-:-:S04]  /*9420*/  IMAD.WIDE R60, R57, 0x4, R4 ;  /* 0x00000004393c7825 */ /* 0x002fc800078e0204 */
[--C-:B------:R-:W-:Y:S01]  /*9430*/  IMAD.WIDE R56, R55, 0x4, R4.reuse ;  /* 0x0000000437387825 */ /* 0x100fe200078e0204 */
[----:B------:R-:W-:Y:S03]  /*9440*/  STL.64 [R1+0x340], R60 ;  /* 0x0003403c01007387 */ /* 0x000fe60000100a00 */
        /* <DEDUP_REMOVED lines=49> */
[----:B------:R1:W-:Y:S04]  /*9760*/  STL.64 [R1+0x458], R34 ;  /* 0x0004582201007387 */ /* 0x0003e80000100a00 */
        /* <DEDUP_REMOVED lines=42> */
[----:B------:R-:W-:Y:S03]  /*9a10*/  STL.64 [R1+0x538], R14 ;  /* 0x0005380e01007387 */ /* 0x000fe60000100a00 */
[--C-:B------:R-:W-:Y:S01]  /*9a20*/  IMAD.WIDE R10, R8, 0x4, R4.reuse ;  /* 0x00000004080a7825 */ /* 0x100fe200078e0204 */
[----:B------:R1:W-:Y:S03]  /*9a30*/  STL.64 [R1+0x530], R12 ;  /* 0x0005300c01007387 */ /* 0x0003e60000100a00 */
[----:B------:R-:W-:Y:S01]  /*9a40*/  IMAD.WIDE R8, R6, 0x4, R4 ;  /* 0x0000000406087825 */ /* 0x000fe200078e0204 */
[----:B------:R3:W-:Y:S01]  /*9a50*/  STL.64 [R1+0x528], R10 ;  /* 0x0005280a01007387 */ /* 0x0007e20000100a00 */
[----:B------:R-:W-:-:S03]  /*9a60*/  LEA R124, P6, R2, R244, 0x3 ;  /* 0x000000f4027c7211 */ /* 0x000fc600078c18ff */
[----:B------:R5:W-:Y:S01]  /*9a70*/  STL.64 [R1+0x518], R8 ;  /* 0x0005180801007387 */ /* 0x000be20000100a00 */
[----:B-1----:R-:W-:Y:S02]  /*9a80*/  IMAD R12, R2, 0xc, RZ ;  /* 0x0000000c020c7824 */ /* 0x002fe400078e02ff */
[----:B------:R-:W-:-:S03]  /*9a90*/  IMAD.WIDE R6, R3, 0x4, R4 ;  /* 0x0000000403067825 */ /* 0x000fc600078e0204 */
[-C--:B------:R-:W-:Y:S01]  /*9aa0*/  IADD3 R188, P4, PT, R12, R244.reuse, RZ ;  /* 0x000000f40cbc7210 */ /* 0x080fe20007f9e0ff */
[C---:B---3--:R-:W-:Y:S01]  /*9ab0*/  IMAD R10, R2.reuse, 0x3, RZ ;  /* 0x00000003020a7824 */ /* 0x048fe200078e02ff */
[----:B-----5:R-:W-:Y:S01]  /*9ac0*/  SHF.L.U32 R8, R2, 0x1, RZ ;  /* 0x0000000102087819 */ /* 0x020fe200000006ff */
[----:B------:R-:W-:Y:S01]  /*9ad0*/  IMAD.WIDE R4, R0, 0x4, R4 ;  /* 0x0000000400047825 */ /* 0x000fe200078e0204 */
[----:B------:R-:W-:Y:S02]  /*9ae0*/  STL.64 [R1+0x508], R6 ;  /* 0x0005080601007387 */ /* 0x000fe40000100a00 */
[-C--:B------:R-:W-:Y:S01]  /*9af0*/  LEA.HI.X.SX32 R125, R8, R245.reuse, 0x2, P6 ;  /* 0x000000f5087d7211 */ /* 0x080fe200030f16ff */
[----:B------:R-:W-:Y:S01]  /*9b00*/  IMAD R101, R2, 0x7c, RZ ;  /* 0x0000007c02657824 */ /* 0x000fe200078e02ff */
[----:B------:R-:W-:Y:S01]  /*9b10*/  LEA.HI.X.SX32 R189, R10, R245, 0x2, P4 ;  /* 0x000000f50abd7211 */ /* 0x000fe200020f16ff */
[C---:B------:R-:W-:Y:S01]  /*9b20*/  IMAD.SHL.U32 R9, R2.reuse, 0x4, RZ ;  /* 0x0000000402097824 */ /* 0x040fe200078e00ff */
[----:B------:R-:W-:Y:S01]  /*9b30*/  STL.64 [R1+0x418], R4 ;  /* 0x0004180401007387 */ /* 0x000fe20000100a00 */
[C---:B------:R-:W-:Y:S01]  /*9b40*/  IMAD R27, R2.reuse, 0x18, RZ ;  /* 0x00000018021b7824 */ /* 0x040fe200078e02ff */
[----:B------:R-:W-:-:S02]  /*9b50*/  LEA R250, P4, R2, R244, 0x4 ;  /* 0x000000f402fa7211 */ /* 0x000fc400078820ff */
[----:B------:R-:W-:Y:S01]  /*9b60*/  STL [R1+0x308], R101 ;  /* 0x0003086501007387 */ /* 0x000fe20000100800 */
[C---:B------:R-:W-:Y:S01]  /*9b70*/  IMAD R22, R2.reuse, 0x14, RZ ;  /* 0x0000001402167824 */ /* 0x040fe200078e02ff */
[-C--:B------:R-:W-:Y:S02]  /*9b80*/  LEA.HI.X.SX32 R251, R9, R245.reuse, 0x2, P4 ;  /* 0x000000f509fb7211 */ /* 0x080fe400020f16ff */
[----:B------:R1:W-:Y:S01]  /*9b90*/  STL.64 [R1+0x8], R124 ;  /* 0x0000087c01007387 */ /* 0x0003e20000100a00 */
[C---:B------:R-:W-:Y:S01]  /*9ba0*/  IMAD R15, R2.reuse, 0x6, RZ ;  /* 0x00000006020f7824 */ /* 0x040fe200078e02ff */
[----:B------:R-:W-:Y:S01]  /*9bb0*/  IADD3 R240, P4, PT, R27, R244, RZ ;  /* 0x000000f41bf07210 */ /* 0x000fe20007f9e0ff */
[C---:B------:R-:W-:Y:S02]  /*9bc0*/  IMAD R13, R2.reuse, 0x5, RZ ;  /* 0x00000005020d7824 */ /* 0x040fe400078e02ff */
[----:B------:R-:W-:Y:S01]  /*9bd0*/  IMAD R31, R2, 0x1c, RZ ;  /* 0x0000001c021f7824 */ /* 0x000fe200078e02ff */
[----:B------:R-:W-:-:S02]  /*9be0*/  LEA.HI.X.SX32 R241, R15, R245, 0x2, P4 ;  /* 0x000000f50ff17211 */ /* 0x000fc400020f16ff */
[----:B-1----:R-:W-:Y:S01]  /*9bf0*/  IADD3 R124, P6, PT, R9, R244, RZ ;  /* 0x000000f4097c7210 */ /* 0x002fe20007fde0ff */
[----:B------:R-:W-:-:S03]  /*9c00*/  IMAD.SHL.U32 R17, R2, 0x8, RZ ;  /* 0x0000000802117824 */ /* 0x000fc600078e00ff */
[-C--:B------:R-:W-:Y:S02]  /*9c10*/  LEA.HI.X.SX32 R125, R2, R245.reuse, 0x2, P6 ;  /* 0x000000f5027d7211 */ /* 0x080fe400030f16ff */
[-C--:B------:R-:W-:Y:S01]  /*9c20*/  IADD3 R242, P6, PT, R22, R244.reuse, RZ ;  /* 0x000000f416f27210 */ /* 0x080fe20007fde0ff */
[C---:B------:R-:W-:Y:S01]  /*9c30*/  IMAD R47, R2.reuse, 0x28, RZ ;  /* 0x00000028022f7824 */ /* 0x040fe200078e02ff */
[CC--:B------:R-:W-:Y:S01]  /*9c40*/  LEA R236, P4, R2.reuse, R244.reuse, 0x5 ;  /* 0x000000f402ec7211 */ /* 0x0c0fe200078828ff */
[C---:B------:R-:W-:Y:S01]  /*9c50*/  IMAD R16, R2.reuse, 0x7, RZ ;  /* 0x0000000702107824 */ /* 0x040fe200078e02ff */
[-C--:B------:R-:W-:Y:S01]  /*9c60*/  LEA.HI.X.SX32 R243, R13, R245.reuse, 0x2, P6 ;  /* 0x000000f50df37211 */ /* 0x080fe200030f16ff */
[C---:B------:R-:W-:Y:S01]  /*9c70*/  IMAD R39, R2.reuse, 0x24, RZ ;  /* 0x0000002402277824 */ /* 0x040fe200078e02ff */
[-C--:B------:R-:W-:Y:S01]  /*9c80*/  IADD3 R238, P6, PT, R31, R244.reuse, RZ ;  /* 0x000000f41fee7210 */ /* 0x080fe20007fde0ff */
[C---:B------:R-:W-:Y:S01]  /*9c90*/  IMAD R20, R2.reuse, 0xa, RZ ;  /* 0x0000000a02147824 */ /* 0x040fe200078e02ff */
[-C--:B------:R-:W-:Y:S01]  /*9ca0*/  LEA.HI.X.SX32 R237, R17, R245.reuse, 0x2, P4 ;  /* 0x000000f511ed7211 */ /* 0x080fe200020f16ff */
[C---:B------:R-:W-:Y:S01]  /*9cb0*/  IMAD R60, R2.reuse, 0x30, RZ ;  /* 0x00000030023c7824 */ /* 0x040fe200078e02ff */
[-C--:B------:R-:W-:Y:S01]  /*9cc0*/  IADD3 R232, P4, PT, R47, R244.reuse, RZ ;  /* 0x000000f42fe87210 */ /* 0x080fe20007f9e0ff */
[----:B------:R-:W-:Y:S01]  /*9cd0*/  IMAD R18, R2, 0x9, RZ ;  /* 0x0000000902127824 */ /* 0x000fe200078e02ff */
[-C--:B------:R-:W-:Y:S01]  /*9ce0*/  LEA.HI.X.SX32 R239, R16, R245.reuse, 0x2, P6 ;  /* 0x000000f510ef7211 */ /* 0x080fe200030f16ff */
[C---:B------:R-:W-:Y:S01]  /*9cf0*/  IMAD R56, R2.reuse, 0x2c, RZ ;  /* 0x0000002c02387824 */ /* 0x040fe200078e02ff */
[----:B------:R-:W-:Y:S01]  /*9d00*/  IADD3 R234, P6, PT, R39, R244, RZ ;  /* 0x000000f427ea7210 */ /* 0x000fe20007fde0ff */
[----:B------:R-:W-:Y:S01]  /*9d10*/  IMAD R67, R2, 0x38, RZ ;  /* 0x0000003802437824 */ /* 0x000fe200078e02ff */
[----:B------:R-:W-:-:S02]  /*9d20*/  LEA.HI.X.SX32 R233, R20, R245, 0x2, P4 ;  /* 0x000000f514e97211 */ /* 0x000fc400020f16ff */
[-C--:B------:R-:W-:Y:S01]  /*9d30*/  IADD3 R228, P4, PT, R60, R244.reuse, RZ ;  /* 0x000000f43ce47210 */ /* 0x080fe20007f9e0ff */
[----:B------:R-:W-:Y:S01]  /*9d40*/  IMAD R21, R2, 0xb, RZ ;  /* 0x0000000b02157824 */ /* 0x000fe200078e02ff */
[-C--:B------:R-:W-:Y:S01]  /*9d50*/  LEA.HI.X.SX32 R235, R18, R245.reuse, 0x2, P6 ;  /* 0x000000f512eb7211 */ /* 0x080fe200030f16ff */
[----:B------:R-:W-:Y:S01]  /*9d60*/  IMAD R63, R2, 0x34, RZ ;  /* 0x00000034023f7824 */ /* 0x000fe200078e02ff */
[-C--:B------:R-:W-:Y:S01]  /*9d70*/  IADD3 R230, P6, PT, R56, R244.reuse, RZ ;  /* 0x000000f438e67210 */ /* 0x080fe20007fde0ff */
[----:B------:R-:W-:Y:S01]  /*9d80*/  IMAD R24, R2, 0xe, RZ ;  /* 0x0000000e02187824 */ /* 0x000fe200078e02ff */
[-C--:B------:R-:W-:Y:S02]  /*9d90*/  LEA.HI.X.SX32 R229, R12, R245.reuse, 0x2, P4 ;  /* 0x000000f50ce57211 */ /* 0x080fe400020f16ff */
[-C--:B------:R-:W-:Y:S01]  /*9da0*/  IADD3 R224, P4, PT, R67, R244.reuse, RZ ;  /* 0x000000f443e07210 */ /* 0x080fe20007f9e0ff */
[C---:B------:R-:W-:Y:S01]  /*9db0*/  IMAD R23, R2.reuse, 0xd, RZ ;  /* 0x0000000d02177824 */ /* 0x040fe200078e02ff */
[-C--:B------:R-:W-:Y:S01]  /*9dc0*/  LEA.HI.X.SX32 R231, R21, R245.reuse, 0x2, P6 ;  /* 0x000000f515e77211 */ /* 0x080fe200030f16ff */
[C---:B------:R-:W-:Y:S01]  /*9dd0*/  IMAD R71, R2.reuse, 0x3c, RZ ;  /* 0x0000003c02477824 */ /* 0x040fe200078e02ff */
[-C--:B------:R-:W-:Y:S01]  /*9de0*/  IADD3 R226, P6, PT, R63, R244.reuse, RZ ;  /* 0x000000f43fe27210 */ /* 0x080fe20007fde0ff */
[----:B------:R-:W-:Y:S01]  /*9df0*/  IMAD.SHL.U32 R26, R2, 0x10, RZ ;  /* 0x00000010021a7824 */ /* 0x000fe200078e00ff */
[-C--:B------:R-:W-:Y:S01]  /*9e00*/  LEA.HI.X.SX32 R225, R24, R245.reuse, 0x2, P4 ;  /* 0x000000f518e17211 */ /* 0x080fe200020f16ff */
[C---:B------:R-:W-:Y:S01]  /*9e10*/  IMAD R81, R2.reuse, 0x48, RZ ;  /* 0x0000004802517824 */ /* 0x040fe200078e02ff */
[CC--:B------:R-:W-:Y:S01]  /*9e20*/  LEA R220, P4, R2.reuse, R244.reuse, 0x6 ;  /* 0x000000f402dc7211 */ /* 0x0c0fe200078830ff */
[C---:B------:R-:W-:Y:S01]  /*9e30*/  IMAD R25, R2.reuse, 0xf, RZ ;  /* 0x0000000f02197824 */ /* 0x040fe200078e02ff */
[-C--:B------:R-:W-:Y:S01]  /*9e40*/  LEA.HI.X.SX32 R227, R23, R245.reuse, 0x2, P6 ;  /* 0x000000f517e37211 */ /* 0x080fe200030f16ff */
[C---:B------:R-:W-:Y:S01]  /*9e50*/  IMAD R78, R2.reuse, 0x44, RZ ;  /* 0x00000044024e7824 */ /* 0x040fe200078e02ff */
[-C--:B------:R-:W-:Y:S01]  /*9e60*/  IADD3 R222, P6, PT, R71, R244.reuse, RZ ;  /* 0x000000f447de7210 */ /* 0x080fe20007fde0ff */
[----:B------:R-:W-:Y:S01]  /*9e70*/  IMAD R29, R2, 0x12, RZ ;  /* 0x00000012021d7824 */ /* 0x000fe200078e02ff */
[-C--:B------:R-:W-:Y:S01]  /*9e80*/  LEA.HI.X.SX32 R221, R26, R245.reuse, 0x2, P4 ;  /* 0x000000f51add7211 */ /* 0x080fe200020f16ff */
[C---:B------:R-:W-:Y:S01]  /*9e90*/  IMAD R91, R2.reuse, 0x50, RZ ;  /* 0x00000050025b7824 */ /* 0x040fe200078e02ff */
[-C--:B------:R-:W-:Y:S01]  /*9ea0*/  IADD3 R216, P4, PT, R81, R244.reuse, RZ ;  /* 0x000000f451d87210 */ /* 0x080fe20007f9e0ff */
[----:B------:R-:W-:Y:S01]  /*9eb0*/  STL.64 [R1], R188 ;  /* 0x000000bc01007387 */ /* 0x000fe20000100a00 */
[C---:B------:R-:W-:Y:S01]  /*9ec0*/  IMAD R28, R2.reuse, 0x11, RZ ;  /* 0x00000011021c7824 */ /* 0x040fe200078e02ff */
[----:B------:R-:W-:Y:S01]  /*9ed0*/  LEA.HI.X.SX32 R223, R25, R245, 0x2, P6 ;  /* 0x000000f519df7211 */ /* 0x000fe200030f16ff */
[----:B------:R-:W-:Y:S01]  /*9ee0*/  IMAD R86, R2, 0x4c, RZ ;  /* 0x0000004c02567824 */ /* 0x000fe200078e02ff */
[----:B------:R1:W-:Y:S01]  /*9ef0*/  STL.64 [R1+0x1208], R250 ;  /* 0x001208fa01007387 */ /* 0x0003e20000100a00 */
[----:B------:R-:W-:-:S02]  /*9f00*/  IADD3 R218, P6, PT, R78, R244, RZ ;  /* 0x000000f44eda7210 */ /* 0x000fc40007fde0ff */
[----:B------:R-:W-:Y:S01]  /*9f10*/  LEA.HI.X.SX32 R217, R29, R245, 0x2, P4 ;  /* 0x000000f51dd97211 */ /* 0x000fe200020f16ff */
[----:B------:R-:W-:Y:S01]  /*9f20*/  STL.64 [R1+0x10], R124 ;  /* 0x0000107c01007387 */ /* 0x000fe20000100a00 */
[----:B------:R-:W-:-:S03]  /*9f30*/  IADD3 R212, P4, PT, R91, R244, RZ ;  /* 0x000000f45bd47210 */ /* 0x000fc60007f9e0ff */
[----:B------:R3:W-:Y:S01]  /*9f40*/  STL [R1+0x1218], R242 ;  /* 0x001218f201007387 */ /* 0x0007e20000100800 */
[----:B------:R-:W-:Y:S01]  /*9f50*/  IMAD R30, R2, 0x13, RZ ;  /* 0x00000013021e7824 */ /* 0x000fe200078e02ff */
[-C--:B------:R-:W-:Y:S01]  /*9f60*/  LEA.HI.X.SX32 R219, R28, R245.reuse, 0x2, P6 ;  /* 0x000000f51cdb7211 */ /* 0x080fe200030f16ff */
[----:B------:R-:W-:Y:S01]  /*9f70*/  IMAD R33, R2, 0x16, RZ ;  /* 0x0000001602217824 */ /* 0x000fe200078e02ff */
[----:B------:R-:W-:Y:S01]  /*9f80*/  IADD3 R214, P6, PT, R86, R244, RZ ;  /* 0x000000f456d67210 */ /* 0x000fe20007fde0ff */
[----:B-1----:R-:W-:Y:S01]  /*9f90*/  IMAD R250, R2, 0x54, RZ ;  /* 0x0000005402fa7824 */ /* 0x002fe200078e02ff */
[-C--:B------:R-:W-:Y:S01]  /*9fa0*/  LEA.HI.X.SX32 R213, R22, R245.reuse, 0x2, P4 ;  /* 0x000000f516d57211 */ /* 0x080fe200020f16ff */
[C---:B---3--:R-:W-:Y:S01]  /*9fb0*/  IMAD R242, R2.reuse, 0x58, RZ ;  /* 0x0000005802f27824 */ /* 0x048fe200078e02ff */
[----:B------:R1:W-:Y:S01]  /*9fc0*/  STL [R1+0x1214], R243 ;  /* 0x001214f301007387 */ /* 0x0003e20000100800 */
[----:B------:R-:W-:Y:S01]  /*9fd0*/  IMAD R32, R2, 0x15, RZ ;  /* 0x0000001502207824 */ /* 0x000fe200078e02ff */
[----:B------:R-:W-:-:S02]  /*9fe0*/  LEA.HI.X.SX32 R215, R30, R245, 0x2, P6 ;  /* 0x000000f51ed77211 */ /* 0x000fc400030f16ff */
[-C--:B------:R-:W-:Y:S02]  /*9ff0*/  IADD3 R208, P4, PT, R242, R244.reuse, RZ ;  /* 0x000000f4f2d07210 */ /* 0x080fe40007f9e0ff */
[-C--:B------:R-:W-:Y:S02]  /*a000*/  IADD3 R210, P6, PT, R250, R244.reuse, RZ ;  /* 0x000000f4fad27210 */ /* 0x080fe40007fde0ff */
[-C--:B------:R-:W-:Y:S01]  /*a010*/  LEA.HI.X.SX32 R209, R33, R245.reuse, 0x2, P4 ;  /* 0x000000f521d17211 */ /* 0x080fe200020f16ff */
[C---:B-1----:R-:W-:Y:S02]  /*a020*/  IMAD R243, R2.reuse, 0x5c, RZ ;  /* 0x0000005c02f37824 */ /* 0x042fe400078e02ff */
[----:B------:R-:W-:Y:S01]  /*a030*/  IMAD R33, R2, 0x60, RZ ;  /* 0x0000006002217824 */ /* 0x000fe200078e02ff */
[-C--:B------:R-:W-:Y:S01]  /*a040*/  LEA.HI.X.SX32 R211, R32, R245.reuse, 0x2, P6 ;  /* 0x000000f520d37211 */ /* 0x080fe200030f16ff */
[C---:B------:R-:W-:Y:S01]  /*a050*/  IMAD R34, R2.reuse, 0x17, RZ ;  /* 0x0000001702227824 */ /* 0x040fe200078e02ff */
[-C--:B------:R-:W-:Y:S01]  /*a060*/  IADD3 R206, P6, PT, R243, R244.reuse, RZ ;  /* 0x000000f4f3ce7210 */ /* 0x080fe20007fde0ff */
[C---:B------:R-:W-:Y:S01]  /*a070*/  IMAD R0, R2.reuse, 0x64, RZ ;  /* 0x0000006402007824 */ /* 0x040fe200078e02ff */
[-C--:B------:R-:W-:Y:S01]  /*a080*/  IADD3 R204, P4, PT, R33, R244.reuse, RZ ;  /* 0x000000f421cc7210 */ /* 0x080fe20007f9e0ff */
[----:B------:R-:W-:Y:S01]  /*a090*/  IMAD R6, R2, 0x68, RZ ;  /* 0x0000006802067824 */ /* 0x000fe200078e02ff */
[-C--:B------:R-:W-:Y:S01]  /*a0a0*/  LEA.HI.X.SX32 R207, R34, R245.reuse, 0x2, P6 ;  /* 0x000000f522cf7211 */ /* 0x080fe200030f16ff */
[----:B------:R-:W-:Y:S01]  /*a0b0*/  IMAD R35, R2, 0x19, RZ ;  /* 0x0000001902237824 */ /* 0x000fe200078e02ff */
[-C--:B------:R-:W-:Y:S01]  /*a0c0*/  IADD3 R202, P6, PT, R0, R244.reuse, RZ ;  /* 0x000000f400ca7210 */ /* 0x080fe20007fde0ff */
[C---:B------:R-:W-:Y:S01]  /*a0d0*/  IMAD R11, R2.reuse, 0x6c, RZ ;  /* 0x0000006c020b7824 */ /* 0x040fe200078e02ff */
[-C--:B------:R-:W-:Y:S01]  /*a0e0*/  LEA.HI.X.SX32 R205, R27, R245.reuse, 0x2, P4 ;  /* 0x000000f51bcd7211 */ /* 0x080fe200020f16ff */
[----:B------:R-:W-:Y:S01]  /*a0f0*/  IMAD R36, R2, 0x1a, RZ ;  /* 0x0000001a02247824 */ /* 0x000fe200078e02ff */
[-C--:B------:R-:W-:Y:S01]  /*a100*/  IADD3 R200, P4, PT, R6, R244.reuse, RZ ;  /* 0x000000f406c87210 */ /* 0x080fe20007f9e0ff */
[C---:B------:R-:W-:Y:S01]  /*a110*/  IMAD R14, R2.reuse, 0x70, RZ ;  /* 0x00000070020e7824 */ /* 0x040fe200078e02ff */
[-C--:B------:R-:W-:Y:S01]  /*a120*/  LEA.HI.X.SX32 R203, R35, R245.reuse, 0x2, P6 ;  /* 0x000000f523cb7211 */ /* 0x080fe200030f16ff */
[C---:B------:R-:W-:Y:S01]  /*a130*/  IMAD R37, R2.reuse, 0x1b, RZ ;  /* 0x0000001b02257824 */ /* 0x040fe200078e02ff */
[-C--:B------:R-:W-:Y:S01]  /*a140*/  IADD3 R198, P6, PT, R11, R244.reuse, RZ ;  /* 0x000000f40bc67210 */ /* 0x080fe20007fde0ff */
[----:B------:R-:W-:Y:S01]  /*a150*/  IMAD R19, R2, 0x74, RZ ;  /* 0x0000007402137824 */ /* 0x000fe200078e02ff */
[-C--:B------:R-:W-:Y:S01]  /*a160*/  LEA.HI.X.SX32 R201, R36, R245.reuse, 0x2, P4 ;  /* 0x000000f524c97211 */ /* 0x080fe200020f16ff */
[----:B------:R-:W-:Y:S01]  /*a170*/  IMAD R246, R2, 0x78, RZ ;  /* 0x0000007802f67824 */ /* 0x000fe200078e02ff */
[-C--:B------:R-:W-:Y:S01]  /*a180*/  IADD3 R196, P4, PT, R14, R244.reuse, RZ ;  /* 0x000000f40ec47210 */ /* 0x080fe20007f9e0ff */
[C---:B------:R-:W-:Y:S01]  /*a190*/  IMAD R41, R2.reuse, 0x1d, RZ ;  /* 0x0000001d02297824 */ /* 0x040fe200078e02ff */
[----:B------:R-:W-:Y:S01]  /*a1a0*/  LEA.HI.X.SX32 R199, R37, R245, 0x2, P6 ;  /* 0x000000f525c77211 */ /* 0x000fe200030f16ff */
[----:B------:R-:W-:Y:S01]  /*a1b0*/  IMAD R43, R2, 0x1e, RZ ;  /* 0x0000001e022b7824 */ /* 0x000fe200078e02ff */
[----:B------:R-:W-:-:S02]  /*a1c0*/  IADD3 R194, P6, PT, R19, R244, RZ ;  /* 0x000000f413c27210 */ /* 0x000fc40007fde0ff */
[-C--:B------:R-:W-:Y:S02]  /*a1d0*/  LEA.HI.X.SX32 R197, R31, R245.reuse, 0x2, P4 ;  /* 0x000000f51fc57211 */ /* 0x080fe400020f16ff */
[-C--:B------:R-:W-:Y:S01]  /*a1e0*/  IADD3 R192, P4, PT, R246, R244.reuse, RZ ;  /* 0x000000f4f6c07210 */ /* 0x080fe20007f9e0ff */
[C---:B------:R-:W-:Y:S01]  /*a1f0*/  IMAD R45, R2.reuse, 0x1f, RZ ;  /* 0x0000001f022d7824 */ /* 0x040fe200078e02ff */
[-C--:B------:R-:W-:Y:S01]  /*a200*/  LEA.HI.X.SX32 R195, R41, R245.reuse, 0x2, P6 ;  /* 0x000000f529c37211 */ /* 0x080fe200030f16ff */
[C---:B------:R-:W-:Y:S01]  /*a210*/  IMAD R186, R2.reuse, 0x84, RZ ;  /* 0x0000008402ba7824 */ /* 0x040fe200078e02ff */
[----:B------:R-:W-:Y:S01]  /*a220*/  IADD3 R190, P6, PT, R101, R244, RZ ;  /* 0x000000f465be7210 */ /* 0x000fe20007fde0ff */
[C---:B------:R-:W-:Y:S01]  /*a230*/  IMAD R184, R2.reuse, 0x88, RZ ;  /* 0x0000008802b87824 */ /* 0x040fe200078e02ff */
[----:B------:R-:W-:Y:S02]  /*a240*/  LEA.HI.X.SX32 R193, R43, R245, 0x2, P4 ;  /* 0x000000f52bc17211 */ /* 0x000fe400020f16ff */
[----:B------:R-:W-:-:S02]  /*a250*/  SHF.L.U32 R49, R2, 0x5, RZ ;  /* 0x0000000502317819 */ /* 0x000fc400000006ff */
[CC--:B------:R-:W-:Y:S01]  /*a260*/  LEA R188, P4, R2.reuse, R244.reuse, 0x7 ;  /* 0x000000f402bc7211 */ /* 0x0c0fe200078838ff */
[C---:B------:R-:W-:Y:S01]  /*a270*/  IMAD R51, R2.reuse, 0x21, RZ ;  /* 0x0000002102337824 */ /* 0x040fe200078e02ff */
        /* <DEDUP_REMOVED lines=9> */
[----:B------:R-:W-:Y:S01]  /*a310*/  IMAD R178, R2, 0x94, RZ ;  /* 0x0000009402b27824 */ /* 0x000fe200078e02ff */
[----:B------:R-:W-:Y:S01]  /*a320*/  IADD3 R182, P6, PT, R182, R244, RZ ;  /* 0x000000f4b6b67210 */ /* 0x000fe20007fde0ff */
[----:B------:R-:W-:Y:S01]  /*a330*/  IMAD R176, R2, 0x98, RZ ;  /* 0x0000009802b07824 */ /* 0x000fe200078e02ff */
[----:B------:R-:W-:-:S02]  /*a340*/  LEA.HI.X.SX32 R185, R53, R245, 0x2, P4 ;  /* 0x000000f535b97211 */ /* 0x000fc400020f16ff */
        /* <DEDUP_REMOVED lines=61> */
[----:B------:R-:W-:Y:S01]  /*a720*/  VIADD R138, R138, 0xfffffffb ;  /* 0xfffffffb8a8a7836 */ /* 0x000fe20000000000 */
[-C--:B------:R-:W-:Y:S01]  /*a730*/  LEA.HI.X.SX32 R151, R72, R245.reuse, 0x2, P6 ;  /* 0x000000f548977211 */ /* 0x080fe200030f16ff */
[----:B------:R-:W-:Y:S01]  /*a740*/  IMAD R73, R2, 0x35, RZ ;  /* 0x0000003502497824 */ /* 0x000fe200078e02ff */
[-C--:B------:R-:W-:Y:S01]  /*a750*/  IADD3 R146, P6, PT, R146, R244.reuse, RZ ;  /* 0x000000f492927210 */ /* 0x080fe20007fde0ff */
[C---:B------:R-:W-:Y:S01]  /*a760*/  IMAD R142, R2.reuse, 0xdc, RZ ;  /* 0x000000dc028e7824 */ /* 0x040fe200078e02ff */
[-C--:B------:R-:W-:Y:S01]  /*a770*/  LEA.HI.X.SX32 R149, R63, R245.reuse, 0x2, P4 ;  /* 0x000000f53f957211 */ /* 0x080fe200020f16ff */
[----:B------:R-:W-:Y:S01]  /*a780*/  IMAD R74, R2, 0x36, RZ ;  /* 0x00000036024a7824 */ /* 0x000fe200078e02ff */
[-C--:B------:R-:W-:Y:S01]  /*a790*/  IADD3 R144, P4, PT, R144, R244.reuse, RZ ;  /* 0x000000f490907210 */ /* 0x080fe20007f9e0ff */
[----:B------:R-:W-:Y:S01]  /*a7a0*/  IMAD R140, R2, 0xe0, RZ ;  /* 0x000000e0028c7824 */ /* 0x000fe200078e02ff */
[----:B------:R-:W-:Y:S01]  /*a7b0*/  ISETP.GE.U32.AND P2, PT, R138, 0x7fffff7c, PT ;  /* 0x7fffff7c8a00780c */ /* 0x000fe20003f46070 */
[C---:B------:R-:W-:Y:S01]  /*a7c0*/  IMAD R75, R2.reuse, 0x37, RZ ;  /* 0x00000037024b7824 */ /* 0x040fe200078e02ff */
[-C--:B------:R-:W-:Y:S01]  /*a7d0*/  LEA.HI.X.SX32 R147, R73, R245.reuse, 0x2, P6 ;  /* 0x000000f549937211 */ /* 0x080fe200030f16ff */
[----:B------:R-:W-:Y:S01]  /*a7e0*/  IMAD R138, R2, 0xe4, RZ ;  /* 0x000000e4028a7824 */ /* 0x000fe200078e02ff */
[-C--:B------:R-:W-:Y:S01]  /*a7f0*/  IADD3 R142, P6, PT, R142, R244.reuse, RZ ;  /* 0x000000f48e8e7210 */ /* 0x080fe20007fde0ff */
[----:B------:R-:W-:Y:S01]  /*a800*/  IMAD R136, R2, 0xe8, RZ ;  /* 0x000000e802887824 */ /* 0x000fe200078e02ff */
[-C--:B------:R-:W-:Y:S01]  /*a810*/  LEA.HI.X.SX32 R145, R74, R245.reuse, 0x2, P4 ;  /* 0x000000f54a917211 */ /* 0x080fe200020f16ff */
[----:B----4-:R-:W-:Y:S01]  /*a820*/  VIADD R139, R139, 0xffffffff ;  /* 0xffffffff8b8b7836 */ /* 0x010fe20000000000 */
[-C--:B------:R-:W-:Y:S01]  /*a830*/  IADD3 R140, P4, PT, R140, R244.reuse, RZ ;  /* 0x000000f48c8c7210 */ /* 0x080fe20007f9e0ff */
[----:B------:R-:W-:Y:S01]  /*a840*/  IMAD R76, R2, 0x39, RZ ;  /* 0x00000039024c7824 */ /* 0x000fe200078e02ff */
[-C--:B------:R-:W-:Y:S01]  /*a850*/  LEA.HI.X.SX32 R143, R75, R245.reuse, 0x2, P6 ;  /* 0x000000f54b8f7211 */ /* 0x080fe200030f16ff */
[----:B--2---:R-:W-:Y:S01]  /*a860*/  VIADD R137, R137, 0xfffffff7 ;  /* 0xfffffff789897836 */ /* 0x004fe20000000000 */
[-C--:B------:R-:W-:Y:S01]  /*a870*/  IADD3 R138, P6, PT, R138, R244.reuse, RZ ;  /* 0x000000f48a8a7210 */ /* 0x080fe20007fde0ff */
[C---:B------:R-:W-:Y:S01]  /*a880*/  IMAD R134, R2.reuse, 0xec, RZ ;  /* 0x000000ec02867824 */ /* 0x040fe200078e02ff */
[-C--:B------:R-:W-:Y:S01]  /*a890*/  LEA.HI.X.SX32 R141, R67, R245.reuse, 0x2, P4 ;  /* 0x000000f5438d7211 */ /* 0x080fe200020f16ff */
[----:B------:R-:W-:Y:S01]  /*a8a0*/  IMAD R77, R2, 0x3a, RZ ;  /* 0x0000003a024d7824 */ /* 0x000fe200078e02ff */
[----:B------:R-:W-:Y:S01]  /*a8b0*/  IADD3 R136, P4, PT, R136, R244, RZ ;  /* 0x000000f488887210 */ /* 0x000fe20007f9e0ff */
[C---:B------:R-:W-:Y:S01]  /*a8c0*/  IMAD R132, R2.reuse, 0xf0, RZ ;  /* 0x000000f002847824 */ /* 0x040fe200078e02ff */
[----:B------:R-:W-:Y:S01]  /*a8d0*/  ISETP.GE.U32.AND P5, PT, R139, 0x7fffff80, PT ;  /* 0x7fffff808b00780c */ /* 0x000fe20003fa6070 */
[----:B------:R-:W-:Y:S01]  /*a8e0*/  IMAD R79, R2, 0x3b, RZ ;  /* 0x0000003b024f7824 */ /* 0x000fe200078e02ff */
[----:B------:R-:W-:Y:S01]  /*a8f0*/  LEA.HI.X.SX32 R139, R76, R245, 0x2, P6 ;  /* 0x000000f54c8b7211 */ /* 0x000fe200030f16ff */
[----:B------:R-:W-:Y:S01]  /*a900*/  IMAD R130, R2, 0xf4, RZ ;  /* 0x000000f402827824 */ /* 0x000fe200078e02ff */
[----:B------:R-:W-:-:S02]  /*a910*/  ISETP.GE.U32.AND P1, PT, R137, 0x7fffff78, PT ;  /* 0x7fffff788900780c */ /* 0x000fc40003f26070 */
[-C--:B------:R-:W-:Y:S01]  /*a920*/  IADD3 R134, P6, PT, R134, R244.reuse, RZ ;  /* 0x000000f486867210 */ /* 0x080fe20007fde0ff */
[----:B------:R-:W-:Y:S01]  /*a930*/  IMAD R128, R2, 0xf8, RZ ;  /* 0x000000f802807824 */ /* 0x000fe200078e02ff */
[-C--:B------:R-:W-:Y:S02]  /*a940*/  LEA.HI.X.SX32 R137, R77, R245.reuse, 0x2, P4 ;  /* 0x000000f54d897211 */ /* 0x080fe400020f16ff */
        /* <DEDUP_REMOVED lines=12> */
[----:B------:R-:W-:Y:S01]  /*aa10*/  IMAD.SHL.U32 R84, R2, 0x40, RZ ;  /* 0x0000004002547824 */ /* 0x000fe200078e00ff */
[-C--:B------:R-:W-:Y:S01]  /*aa20*/  LEA.HI.X.SX32 R129, R82, R245.reuse, 0x2, P4 ;  /* 0x000000f552817211 */ /* 0x080fe200020f16ff */
[C---:B------:R-:W-:Y:S01]  /*aa30*/  IMAD R120, R2.reuse, 0x108, RZ ;  /* 0x0000010802787824 */ /* 0x040fe200078e02ff */
[CC--:B------:R-:W-:Y:S01]  /*aa40*/  LEA R124, P4, R2.reuse, R244.reuse, 0x8 ;  /* 0x000000f4027c7211 */ /* 0x0c0fe200078840ff */
[C---:B------:R-:W-:Y:S01]  /*aa50*/  IMAD R85, R2.reuse, 0x41, RZ ;  /* 0x0000004102557824 */ /* 0x040fe200078e02ff */
        /* <DEDUP_REMOVED lines=47> */
[----:B------:R1:W-:Y:S01]  /*ad50*/  STL [R1+0x1220], R240 ;  /* 0x001220f001007387 */ /* 0x0003e20000100800 */
[-C--:B------:R-:W-:Y:S02]  /*ad60*/  IADD3 R98, P6, PT, R98, R244.reuse, RZ ;  /* 0x000000f462627210 */ /* 0x080fe40007fde0ff */
[-C--:B------:R-:W-:Y:S01]  /*ad70*/  LEA.HI.X.SX32 R101, R86, R245.reuse, 0x2, P4 ;  /* 0x000000f556657211 */ /* 0x080fe200020f16ff */
[----:B------:R-:W-:Y:S01]  /*ad80*/  IMAD R251, R2, 0x140, RZ ;  /* 0x0000014002fb7824 */ /* 0x000fe200078e02ff */
[-C--:B------:R-:W-:Y:S01]  /*ad90*/  IADD3 R96, P4, PT, R96, R244.reuse, RZ ;  /* 0x000000f460607210 */ /* 0x080fe20007f9e0ff */
[----:B------:R2:W-:Y:S01]  /*ada0*/  STL [R1+0x121c], R241 ;  /* 0x00121cf101007387 */ /* 0x0005e20000100800 */
[----:B------:R-:W-:Y:S01]  /*adb0*/  LEA.HI.X.SX32 R99, R99, R245, 0x2, P6 ;  /* 0x000000f563637211 */ /* 0x000fe200030f16ff */
[----:B-1----:R-:W-:Y:S01]  /*adc0*/  IMAD R240, R2, 0x4e, RZ ;  /* 0x0000004e02f07824 */ /* 0x002fe200078e02ff */
[----:B------:R-:W-:-:S04]  /*add0*/  IADD3 R94, P6, PT, R97, R244, RZ ;  /* 0x000000f4615e7210 */ /* 0x000fc80007fde0ff */
[-C--:B------:R-:W-:Y:S01]  /*ade0*/  LEA.HI.X.SX32 R97, R240, R245.reuse, 0x2, P4 ;  /* 0x000000f5f0617211 */ /* 0x080fe200020f16ff */
[C---:B--2---:R-:W-:Y:S01]  /*adf0*/  IMAD R241, R2.reuse, 0x4f, RZ ;  /* 0x0000004f02f17824 */ /* 0x044fe200078e02ff */
[-C--:B------:R-:W-:Y:S01]  /*ae00*/  IADD3 R92, P4, PT, R251, R244.reuse, RZ ;  /* 0x000000f4fb5c7210 */ /* 0x080fe20007f9e0ff */
[C---:B------:R-:W-:Y:S02]  /*ae10*/  IMAD R240, R2.reuse, 0x144, RZ ;  /* 0x0000014402f07824 */ /* 0x040fe400078e02ff */
[C---:B------:R-:W-:Y:S01]  /*ae20*/  IMAD R251, R2.reuse, 0x148, RZ ;  /* 0x0000014802fb7824 */ /* 0x040fe200078e02ff */
[-C--:B------:R-:W-:Y:S01]  /*ae30*/  LEA.HI.X.SX32 R95, R241, R245.reuse, 0x2, P6 ;  /* 0x000000f5f15f7211 */ /* 0x080fe200030f16ff */
[----:B------:R-:W-:Y:S01]  /*ae40*/  IMAD R29, R2, 0x51, RZ ;  /* 0x00000051021d7824 */ /* 0x000fe200078e02ff */
[-C--:B------:R-:W-:Y:S01]  /*ae50*/  IADD3 R90, P6, PT, R240, R244.reuse, RZ ;  /* 0x000000f4f05a7210 */ /* 0x080fe20007fde0ff */
[----:B------:R1:W-:Y:S01]  /*ae60*/  STL [R1+0x1228], R238 ;  /* 0x001228ee01007387 */ /* 0x0003e20000100800 */
[-C--:B------:R-:W-:Y:S01]  /*ae70*/  LEA.HI.X.SX32 R93, R91, R245.reuse, 0x2, P4 ;  /* 0x000000f55b5d7211 */ /* 0x080fe200020f16ff */
[C---:B------:R-:W-:Y:S01]  /*ae80*/  IMAD R240, R2.reuse, 0x52, RZ ;  /* 0x0000005202f07824 */ /* 0x040fe200078e02ff */
[----:B------:R-:W-:Y:S01]  /*ae90*/  IADD3 R88, P4, PT, R251, R244, RZ ;  /* 0x000000f4fb587210 */ /* 0x000fe20007f9e0ff */
[----:B------:R-:W-:Y:S01]  /*aea0*/  STL [R1+0x1224], R239 ;  /* 0x001224ef01007387 */ /* 0x000fe20000100800 */
[C---:B------:R-:W-:Y:S01]  /*aeb0*/  IMAD R27, R2.reuse, 0x76, RZ ;  /* 0x00000076021b7824 */ /* 0x040fe200078e02ff */
[-C--:B------:R-:W-:Y:S01]  /*aec0*/  LEA.HI.X.SX32 R91, R29, R245.reuse, 0x2, P6 ;  /* 0x000000f51d5b7211 */ /* 0x080fe200030f16ff */
[----:B-1----:R-:W-:Y:S01]  /*aed0*/  IMAD R238, R2, 0x14c, RZ ;  /* 0x0000014c02ee7824 */ /* 0x002fe200078e02ff */
[----:B------:R-:W-:Y:S01]  /*aee0*/  STL [R1+0x1230], R236 ;  /* 0x001230ec01007387 */ /* 0x000fe20000100800 */
[----:B------:R-:W-:Y:S01]  /*aef0*/  LEA.HI.X.SX32 R89, R240, R245, 0x2, P4 ;  /* 0x000000f5f0597211 */ /* 0x000fe200020f16ff */
[----:B------:R-:W-:-:S02]  /*af00*/  IMAD R29, R2, 0x53, RZ ;  /* 0x00000053021d7824 */ /* 0x000fc400078e02ff */
[----:B------:R-:W-:Y:S01]  /*af10*/  STL [R1+0x122c], R237 ;  /* 0x00122ced01007387 */ /* 0x000fe20000100800 */
[----:B------:R-:W-:Y:S01]  /*af20*/  IADD3 R86, P6, PT, R238, R244, RZ ;  /* 0x000000f4ee567210 */ /* 0x000fe20007fde0ff */
[----:B------:R-:W-:Y:S02]  /*af30*/  IMAD R240, R2, 0x154, RZ ;  /* 0x0000015402f07824 */ /* 0x000fe400078e02ff */
[----:B------:R-:W-:Y:S01]  /*af40*/  STL [R1+0x1238], R234 ;  /* 0x001238ea01007387 */ /* 0x000fe20000100800 */
[----:B------:R-:W-:-:S03]  /*af50*/  LEA.HI.X.SX32 R87, R29, R245, 0x2, P6 ;  /* 0x000000f51d577211 */ /* 0x000fc600030f16ff */
[----:B------:R-:W-:Y:S01]  /*af60*/  STL [R1+0x1234], R235 ;  /* 0x001234eb01007387 */ /* 0x000fe20000100800 */
[----:B------:R-:W-:-:S03]  /*af70*/  IADD3 R82, P6, PT, R240, R244, RZ ;  /* 0x000000f4f0527210 */ /* 0x000fc60007fde0ff */
[----:B------:R-:W-:Y:S01]  /*af80*/  STL [R1+0x123c], R233 ;  /* 0x00123ce901007387 */ /* 0x000fe20000100800 */
[----:B------:R-:W-:-:S03]  /*af90*/  IMAD R29, R2, 0x15c, RZ ;  /* 0x0000015c021d7824 */ /* 0x000fc600078e02ff */
[----:B------:R1:W-:Y:S01]  /*afa0*/  STL [R1+0x1c], R27 ;  /* 0x00001c1b01007387 */ /* 0x0003e20000100800 */
[C---:B------:R-:W-:Y:S02]  /*afb0*/  IMAD R251, R2.reuse, 0x150, RZ ;  /* 0x0000015002fb7824 */ /* 0x040fe400078e02ff */
[----:B-1----:R-:W-:-:S03]  /*afc0*/  IMAD R27, R2, 0x55, RZ ;  /* 0x00000055021b7824 */ /* 0x002fc600078e02ff */
[-C--:B------:R-:W-:Y:S01]  /*afd0*/  IADD3 R84, P4, PT, R251, R244.reuse, RZ ;  /* 0x000000f4fb547210 */ /* 0x080fe20007f9e0ff */
[C---:B------:R-:W-:Y:S01]  /*afe0*/  IMAD R251, R2.reuse, 0x158, RZ ;  /* 0x0000015802fb7824 */ /* 0x040fe200078e02ff */
[-C--:B------:R-:W-:Y:S01]  /*aff0*/  LEA.HI.X.SX32 R83, R27, R245.reuse, 0x2, P6 ;  /* 0x000000f51b537211 */ /* 0x080fe200030f16ff */
[C---:B------:R-:W-:Y:S01]  /*b000*/  IMAD R27, R2.reuse, 0x57, RZ ;  /* 0x00000057021b7824 */ /* 0x040fe200078e02ff */
[-C--:B------:R-:W-:Y:S01]  /*b010*/  IADD3 R78, P6, PT, R29, R244.reuse, RZ ;  /* 0x000000f41d4e7210 */ /* 0x080fe20007fde0ff */
[----:B------:R-:W-:Y:S01]  /*b020*/  IMAD R29, R2, 0x164, RZ ;  /* 0x00000164021d7824 */ /* 0x000fe200078e02ff */
[-C--:B------:R-:W-:Y:S02]  /*b030*/  LEA.HI.X.SX32 R85, R250, R245.reuse, 0x2, P4 ;  /* 0x000000f5fa557211 */ /* 0x080fe400020f16ff */
[----:B------:R-:W-:Y:S01]  /*b040*/  LEA.HI.X.SX32 R79, R27, R245, 0x2, P6 ;  /* 0x000000f51b4f7211 */ /* 0x000fe200030f16ff */
[C---:B------:R-:W-:Y:S01]  /*b050*/  IMAD R27, R2.reuse, 0x59, RZ ;  /* 0x00000059021b7824 */ /* 0x040fe200078e02ff */
[-C--:B------:R-:W-:Y:S01]  /*b060*/  IADD3 R74, P6, PT, R29, R244.reuse, RZ ;  /* 0x000000f41d4a7210 */ /* 0x080fe20007fde0ff */
[C---:B------:R-:W-:Y:S01]  /*b070*/  IMAD R250, R2.reuse, 0x56, RZ ;  /* 0x0000005602fa7824 */ /* 0x040fe200078e02ff */
[----:B------:R-:W-:Y:S01]  /*b080*/  IADD3 R80, P4, PT, R251, R244, RZ ;  /* 0x000000f4fb507210 */ /* 0x000fe20007f9e0ff */
[----:B------:R-:W-:-:S02]  /*b090*/  IMAD R29, R2, 0x16c, RZ ;  /* 0x0000016c021d7824 */ /* 0x000fc400078e02ff */
[C---:B------:R-:W-:Y:S01]  /*b0a0*/  IMAD R251, R2.reuse, 0x160, RZ ;  /* 0x0000016002fb7824 */ /* 0x040fe200078e02ff */
[-C--:B------:R-:W-:Y:S01]  /*b0b0*/  LEA.HI.X.SX32 R75, R27, R245.reuse, 0x2, P6 ;  /* 0x000000f51b4b7211 */ /* 0x080fe200030f16ff */
[----:B------:R-:W-:Y:S01]  /*b0c0*/  IMAD R27, R2, 0x5b, RZ ;  /* 0x0000005b021b7824 */ /* 0x000fe200078e02ff */
[-C--:B------:R-:W-:Y:S01]  /*b0d0*/  LEA.HI.X.SX32 R81, R250, R245.reuse, 0x2, P4 ;  /* 0x000000f5fa517211 */ /* 0x080fe200020f16ff */
[C---:B------:R-:W-:Y:S01]  /*b0e0*/  IMAD R250, R2.reuse, 0x168, RZ ;  /* 0x0000016802fa7824 */ /* 0x040fe200078e02ff */
[-C--:B------:R-:W-:Y:S01]  /*b0f0*/  IADD3 R70, P6, PT, R29, R244.reuse, RZ ;  /* 0x000000f41d467210 */ /* 0x080fe20007fde0ff */
[C---:B------:R-:W-:Y:S01]  /*b100*/  IMAD R29, R2.reuse, 0x174, RZ ;  /* 0x00000174021d7824 */ /* 0x040fe200078e02ff */
[----:B------:R-:W-:Y:S01]  /*b110*/  IADD3 R76, P4, PT, R251, R244, RZ ;  /* 0x000000f4fb4c7210 */ /* 0x000fe20007f9e0ff */
[C---:B------:R-:W-:Y:S01]  /*b120*/  IMAD R35, R2.reuse, 0x5d, RZ ;  /* 0x0000005d02237824 */ /* 0x040fe200078e02ff */
[-C--:B------:R-:W-:Y:S01]  /*b130*/  LEA.HI.X.SX32 R71, R27, R245.reuse, 0x2, P6 ;  /* 0x000000f51b477211 */ /* 0x080fe200030f16ff */
[----:B------:R-:W-:Y:S01]  /*b140*/  IMAD R27, R2, 0x17c, RZ ;  /* 0x0000017c021b7824 */ /* 0x000fe200078e02ff */
[----:B------:R-:W-:-:S02]  /*b150*/  LEA.HI.X.SX32 R77, R242, R245, 0x2, P4 ;  /* 0x000000f5f24d7211 */ /* 0x000fc400020f16ff */
[-C--:B------:R-:W-:Y:S01]  /*b160*/  IADD3 R72, P4, PT, R250, R244.reuse, RZ ;  /* 0x000000f4fa487210 */ /* 0x080fe20007f9e0ff */
[C---:B------:R-:W-:Y:S01]  /*b170*/  IMAD R250, R2.reuse, 0x5a, RZ ;  /* 0x0000005a02fa7824 */ /* 0x040fe200078e02ff */
[----:B------:R-:W-:Y:S01]  /*b180*/  IADD3 R66, P6, PT, R29, R244, RZ ;  /* 0x000000f41d427210 */ /* 0x000fe20007fde0ff */
[----:B------:R-:W-:-:S03]  /*b190*/  IMAD R7, R2, 0x170, RZ ;  /* 0x0000017002077824 */ /* 0x000fc600078e02ff */
[-C--:B------:R-:W-:Y:S01]  /*b1a0*/  LEA.HI.X.SX32 R67, R35, R245.reuse, 0x2, P6 ;  /* 0x000000f523437211 */ /* 0x080fe200030f16ff */
[C---:B------:R-:W-:Y:S01]  /*b1b0*/  IMAD R35, R2.reuse, 0x5f, RZ ;  /* 0x0000005f02237824 */ /* 0x040fe200078e02ff */
[-C--:B------:R-:W-:Y:S01]  /*b1c0*/  IADD3 R62, P6, PT, R27, R244.reuse, RZ ;  /* 0x000000f41b3e7210 */ /* 0x080fe20007fde0ff */
[----:B------:R-:W-:Y:S01]  /*b1d0*/  IMAD R27, R2, 0x184, RZ ;  /* 0x00000184021b7824 */ /* 0x000fe200078e02ff */
[-C--:B------:R-:W-:Y:S01]  /*b1e0*/  LEA.HI.X.SX32 R73, R250, R245.reuse, 0x2, P4 ;  /* 0x000000f5fa497211 */ /* 0x080fe200020f16ff */
[C---:B------:R-:W-:Y:S01]  /*b1f0*/  IMAD R250, R2.reuse, 0x178, RZ ;  /* 0x0000017802fa7824 */ /* 0x040fe200078e02ff */
[-C--:B------:R-:W-:Y:S01]  /*b200*/  IADD3 R68, P4, PT, R7, R244.reuse, RZ ;  /* 0x000000f407447210 */ /* 0x080fe20007f9e0ff */
[C---:B------:R-:W-:Y:S01]  /*b210*/  IMAD R3, R2.reuse, 0x61, RZ ;  /* 0x0000006102037824 */ /* 0x040fe200078e02ff */
[-C--:B------:R-:W-:Y:S01]  /*b220*/  LEA.HI.X.SX32 R63, R35, R245.reuse, 0x2, P6 ;  /* 0x000000f5233f7211 */ /* 0x080fe200030f16ff */
[C---:B------:R-:W-:Y:S01]  /*b230*/  IMAD R54, R2.reuse, 0x18c, RZ ;  /* 0x0000018c02367824 */ /* 0x040fe200078e02ff */
[----:B------:R-:W-:Y:S01]  /*b240*/  LEA.HI.X.SX32 R69, R243, R245, 0x2, P4 ;  /* 0x000000f5f3457211 */ /* 0x000fe200020f16ff */
[----:B------:R-:W-:Y:S01]  /*b250*/  IMAD R29, R2, 0x5e, RZ ;  /* 0x0000005e021d7824 */ /* 0x000fe200078e02ff */
[----:B------:R-:W-:-:S02]  /*b260*/  IADD3 R58, P6, PT, R27, R244, RZ ;  /* 0x000000f41b3a7210 */ /* 0x000fc40007fde0ff */
        /* <DEDUP_REMOVED lines=32> */
[----:B------:R-:W2:Y:S01]  /*b470*/  LDL.LU R0, [R1+0x1c] ;  /* 0x00001c0001007983 */ /* 0x000ea20000300800 */
[----:B------:R-:W-:Y:S01]  /*b480*/  LEA.HI.X.SX32 R43, R12, R245, 0x2, P6 ;  /* 0x000000f50c2b7211 */ /* 0x000fe200030f16ff */
[----:B------:R-:W-:Y:S01]  /*b490*/  IMAD R16, R2, 0x1bc, RZ ;  /* 0x000001bc02107824 */ /* 0x000fe200078e02ff */
[----:B------:R-:W-:Y:S01]  /*b4a0*/  IADD3 R38, P6, PT, R38, R244, RZ ;  /* 0x000000f426267210 */ /* 0x000fe20007fde0ff */
[----:B------:R-:W-:-:S02]  /*b4b0*/  IMAD R9, R2, 0x66, RZ ;  /* 0x0000006602097824 */ /* 0x000fc400078e02ff */
[C---:B------:R-:W-:Y:S01]  /*b4c0*/  IMAD R247, R2.reuse, 0x73, RZ ;  /* 0x0000007302f77824 */ /* 0x040fe200078e02ff */
[-C--:B------:R-:W-:Y:S01]  /*b4d0*/  LEA.HI.X.SX32 R39, R15, R245.reuse, 0x2, P6 ;  /* 0x000000f50f277211 */ /* 0x080fe200030f16ff */
[----:B------:R-:W-:Y:S01]  /*b4e0*/  IMAD R20, R2, 0x6f, RZ ;  /* 0x0000006f02147824 */ /* 0x000fe200078e02ff */
[-C--:B------:R-:W-:Y:S01]  /*b4f0*/  IADD3 R34, P6, PT, R34, R244.reuse, RZ ;  /* 0x000000f422227210 */ /* 0x080fe20007fde0ff */
[----:B------:R-:W-:Y:S01]  /*b500*/  IMAD R44, R2, 0x1a0, RZ ;  /* 0x000001a0022c7824 */ /* 0x000fe200078e02ff */
[-C--:B------:R-:W-:Y:S01]  /*b510*/  IADD3 R48, P4, PT, R48, R244.reuse, RZ ;  /* 0x000000f430307210 */ /* 0x080fe20007f9e0ff */
[C---:B------:R-:W-:Y:S01]  /*b520*/  IMAD R40, R2.reuse, 0x1a8, RZ ;  /* 0x000001a802287824 */ /* 0x040fe200078e02ff */
[-C--:B------:R-:W-:Y:S01]  /*b530*/  LEA.HI.X.SX32 R35, R17, R245.reuse, 0x2, P6 ;  /* 0x000000f511237211 */ /* 0x080fe200030f16ff */
[----:B------:R-:W-:Y:S01]  /*b540*/  IMAD R13, R2, 0x6a, RZ ;  /* 0x0000006a020d7824 */ /* 0x000fe200078e02ff */
[----:B------:R-:W-:Y:S01]  /*b550*/  IADD3 R8, P6, PT, R16, R244, RZ ;  /* 0x000000f410087210 */ /* 0x000fe20007fde0ff */
[C---:B------:R-:W-:Y:S01]  /*b560*/  IMAD R36, R2.reuse, 0x1b0, RZ ;  /* 0x000001b002247824 */ /* 0x040fe200078e02ff */
[-C--:B------:R-:W-:Y:S01]  /*b570*/  LEA.HI.X.SX32 R49, R9, R245.reuse, 0x2, P4 ;  /* 0x000000f509317211 */ /* 0x080fe200020f16ff */
[----:B------:R-:W-:Y:S01]  /*b580*/  IMAD R32, R2, 0x1b8, RZ ;  /* 0x000001b802207824 */ /* 0x000fe200078e02ff */
[----:B------:R-:W-:Y:S01]  /*b590*/  LEA.HI.X.SX32 R9, R20, R245, 0x2, P6 ;  /* 0x000000f514097211 */ /* 0x000fe200030f16ff */
[----:B------:R-:W-:-:S02]  /*b5a0*/  IMAD R18, R2, 0x6e, RZ ;  /* 0x0000006e02127824 */ /* 0x000fc400078e02ff */
[C---:B------:R-:W-:Y:S02]  /*b5b0*/  IMAD R252, R2.reuse, 0x75, RZ ;  /* 0x0000007502fc7824 */ /* 0x040fe400078e02ff */
[C---:B------:R-:W-:Y:S01]  /*b5c0*/  IMAD R248, R2.reuse, 0x1d8, RZ ;  /* 0x000001d802f87824 */ /* 0x040fe200078e02ff */
[----:B------:R1:W-:Y:S01]  /*b5d0*/  STL.64 [R1+0x38], R8 ;  /* 0x0000380801007387 */ /* 0x0003e20000100a00 */
[C---:B------:R-:W-:Y:S02]  /*b5e0*/  IMAD R30, R2.reuse, 0x1c0, RZ ;  /* 0x000001c0021e7824 */ /* 0x040fe400078e02ff */
[----:B------:R-:W-:Y:S01]  /*b5f0*/  IMAD R249, R2, 0x1dc, RZ ;  /* 0x000001dc02f97824 */ /* 0x000fe200078e02ff */
[----:B------:R-:W3:Y:S01]  /*b600*/  S2UR UR5, SR_CgaCtaId ;  /* 0x00000000000579c3 */ /* 0x000ee20000008800 */
[----:B-1----:R-:W4:Y:S01]  /*b610*/  LDL.LU R8, [R1+0x308] ;  /* 0x0003080001087983 */ /* 0x002f220000300800 */
[-C--:B------:R-:W-:Y:S01]  /*b620*/  IADD3 R44, P4, PT, R44, R244.reuse, RZ ;  /* 0x000000f42c2c7210 */ /* 0x080fe20007f9e0ff */
[C---:B------:R-:W-:Y:S01]  /*b630*/  IMAD R28, R2.reuse, 0x1c4, RZ ;  /* 0x000001c4021c7824 */ /* 0x040fe200078e02ff */
[----:B------:R-:W1:Y:S01]  /*b640*/  LDCU.64 UR8, c[0x0][0x358] ;  /* 0x00006b00ff0877ac */ /* 0x000e620008000a00 */
[----:B------:R-:W-:Y:S01]  /*b650*/  IMAD R22, R2, 0x71, RZ ;  /* 0x0000007102167824 */ /* 0x000fe200078e02ff */
        /* <DEDUP_REMOVED lines=8> */
[-C--:B------:R-:W-:Y:S01]  /*b6e0*/  IADD3 R36, P4, PT, R36, R244.reuse, RZ ;  /* 0x000000f424247210 */ /* 0x080fe20007f9e0ff */
[C---:B------:R-:W-:Y:S01]  /*b6f0*/  IMAD R25, R2.reuse, 0x1d4, RZ ;  /* 0x000001d402197824 */ /* 0x040fe200078e02ff */
[----:B------:R-:W-:Y:S01]  /*b700*/  UMOV UR4, 0x400 ;  /* 0x0000040000047882 */ /* 0x000fe20000000000 */
[C---:B------:R-:W-:Y:S01]  /*b710*/  IMAD R234, R2.reuse, 0x77, RZ ;  /* 0x0000007702ea7824 */ /* 0x040fe200078e02ff */
[-C--:B------:R-:W-:Y:S01]  /*b720*/  LEA.HI.X.SX32 R37, R11, R245.reuse, 0x2, P4 ;  /* 0x000000f50b257211 */ /* 0x080fe200020f16ff */
[----:B------:R-:W-:Y:S01]  /*b730*/  IMAD R233, R2, 0x1e0, RZ ;  /* 0x000001e002e97824 */ /* 0x000fe200078e02ff */
[----:B------:R-:W-:Y:S01]  /*b740*/  IADD3 R32, P4, PT, R32, R244, RZ ;  /* 0x000000f420207210 */ /* 0x000fe20007f9e0ff */
[----:B------:R-:W-:Y:S01]  /*b750*/  IMAD R235, R2, 0x1e4, RZ ;  /* 0x000001e402eb7824 */ /* 0x000fe200078e02ff */
[----:B------:R-:W5:Y:S02]  /*b760*/  LDC R4, c[0x0][0x3a0] ;  /* 0x0000e800ff047b82 */ /* 0x000f640000000800 */
[----:B------:R-:W-:-:S02]  /*b770*/  LEA.HI.X.SX32 R33, R18, R245, 0x2, P4 ;  /* 0x000000f512217211 */ /* 0x000fc400020f16ff */
[-C--:B------:R-:W-:Y:S02]  /*b780*/  IADD3 R30, P4, PT, R30, R244.reuse, RZ ;  /* 0x000000f41e1e7210 */ /* 0x080fe40007f9e0ff */
[-C--:B------:R-:W-:Y:S02]  /*b790*/  LEA.HI.X.SX32 R29, R22, R245.reuse, 0x2, P6 ;  /* 0x000000f5161d7211 */ /* 0x080fe400030f16ff */
[-C--:B------:R-:W-:Y:S01]  /*b7a0*/  LEA.HI.X.SX32 R31, R14, R245.reuse, 0x2, P4 ;  /* 0x000000f50e1f7211 */ /* 0x080fe200020f16ff */
[----:B------:R-:W-:Y:S01]  /*b7b0*/  IMAD R237, R2, 0x79, RZ ;  /* 0x0000007902ed7824 */ /* 0x000fe200078e02ff */
[-C--:B------:R-:W-:Y:S01]  /*b7c0*/  IADD3 R26, P4, PT, R26, R244.reuse, RZ ;  /* 0x000000f41a1a7210 */ /* 0x080fe20007f9e0ff */
[C---:B------:R-:W-:Y:S01]  /*b7d0*/  IMAD R238, R2.reuse, 0x1ec, RZ ;  /* 0x000001ec02ee7824 */ /* 0x040fe200078e02ff */
[-C--:B------:R-:W-:Y:S01]  /*b7e0*/  IADD3 R10, P6, PT, R21, R244.reuse, RZ ;  /* 0x000000f4150a7210 */ /* 0x080fe20007fde0ff */
[C---:B------:R-:W-:Y:S01]  /*b7f0*/  IMAD R236, R2.reuse, 0x1e8, RZ ;  /* 0x000001e802ec7824 */ /* 0x040fe200078e02ff */
[-C--:B------:R-:W-:Y:S01]  /*b800*/  LEA.HI.X.SX32 R27, R23, R245.reuse, 0x2, P4 ;  /* 0x000000f5171b7211 */ /* 0x080fe200020f16ff */
[C---:B------:R-:W-:Y:S01]  /*b810*/  IMAD R241, R2.reuse, 0x7b, RZ ;  /* 0x0000007b02f17824 */ /* 0x040fe200078e02ff */
[-C--:B------:R-:W-:Y:S01]  /*b820*/  LEA.HI.X.SX32 R11, R247, R245.reuse, 0x2, P6 ;  /* 0x000000f5f70b7211 */ /* 0x080fe200030f16ff */
[----:B------:R-:W-:Y:S01]  /*b830*/  IMAD R239, R2, 0x7a, RZ ;  /* 0x0000007a02ef7824 */ /* 0x000fe200078e02ff */
[-C--:B------:R-:W-:Y:S01]  /*b840*/  IADD3 R24, P4, PT, R24, R244.reuse, RZ ;  /* 0x000000f418187210 */ /* 0x080fe20007f9e0ff */
[C---:B------:R-:W-:Y:S01]  /*b850*/  IMAD R240, R2.reuse, 0x1f0, RZ ;  /* 0x000001f002f07824 */ /* 0x040fe200078e02ff */
[-C--:B------:R-:W-:Y:S01]  /*b860*/  IADD3 R22, P6, PT, R25, R244.reuse, RZ ;  /* 0x000000f419167210 */ /* 0x080fe20007fde0ff */
[----:B------:R1:W-:Y:S01]  /*b870*/  STL.64 [R1+0x30], R10 ;  /* 0x0000300a01007387 */ /* 0x0003e20000100a00 */
[-C--:B------:R-:W-:Y:S01]  /*b880*/  LEA.HI.X.SX32 R25, R19, R245.reuse, 0x2, P4 ;  /* 0x000000f513197211 */ /* 0x080fe200020f16ff */
[----:B------:R-:W-:Y:S01]  /*b890*/  IMAD R242, R2, 0x1f4, RZ ;  /* 0x000001f402f27824 */ /* 0x000fe200078e02ff */
[----:B------:R-:W-:Y:S01]  /*b8a0*/  LEA.HI.X.SX32 R23, R252, R245, 0x2, P6 ;  /* 0x000000f5fc177211 */ /* 0x000fe200030f16ff */
[----:B------:R-:W-:Y:S01]  /*b8b0*/  IMAD R251, R2, 0x7d, RZ ;  /* 0x0000007d02fb7824 */ /* 0x000fe200078e02ff */
[----:B------:R-:W-:Y:S01]  /*b8c0*/  IADD3 R20, P4, PT, R248, R244, RZ ;  /* 0x000000f4f8147210 */ /* 0x000fe20007f9e0ff */
[----:B------:R-:W-:-:S02]  /*b8d0*/  IMAD R250, R2, 0x1fc, RZ ;  /* 0x000001fc02fa7824 */ /* 0x000fc400078e02ff */
[C---:B------:R-:W-:Y:S02]  /*b8e0*/  IMAD R7, R2.reuse, 0x7e, RZ ;  /* 0x0000007e02077824 */ /* 0x040fe400078e02ff */
[----:B------:R-:W-:Y:S01]  /*b8f0*/  IMAD R243, R2, 0x1f8, RZ ;  /* 0x000001f802f37824 */ /* 0x000fe200078e02ff */
[----:B---3--:R-:W-:Y:S01]  /*b900*/  ULEA UR4, UR5, UR4, 0x18 ;  /* 0x0000000405047291 */ /* 0x008fe2000f8ec0ff */
[-C--:B-1----:R-:W-:Y:S01]  /*b910*/  IADD3 R10, P6, PT, R249, R244.reuse, RZ ;  /* 0x000000f4f90a7210 */ /* 0x082fe20007fde0ff */
[----:B------:R-:W1:Y:S03]  /*b920*/  LDC R3, c[0x0][0x3a0] ;  /* 0x0000e800ff037b82 */ /* 0x000e660000000800 */
[----:B------:R-:W-:Y:S02]  /*b930*/  LEA.HI.X.SX32 R11, R234, R245, 0x2, P6 ;  /* 0x000000f5ea0b7211 */ /* 0x000fe400030f16ff */
[----:B------:R-:W-:-:S03]  /*b940*/  IADD3 R16, P6, PT, R235, R244, RZ ;  /* 0x000000f4eb107210 */ /* 0x000fc60007fde0ff */
[----:B------:R-:W3:Y:S01]  /*b950*/  LDC R6, c[0x0][0x3a0] ;  /* 0x0000e800ff067b82 */ /* 0x000ee20000000800 */
[----:B------:R-:W-:Y:S01]  /*b960*/  LEA.HI.X.SX32 R17, R237, R245, 0x2, P6 ;  /* 0x000000f5ed117211 */ /* 0x000fe200030f16ff */
[----:B------:R-:W-:-:S06]  /*b970*/  IMAD R2, R2, 0x7f, RZ ;  /* 0x0000007f02027824 */ /* 0x000fcc00078e02ff */
[----:B------:R-:W1:Y:S01]  /*b980*/  LDC R5, c[0x0][0x3a0] ;  /* 0x0000e800ff057b82 */ /* 0x000e620000000800 */
[----:B-----5:R-:W-:-:S07]  /*b990*/  VIADD R4, R4, 0xfffffff3 ;  /* 0xfffffff304047836 */ /* 0x020fce0000000000 */
[----:B------:R-:W5:Y:S08]  /*b9a0*/  LDC R247, c[0x0][0x3a0] ;  /* 0x0000e800fff77b82 */ /* 0x000f700000000800 */
[----:B------:R-:W1:Y:S08]  /*b9b0*/  LDC R248, c[0x0][0x3a0] ;  /* 0x0000e800fff87b82 */ /* 0x000e700000000800 */
[----:B------:R-:W1:Y:S01]  /*b9c0*/  LDC R252, c[0x0][0x3a0] ;  /* 0x0000e800fffc7b82 */ /* 0x000e620000000800 */
[----:B--2---:R-:W-:-:S02]  /*b9d0*/  LEA.HI.X.SX32 R21, R0, R245, 0x2, P4 ;  /* 0x000000f500157211 */ /* 0x004fc400020f16ff */
[----:B------:R-:W-:Y:S02]  /*b9e0*/  IADD3 R18, P4, PT, R233, R244, RZ ;  /* 0x000000f4e9127210 */ /* 0x000fe40007f9e0ff */
[----:B------:R-:W2:Y:S04]  /*b9f0*/  LDL.LU R233, [R1+0x123c] ;  /* 0x00123c0001e97983 */ /* 0x000ea80000300800 */
[----:B------:R-:W2:Y:S01]  /*ba00*/  LDL.LU R234, [R1+0x1238] ;  /* 0x0012380001ea7983 */ /* 0x000ea20000300800 */
[----:B------:R-:W-:-:S03]  /*ba10*/  LEA.HI.X.SX32 R19, R246, R245, 0x2, P4 ;  /* 0x000000f5f6137211 */ /* 0x000fc600020f16ff */
[----:B------:R-:W2:Y:S01]  /*ba20*/  LDL.LU R235, [R1+0x1234] ;  /* 0x0012340001eb7983 */ /* 0x000ea20000300800 */
[----:B------:R-:W-:Y:S01]  /*ba30*/  IADD3 R14, P4, PT, R236, R244, RZ ;  /* 0x000000f4ec0e7210 */ /* 0x000fe20007f9e0ff */
[----:B-1----:R-:W-:Y:S01]  /*ba40*/  VIADD R3, R3, 0xffffffef ;  /* 0xffffffef03037836 */ /* 0x002fe20000000000 */
[----:B------:R-:W1:Y:S01]  /*ba50*/  LDC R246, c[0x0][0x3a0] ;  /* 0x0000e800fff67b82 */ /* 0x000e620000000800 */
[----:B------:R3:W-:Y:S01]  /*ba60*/  STL.64 [R1+0x28], R10 ;  /* 0x0000280a01007387 */ /* 0x0007e20000100a00 */
[----:B------:R-:W-:-:S03]  /*ba70*/  LEA.HI.X.SX32 R15, R239, R245, 0x2, P4 ;  /* 0x000000f5ef0f7211 */ /* 0x000fc600020f16ff */
[----:B------:R-:W2:Y:S01]  /*ba80*/  LDL.LU R236, [R1+0x1230] ;  /* 0x0012300001ec7983 */ /* 0x000ea20000300800 */
[----:B------:R-:W-:-:S03]  /*ba90*/  IADD3 R12, P4, PT, R240, R244, RZ ;  /* 0x000000f4f00c7210 */ /* 0x000fc60007f9e0ff */
[----:B------:R-:W2:Y:S01]  /*baa0*/  LDL.LU R237, [R1+0x122c] ;  /* 0x00122c0001ed7983 */ /* 0x000ea20000300800 */
[----:B---3--:R-:W-:-:S03]  /*bab0*/  IADD3 R10, P6, PT, R238, R244, RZ ;  /* 0x000000f4ee0a7210 */ /* 0x008fc60007fde0ff */
[----:B------:R-:W3:Y:S01]  /*bac0*/  LDL.LU R238, [R1+0x1228] ;  /* 0x0012280001ee7983 */ /* 0x000ee20000300800 */
[----:B------:R-:W-:-:S03]  /*bad0*/  LEA.HI.X.SX32 R11, R241, R245, 0x2, P6 ;  /* 0x000000f5f10b7211 */ /* 0x000fc600030f16ff */
[----:B------:R-:W3:Y:S04]  /*bae0*/  LDL.LU R239, [R1+0x1224] ;  /* 0x0012240001ef7983 */ /* 0x000ee80000300800 */
[----:B------:R-:W2:Y:S04]  /*baf0*/  LDL.LU R240, [R1+0x1220] ;  /* 0x0012200001f07983 */ /* 0x000ea80000300800 */
[----:B------:R-:W2:Y:S04]  /*bb00*/  LDL.LU R241, [R1+0x121c] ;  /* 0x00121c0001f17983 */ /* 0x000ea80000300800 */
[----:B------:R5:W-:Y:S01]  /*bb10*/  STL.64 [R1+0x20], R10 ;  /* 0x0000200a01007387 */ /* 0x000be20000100a00 */
[----:B----4-:R-:W-:-:S02]  /*bb20*/  LEA.HI.X.SX32 R13, R8, R245, 0x2, P4 ;  /* 0x000000f5080d7211 */ /* 0x010fc400020f16ff */
[-C--:B------:R-:W-:Y:S02]  /*bb30*/  IADD3 R8, P4, PT, R243, R244.reuse, RZ ;  /* 0x000000f4f3087210 */ /* 0x080fe40007f9e0ff */
[-C--:B-----5:R-:W-:Y:S02]  /*bb40*/  IADD3 R10, P6, PT, R242, R244.reuse, RZ ;  /* 0x000000f4f20a7210 */ /* 0x0a0fe40007fde0ff */
[----:B------:R-:W4:Y:S02]  /*bb50*/  LDL.LU R242, [R1+0x1218] ;  /* 0x0012180001f27983 */ /* 0x000f240000300800 */
[-C--:B------:R-:W-:Y:S02]  /*bb60*/  LEA.HI.X.SX32 R11, R251, R245.reuse, 0x2, P6 ;  /* 0x000000f5fb0b7211 */ /* 0x080fe400030f16ff */
[----:B------:R-:W-:Y:S01]  /*bb70*/  IADD3 R250, P6, PT, R250, R244, RZ ;  /* 0x000000f4fafa7210 */ /* 0x000fe20007fde0ff */
[----:B------:R-:W4:Y:S03]  /*bb80*/  LDL.LU R243, [R1+0x1214] ;  /* 0x0012140001f37983 */ /* 0x000f260000300800 */
[----:B------:R-:W-:-:S02]  /*bb90*/  LEA.HI.X.SX32 R251, R2, R245, 0x2, P6 ;  /* 0x000000f502fb7211 */ /* 0x000fc400030f16ff */
[----:B------:R-:W-:Y:S02]  /*bba0*/  LEA.HI.X.SX32 R9, R7, R245, 0x2, P4 ;  /* 0x000000f507097211 */ /* 0x000fe400020f16ff */
[----:B------:R-:W5:Y:S04]  /*bbb0*/  LDL.LU R7, [R1+0x1210] ;  /* 0x0012100001077983 */ /* 0x000f680000300800 */
[----:B------:R1:W-:Y:S04]  /*bbc0*/  STL.64 [R1+0x18], R250 ;  /* 0x000018fa01007387 */ /* 0x0003e80000100a00 */
[----:B-1----:R-:W2:Y:S01]  /*bbd0*/  LDL.LU.64 R250, [R1+0x1208] ;  /* 0x0012080001fa7983 */ /* 0x002ea20000300a00 */
[----:B------:R-:W1:Y:S03]  /*bbe0*/  S2R R0, SR_TID.X ;  /* 0x0000000000007919 */ /* 0x000e660000002100 */
[----:B------:R1:W-:Y:S02]  /*bbf0*/  STL.64 [R1+0x1110], R244 ;  /* 0x001110f401007387 */ /* 0x0003e40000100a00 */
[----:B-1----:R-:W-:-:S04]  /*bc00*/  LOP3.LUT R0, R0, 0x3f, RZ, 0xc0, !PT ;  /* 0x0000003f00007812 */ /* 0x002fc800078ec0ff */
[----:B------:R-:W-:-:S05]  /*bc10*/  SHF.L.U32 R0, R0, 0x2, RZ ;  /* 0x0000000200007819 */ /* 0x000fca00000006ff */
[----:B------:R-:W-:-:S05]  /*bc20*/  VIADD R249, R0, UR4 ;  /* 0x0000000400f97c36 */ /* 0x000fca0008000000 */
[----:B------:R-:W-:Y:S01]  /*bc30*/  @!PT LDS RZ, [RZ] ;  /* 0x00000000fffff984 */ /* 0x000fe20000000800 */
[----:B------:R-:W-:Y:S01]  /*bc40*/  @!PT LDS RZ, [RZ] ;  /* 0x00000000fffff984 */ /* 0x000fe20000000800 */
[----:B------:R-:W-:Y:S01]  /*bc50*/  @!PT LDS RZ, [RZ] ;  /* 0x00000000fffff984 */ /* 0x000fe20000000800 */
[----:B------:R-:W-:Y:S01]  /*bc60*/  LDGSTS.E [R249+0x20000], desc[UR8][R244.64], !P5 ;  /* 0x20000000f4f97fae */ /* 0x000fe2000e9a1008 */
[----:B------:R-:W-:Y:S02]  /*bc70*/  ISETP.GE.U32.AND P4, PT, R4, 0x7fffff74, PT ;  /* 0x7fffff740400780c */ /* 0x000fe40003f86070 */
[----:B------:R-:W1:Y:S01]  /*bc80*/  LDC R4, c[0x0][0x3a0] ;  /* 0x0000e800ff047b82 */ /* 0x000e620000000800 */
[----:B------:R-:W-:Y:S01]  /*bc90*/  VIADD R2, R6, 0xffffffeb ;  /* 0xffffffeb06027836 */ /* 0x000fe20000000000 */
[----:B------:R-:W-:-:S04]  /*bca0*/  ISETP.GE.U32.AND P6, PT, R3, 0x7fffff70, PT ;  /* 0x7fffff700300780c */ /* 0x000fc80003fc6070 */
[----:B------:R-:W-:Y:S02]  /*bcb0*/  ISETP.GE.U32.AND P5, PT, R2, 0x7fffff6c, PT ;  /* 0x7fffff6c0200780c */ /* 0x000fe40003fa6070 */
[----:B------:R-:W-:Y:S01]  /*bcc0*/  IADD3 R2, PT, PT, R5, -0x1d, RZ ;  /* 0xffffffe305027810 */ /* 0x000fe20007ffe0ff */
[----:B------:R-:W-:Y:S01]  /*bcd0*/  VIADD R3, R248, 0xffffffe7 ;  /* 0xffffffe7f8037836 */ /* 0x000fe20000000000 */
[----:B------:R-:W1:Y:S08]  /*bce0*/  LDC R6, c[0x0][0x3a0] ;  /* 0x0000e800ff067b82 */ /* 0x000e700000000800 */
[----:B------:R-:W1:Y:S08]  /*bcf0*/  LDC R248, c[0x0][0x3a0] ;  /* 0x0000e800fff87b82 */ /* 0x000e700000000800 */
[----:B------:R-:W1:Y:S01]  /*bd00*/  LDC R5, c[0x0][0x3a0] ;  /* 0x0000e800ff057b82 */ /* 0x000e620000000800 */
[----:B--2---:R-:W-:Y:S04]  /*bd10*/  STL.64 [R1+0x1118], R250 ;  /* 0x001118fa01007387 */ /* 0x004fe80000100a00 */
[----:B------:R2:W-:Y:S04]  /*bd20*/  STL.64 [R1+0x1120], R236 ;  /* 0x001120ec01007387 */ /* 0x0005e80000100a00 */
[----:B------:R-:W-:Y:S04]  /*bd30*/  STL.64 [R1+0x1128], R228 ;  /* 0x001128e401007387 */ /* 0x000fe80000100a00 */
[----:B------:R-:W-:Y:S04]  /*bd40*/  STL.64 [R1+0x1130], R220 ;  /* 0x001130dc01007387 */ /* 0x000fe80000100a00 */
[----:B------:R-:W-:Y:S04]  /*bd50*/  STL.64 [R1+0x1138], R212 ;  /* 0x001138d401007387 */ /* 0x000fe80000100a00 */
[----:B------:R-:W-:Y:S04]  /*bd60*/  STL.64 [R1+0x1140], R204 ;  /* 0x001140cc01007387 */ /* 0x000fe80000100a00 */
[----:B------:R-:W-:Y:S04]  /*bd70*/  STL.64 [R1+0x1148], R196 ;  /* 0x001148c401007387 */ /* 0x000fe80000100a00 */
[----:B------:R-:W-:Y:S04]  /*bd80*/  STL.64 [R1+0x1150], R188 ;  /* 0x001150bc01007387 */ /* 0x000fe80000100a00 */
[----:B------:R-:W-:Y:S04]  /*bd90*/  STL.64 [R1+0x1158], R180 ;  /* 0x001158b401007387 */ /* 0x000fe80000100a00 */
[----:B------:R1:W-:Y:S04]  /*bda0*/  STL.64 [R1+0x1160], R172 ;  /* 0x001160ac01007387 */ /* 0x0003e80000100a00 */
[----:B------:R-:W-:Y:S04]  /*bdb0*/  STL.64 [R1+0x1168], R164 ;  /* 0x001168a401007387 */ /* 0x000fe80000100a00 */
[----:B------:R-:W-:Y:S04]  /*bdc0*/  STL.64 [R1+0x1170], R156 ;  /* 0x0011709c01007387 */ /* 0x000fe80000100a00 */
[----:B------:R-:W-:Y:S04]  /*bdd0*/  STL.64 [R1+0x1178], R148 ;  /* 0x0011789401007387 */ /* 0x000fe80000100a00 */
[----:B------:R-:W-:Y:S04]  /*bde0*/  STL.64 [R1+0x1180], R140 ;  /* 0x0011808c01007387 */ /* 0x000fe80000100a00 */
[----:B------:R-:W-:Y:S04]  /*bdf0*/  STL.64 [R1+0x1188], R132 ;  /* 0x0011888401007387 */ /* 0x000fe80000100a00 */
[----:B------:R-:W-:Y:S04]  /*be00*/  STL.64 [R1+0x1190], R124 ;  /* 0x0011907c01007387 */ /* 0x000fe80000100a00 */
[----:B------:R1:W-:Y:S04]  /*be10*/  STL.64 [R1+0x1198], R116 ;  /* 0x0011987401007387 */ /* 0x0003e80000100a00 */
[----:B------:R-:W3:Y:S04]  /*be20*/  LDL.64 R244, [R1+0x10] ;  /* 0x0000100001f47983 */ /* 0x000ee80000100a00 */
[----:B------:R-:W-:Y:S04]  /*be30*/  LDGSTS.E [R249+0x20400], desc[UR8][R250.64], !P2 ;  /* 0x20400000faf97fae */ /* 0x000fe8000d1a1008 */
[----:B------:R2:W-:Y:S01]  /*be40*/  LDGSTS.E [R249+0x20800], desc[UR8][R236.64], !P1 ;  /* 0x20800000ecf97fae */ /* 0x0005e2000c9a1008 */
[----:B------:R-:W-:Y:S01]  /*be50*/  ISETP.GE.U32.AND P1, PT, R2, 0x7fffff64, PT ;  /* 0x7fffff640200780c */ /* 0x000fe20003f26070 */
[----:B------:R-:W-:-:S02]  /*be60*/  VIADD R2, R247, 0xffffffdb ;  /* 0xffffffdbf7027836 */ /* 0x000fc40000000000 */
[----:B------:R-:W-:Y:S01]  /*be70*/  LDGSTS.E [R249+0x20c00], desc[UR8][R228.64], !P4 ;  /* 0x20c00000e4f97fae */ /* 0x000fe2000e1a1008 */
[----:B------:R-:W-:Y:S01]  /*be80*/  ISETP.GE.U32.AND P2, PT, R3, 0x7fffff68, PT ;  /* 0x7fffff680300780c */ /* 0x000fe20003f46070 */
[----:B------:R-:W4:Y:S02]  /*be90*/  LDC R247, c[0x0][0x3a0] ;  /* 0x0000e800fff77b82 */ /* 0x000f240000000800 */
[----:B------:R-:W-:Y:S01]  /*bea0*/  LDGSTS.E [R249+0x21000], desc[UR8][R220.64], !P6 ;  /* 0x21000000dcf97fae */ /* 0x000fe2000f1a1008 */
[----:B------:R-:W-:Y:S01]  /*beb0*/  ISETP.GE.U32.AND P6, PT, R2, 0x7fffff5c, PT ;  /* 0x7fffff5c0200780c */ /* 0x000fe20003fc6070 */
[----:B-1----:R-:W-:Y:S02]  /*bec0*/  VIADD R2, R4, 0xffffffd7 ;  /* 0xffffffd704027836 */ /* 0x002fe40000000000 */
[----:B------:R-:W-:Y:S01]  /*bed0*/  VIADD R3, R252, 0xffffffdf ;  /* 0xffffffdffc037836 */ /* 0x000fe20000000000 */
[----:B------:R-:W-:Y:S01]  /*bee0*/  LDGSTS.E [R249+0x21400], desc[UR8][R212.64], !P5 ;  /* 0x21400000d4f97fae */ /* 0x000fe2000e9a1008 */
[----:B------:R-:W1:Y:S03]  /*bef0*/  LDC R4, c[0x0][0x3a0] ;  /* 0x0000e800ff047b82 */ /* 0x000e660000000800 */
[----:B------:R-:W-:Y:S01]  /*bf00*/  ISETP.GE.U32.AND P4, PT, R3, 0x7fffff60, PT ;  /* 0x7fffff600300780c */ /* 0x000fe20003f86070 */
[----:B------:R-:W-:Y:S01]  /*bf10*/  LDGSTS.E [R249+0x21800], desc[UR8][R204.64], !P2 ;  /* 0x21800000ccf97fae */ /* 0x000fe2000d1a1008 */
[----:B------:R-:W-:Y:S01]  /*bf20*/  ISETP.GE.U32.AND P5, PT, R2, 0x7fffff58, PT ;  /* 0x7fffff580200780c */ /* 0x000fe20003fa6070 */
[----:B------:R-:W-:-:S02]  /*bf30*/  VIADD R2, R246, 0xffffffcf ;  /* 0xffffffcff6027836 */ /* 0x000fc40000000000 */
[----:B--2---:R-:W2:Y:S01]  /*bf40*/  LDC R236, c[0x0][0x3a0] ;  /* 0x0000e800ffec7b82 */ /* 0x004ea20000000800 */
[----:B------:R-:W-:Y:S02]  /*bf50*/  LDGSTS.E [R249+0x21c00], desc[UR8][R196.64], !P1 ;  /* 0x21c00000c4f97fae */ /* 0x000fe4000c9a1008 */
[----:B------:R-:W-:Y:S01]  /*bf60*/  ISETP.GE.U32.AND P1, PT, R2, 0x7fffff50, PT ;  /* 0x7fffff500200780c */ /* 0x000fe20003f26070 */
[----:B------:R-:W-:Y:S01]  /*bf70*/  VIADD R2, R248, 0xffffffc7 ;  /* 0xffffffc7f8027836 */ /* 0x000fe20000000000 */
[----:B------:R-:W-:-:S03]  /*bf80*/  IADD3 R3, PT, PT, R6, -0x2d, RZ ;  /* 0xffffffd306037810 */ /* 0x000fc60007ffe0ff */
[----:B------:R-:W-:Y:S01]  /*bf90*/  LDGSTS.E [R249+0x22000], desc[UR8][R188.64], !P4 ;  /* 0x22000000bcf97fae */ /* 0x000fe2000e1a1008 */
[----:B------:R-:W4:Y:S03]  /*bfa0*/  LDC R252, c[0x0][0x3a0] ;  /* 0x0000e800fffc7b82 */ /* 0x000f260000000800 */
[----:B------:R-:W-:Y:S01]  /*bfb0*/  LDGSTS.E [R249+0x22400], desc[UR8][R180.64], !P6 ;  /* 0x22400000b4f97fae */ /* 0x000fe2000f1a1008 */
[----:B------:R-:W-:Y:S02]  /*bfc0*/  ISETP.GE.U32.AND P6, PT, R2, 0x7fffff48, PT ;  /* 0x7fffff480200780c */ /* 0x000fe40003fc6070 */
[----:B-1----:R-:W-:Y:S02]  /*bfd0*/  IADD3 R2, PT, PT, R4, -0x3d, RZ ;  /* 0xffffffc304027810 */ /* 0x002fe40007ffe0ff */
[----:B------:R-:W1:Y:S01]  /*bfe0*/  LDC R246, c[0x0][0x3a0] ;  /* 0x0000e800fff67b82 */ /* 0x000e620000000800 */
[----:B------:R-:W-:Y:S01]  /*bff0*/  ISETP.GE.U32.AND P2, PT, R3, 0x7fffff54, PT ;  /* 0x7fffff540300780c */ /* 0x000fe20003f46070 */
[----:B------:R-:W-:Y:S01]  /*c000*/  VIADD R3, R5, 0xffffffcb ;  /* 0xffffffcb05037836 */ /* 0x000fe20000000000 */
[----:B------:R4:W-:Y:S05]  /*c010*/  LDGSTS.E [R249+0x22800], desc[UR8][R172.64], !P5 ;  /* 0x22800000acf97fae */ /* 0x0009ea000e9a1008 */
[----:B------:R-:W1:Y:S01]  /*c020*/  LDC R4, c[0x0][0x3a0] ;  /* 0x0000e800ff047b82 */ /* 0x000e620000000800 */
[----:B------:R-:W-:-:S02]  /*c030*/  ISETP.GE.U32.AND P4, PT, R3, 0x7fffff4c, PT ;  /* 0x7fffff4c0300780c */ /* 0x000fc40003f86070 */
[----:B------:R-:W-:Y:S01]  /*c040*/  ISETP.GE.U32.AND P5, PT, R2, 0x7fffff44, PT ;  /* 0x7fffff440200780c */ /* 0x000fe20003fa6070 */
[----:B--2---:R-:W-:Y:S02]  /*c050*/  VIADD R2, R236, 0xffffffbb ;  /* 0xffffffbbec027836 */ /* 0x004fe40000000000 */
[----:B------:R-:W-:Y:S02]  /*c060*/  LDGSTS.E [R249+0x22c00], desc[UR8][R164.64], !P2 ;  /* 0x22c00000a4f97fae */ /* 0x000fe4000d1a1008 */
[----:B------:R-:W2:Y:S02]  /*c070*/  LDC R6, c[0x0][0x3a0] ;  /* 0x0000e800ff067b82 */ /* 0x000ea40000000800 */
[----:B------:R-:W-:Y:S01]  /*c080*/  LDGSTS.E [R249+0x23000], desc[UR8][R156.64], !P1 ;  /* 0x230000009cf97fae */ /* 0x000fe2000c9a1008 */
[----:B------:R-:W-:Y:S02]  /*c090*/  ISETP.GE.U32.AND P1, PT, R2, 0x7fffff3c, PT ;  /* 0x7fffff3c0200780c */ /* 0x000fe40003f26070 */
[----:B----4-:R-:W-:Y:S01]  /*c0a0*/  IADD3 R2, PT, PT, R247, -0x4d, RZ ;  /* 0xffffffb3f7027810 */ /* 0x010fe20007ffe0ff */
[----:B------:R-:W-:Y:S02]  /*c0b0*/  LDGSTS.E [R249+0x23400], desc[UR8][R148.64], !P4 ;  /* 0x2340000094f97fae */ /* 0x000fe4000e1a1008 */
[----:B------:R-:W4:Y:S01]  /*c0c0*/  LDC R172, c[0x0][0x3a0] ;  /* 0x0000e800ffac7b82 */ /* 0x000f220000000800 */
[----:B------:R-:W-:Y:S01]  /*c0d0*/  VIADD R3, R252, 0xffffffbf ;  /* 0xffffffbffc037836 */ /* 0x000fe20000000000 */
[----:B------:R-:W-:Y:S01]  /*c0e0*/  LDGSTS.E [R249+0x23800], desc[UR8][R140.64], !P6 ;  /* 0x238000008cf97fae */ /* 0x000fe2000f1a1008 */
[----:B------:R-:W-:-:S05]  /*c0f0*/  ISETP.GE.U32.AND P6, PT, R2, 0x7fffff34, PT ;  /* 0x7fffff340200780c */ /* 0x000fca0003fc6070 */
[----:B------:R-:W4:Y:S01]  /*c100*/  LDC R5, c[0x0][0x3a0] ;  /* 0x0000e800ff057b82 */ /* 0x000f220000000800 */
[----:B-1----:R-:W-:Y:S01]  /*c110*/  VIADD R2, R4, 0xffffffaf ;  /* 0xffffffaf04027836 */ /* 0x002fe20000000000 */
[----:B------:R-:W-:Y:S01]  /*c120*/  ISETP.GE.U32.AND P2, PT, R3, 0x7fffff40, PT ;  /* 0x7fffff400300780c */ /* 0x000fe20003f46070 */
[----:B------:R-:W-:Y:S01]  /*c130*/  VIADD R3, R246, 0xffffffb7 ;  /* 0xffffffb7f6037836 */ /* 0x000fe20000000000 */
[----:B------:R-:W-:Y:S04]  /*c140*/  LDGSTS.E [R249+0x23c00], desc[UR8][R132.64], !P5 ;  /* 0x23c0000084f97fae */ /* 0x000fe8000e9a1008 */
[----:B------:R-:W1:Y:S01]  /*c150*/  LDC R4, c[0x0][0x3a0] ;  /* 0x0000e800ff047b82 */ /* 0x000e620000000800 */
[----:B------:R-:W-:-:S07]  /*c160*/  ISETP.GE.U32.AND P4, PT, R3, 0x7fffff38, PT ;  /* 0x7fffff380300780c */ /* 0x000fce0003f86070 */
[----:B------:R-:W5:Y:S01]  /*c170*/  LDC R252, c[0x0][0x3a0] ;  /* 0x0000e800fffc7b82 */ /* 0x000f620000000800 */
[----:B------:R-:W-:Y:S01]  /*c180*/  ISETP.GE.U32.AND P5, PT, R2, 0x7fffff30, PT ;  /* 0x7fffff300200780c */ /* 0x000fe20003fa6070 */
[----:B--2---:R-:W-:Y:S01]  /*c190*/  VIADD R2, R6, 0xffffffa7 ;  /* 0xffffffa706027836 */ /* 0x004fe20000000000 */
[----:B------:R-:W-:Y:S04]  /*c1a0*/  LDGSTS.E [R249+0x24000], desc[UR8][R124.64], !P2 ;  /* 0x240000007cf97fae */ /* 0x000fe8000d1a1008 */
[----:B------:R2:W-:Y:S01]  /*c1b0*/  LDGSTS.E [R249+0x24400], desc[UR8][R116.64], !P1 ;  /* 0x2440000074f97fae */ /* 0x0005e2000c9a1008 */
[----:B------:R-:W2:Y:S01]  /*c1c0*/  LDC R248, c[0x0][0x3a0] ;  /* 0x0000e800fff87b82 */ /* 0x000ea20000000800 */
[----:B------:R-:W-:Y:S01]  /*c1d0*/  ISETP.GE.U32.AND P1, PT, R2, 0x7fffff28, PT ;  /* 0x7fffff280200780c */ /* 0x000fe20003f26070 */
[----:B----4-:R-:W-:Y:S01]  /*c1e0*/  VIADD R2, R172, 0xffffff9f ;  /* 0xffffff9fac027836 */ /* 0x010fe20000000000 */
[----:B------:R-:W-:Y:S01]  /*c1f0*/  LDGSTS.E [R249+0x24800], desc[UR8][R108.64], !P4 ;  /* 0x248000006cf97fae */ /* 0x000fe2000e1a1008 */
[----:B------:R-:W-:-:S03]  /*c200*/  VIADD R3, R5, 0xffffffab ;  /* 0xffffffab05037836 */ /* 0x000fc60000000000 */
[----:B------:R-:W-:Y:S01]  /*c210*/  LDGSTS.E [R249+0x24c00], desc[UR8][R100.64], !P6 ;  /* 0x24c0000064f97fae */ /* 0x000fe2000f1a1008 */
[----:B------:R-:W4:Y:S01]  /*c220*/  LDC R246, c[0x0][0x3a0] ;  /* 0x0000e800fff67b82 */ /* 0x000f220000000800 */
[----:B------:R-:W-:Y:S01]  /*c230*/  ISETP.GE.U32.AND P6, PT, R2, 0x7fffff20, PT ;  /* 0x7fffff200200780c */ /* 0x000fe20003fc6070 */
[----:B-1----:R-:W-:Y:S01]  /*c240*/  VIADD R2, R4, 0xffffff9b ;  /* 0xffffff9b04027836 */ /* 0x002fe20000000000 */
[----:B------:R-:W-:Y:S01]  /*c250*/  ISETP.GE.U32.AND P2, PT, R3, 0x7fffff2c, PT ;  /* 0x7fffff2c0300780c */ /* 0x000fe20003f46070 */
[----:B------:R-:W-:Y:S04]  /*c260*/  LDGSTS.E [R249+0x25000], desc[UR8][R92.64], !P5 ;  /* 0x250000005cf97fae */ /* 0x000fe8000e9a1008 */
[----:B------:R-:W1:Y:S01]  /*c270*/  LDC R247, c[0x0][0x3a0] ;  /* 0x0000e800fff77b82 */ /* 0x000e620000000800 */
[----:B-----5:R-:W-:-:S07]  /*c280*/  IADD3 R3, PT, PT, R252, -0x5d, RZ ;  /* 0xffffffa3fc037810 */ /* 0x020fce0007ffe0ff */
[----:B------:R-:W5:Y:S01]  /*c290*/  LDC R4, c[0x0][0x3a0] ;  /* 0x0000e800ff047b82 */ /* 0x000f620000000800 */
[----:B------:R-:W-:Y:S01]  /*c2a0*/  ISETP.GE.U32.AND P4, PT, R3, 0x7fffff24, PT ;  /* 0x7fffff240300780c */ /* 0x000fe20003f86070 */
[----:B------:R-:W-:Y:S06]  /*c2b0*/  LDGSTS.E [R249+0x25400], desc[UR8][R84.64], !P2 ;  /* 0x2540000054f97fae */ /* 0x000fec000d1a1008 */
[----:B------:R-:W5:Y:S01]  /*c2c0*/  LDC R6, c[0x0][0x3a0] ;  /* 0x0000e800ff067b82 */ /* 0x000f620000000800 */
[----:B------:R-:W-:Y:S01]  /*c2d0*/  ISETP.GE.U32.AND P5, PT, R2, 0x7fffff1c, PT ;  /* 0x7fffff1c0200780c */ /* 0x000fe20003fa6070 */
[----:B------:R-:W-:Y:S01]  /*c2e0*/  LDGSTS.E [R249+0x25800], desc[UR8][R76.64], !P1 ;  /* 0x258000004cf97fae */ /* 0x000fe2000c9a1008 */
[----:B--2---:R-:W-:-:S03]  /*c2f0*/  IADD3 R2, PT, PT, R248, -0x6d, RZ ;  /* 0xffffff93f8027810 */ /* 0x004fc60007ffe0ff */
[----:B------:R-:W-:Y:S02]  /*c300*/  LDGSTS.E [R249+0x25c00], desc[UR8][R68.64], !P4 ;  /* 0x25c0000044f97fae */ /* 0x000fe4000e1a1008 */
[----:B------:R-:W2:Y:S01]  /*c310*/  LDC R5, c[0x0][0x3a0] ;  /* 0x0000e800ff057b82 */ /* 0x000ea20000000800 */
[----:B------:R-:W-:Y:S01]  /*c320*/  ISETP.GE.U32.AND P1, PT, R2, 0x7fffff14, PT ;  /* 0x7fffff140200780c */ /* 0x000fe20003f26070 */
[----:B----4-:R-:W-:Y:S01]  /*c330*/  VIADD R2, R246, 0xffffff8b ;  /* 0xffffff8bf6027836 */ /* 0x010fe20000000000 */
[----:B------:R4:W-:Y:S01]  /*c340*/  LDGSTS.E [R249+0x26000], desc[UR8][R60.64], !P6 ;  /* 0x260000003cf97fae */ /* 0x0009e2000f1a1008 */
[----:B-1----:R-:W-:-:S04]  /*c350*/  VIADD R3, R247, 0xffffff97 ;  /* 0xffffff97f7037836 */ /* 0x002fc80000000000 */
[----:B------:R-:W1:Y:S01]  /*c360*/  LDC R116, c[0x0][0x3a0] ;  /* 0x0000e800ff747b82 */ /* 0x000e620000000800 */
[----:B------:R-:W-:Y:S01]  /*c370*/  ISETP.GE.U32.AND P6, PT, R2, 0x7fffff0c, PT ;  /* 0x7fffff0c0200780c */ /* 0x000fe20003fc6070 */
[----:B-----5:R-:W-:-:S06]  /*c380*/  VIADD R2, R4, 0xffffff87 ;  /* 0xffffff8704027836 */ /* 0x020fcc0000000000 */
[----:B------:R-:W5:Y:S01]  /*c390*/  LDC R252, c[0x0][0x3a0] ;  /* 0x0000e800fffc7b82 */ /* 0x000f620000000800 */
[----:B------:R-:W-:Y:S01]  /*c3a0*/  ISETP.GE.U32.AND P2, PT, R3, 0x7fffff18, PT ;  /* 0x7fffff180300780c */ /* 0x000fe20003f46070 */
[----:B------:R-:W-:Y:S01]  /*c3b0*/  VIADD R3, R6, 0xffffff8f ;  /* 0xffffff8f06037836 */ /* 0x000fe20000000000 */
[----:B------:R1:W-:Y:S05]  /*c3c0*/  LDGSTS.E [R249+0x26400], desc[UR8][R52.64], !P5 ;  /* 0x2640000034f97fae */ /* 0x0003ea000e9a1008 */
[----:B------:R-:W3:Y:S01]  /*c3d0*/  LDC R4, c[0x0][0x3a0] ;  /* 0x0000e800ff047b82 */ /* 0x000ee20000000800 */
[----:B------:R-:W-:-:S07]  /*c3e0*/  ISETP.GE.U32.AND P4, PT, R3, 0x7fffff10, PT ;  /* 0x7fffff100300780c */ /* 0x000fce0003f86070 */
[----:B------:R-:W3:Y:S01]  /*c3f0*/  LDC R248, c[0x0][0x3a0] ;  /* 0x0000e800fff87b82 */ /* 0x000ee20000000800 */
[----:B------:R-:W-:Y:S01]  /*c400*/  ISETP.GE.U32.AND P5, PT, R2, 0x7fffff08, PT ;  /* 0x7fffff080200780c */ /* 0x000fe20003fa6070 */
[----:B------:R-:W-:Y:S01]  /*c410*/  LDGSTS.E [R249+0x26800], desc[UR8][R44.64], !P2 ;  /* 0x268000002cf97fae */ /* 0x000fe2000d1a1008 */
[----:B--2---:R-:W-:Y:S01]  /*c420*/  IADD3 R2, PT, PT, R5, -0x7d, RZ ;  /* 0xffffff8305027810 */ /* 0x004fe20007ffe0ff */
[----:B-1----:R-:W-:Y:S02]  /*c430*/  VIADD R3, R116, 0xfffffffe ;  /* 0xfffffffe74037836 */ /* 0x002fe40000000000 */
[----:B------:R-:W-:Y:S01]  /*c440*/  STL.64 [R1+0x11a0], R108 ;  /* 0x0011a06c01007387 */ /* 0x000fe20000100a00 */
[----:B------:R-:W-:Y:S01]  /*c450*/  ISETP.GE.U32.AND P2, PT, R2, 0x7fffff04, PT ;  /* 0x7fffff040200780c */ /* 0x000fe20003f46070 */
[----:B-----5:R-:W-:Y:S01]  /*c460*/  VIADD R2, R252, 0xfffffff6 ;  /* 0xfffffff6fc027836 */ /* 0x020fe20000000000 */
[----:B------:R-:W1:Y:S01]  /*c470*/  LDC R247, c[0x0][0x3a0] ;  /* 0x0000e800fff77b82 */ /* 0x000e620000000800 */
[----:B------:R-:W-:Y:S04]  /*c480*/  STL.64 [R1+0x11a8], R100 ;  /* 0x0011a86401007387 */ /* 0x000fe80000100a00 */
[----:B------:R-:W-:Y:S03]  /*c490*/  STL.64 [R1+0x11b0], R92 ;  /* 0x0011b05c01007387 */ /* 0x000fe60000100a00 */
[----:B------:R-:W2:Y:S01]  /*c4a0*/  LDC R246, c[0x0][0x3a0] ;  /* 0x0000e800fff67b82 */ /* 0x000ea20000000800 */
[----:B------:R-:W-:Y:S01]  /*c4b0*/  LDGSTS.E [R249+0x26c00], desc[UR8][R36.64], !P1 ;  /* 0x26c0000024f97fae */ /* 0x000fe2000c9a1008 */
[----:B------:R-:W-:-:S03]  /*c4c0*/  ISETP.GE.U32.AND P1, PT, R3, 0x7fffff7f, PT ;  /* 0x7fffff7f0300780c */ /* 0x000fc60003f26070 */
[----:B------:R-:W-:Y:S03]  /*c4d0*/  STL.64 [R1+0x11b8], R84 ;  /* 0x0011b85401007387 */ /* 0x000fe60000100a00 */
[----:B------:R-:W5:Y:S01]  /*c4e0*/  LDC R6, c[0x0][0x3a0] ;  /* 0x0000e800ff067b82 */ /* 0x000f620000000800 */
[----:B------:R1:W-:Y:S04]  /*c4f0*/  LDGSTS.E [R249+0x27000], desc[UR8][R30.64], !P4 ;  /* 0x270000001ef97fae */ /* 0x0003e8000e1a1008 */
[----:B------:R-:W-:Y:S03]  /*c500*/  STL.64 [R1+0x11c0], R76 ;  /* 0x0011c04c01007387 */ /* 0x000fe60000100a00 */
[----:B------:R-:W2:Y:S01]  /*c510*/  LDC R5, c[0x0][0x3a0] ;  /* 0x0000e800ff057b82 */ /* 0x000ea20000000800 */
[----:B------:R1:W-:Y:S01]  /*c520*/  LDGSTS.E [R249+0x27400], desc[UR8][R24.64], !P6 ;  /* 0x2740000018f97fae */ /* 0x0003e2000f1a1008 */
[----:B------:R-:W-:-:S02]  /*c530*/  ISETP.GE.U32.AND P6, PT, R2, 0x7fffff77, PT ;  /* 0x7fffff770200780c */ /* 0x000fc40003fc6070 */
[----:B---3--:R-:W-:Y:S01]  /*c540*/  IADD3 R2, PT, PT, R4, -0xe, RZ ;  /* 0xfffffff204027810 */ /* 0x008fe20007ffe0ff */
[----:B------:R-:W-:Y:S03]  /*c550*/  STL.64 [R1+0x11c8], R68 ;  /* 0x0011c84401007387 */ /* 0x000fe60000100a00 */
[----:B------:R-:W3:Y:S01]  /*c560*/  LDC R4, c[0x0][0x3a0] ;  /* 0x0000e800ff047b82 */ /* 0x000ee20000000800 */
[----:B------:R4:W-:Y:S04]  /*c570*/  STL.64 [R1+0x11d0], R60 ;  /* 0x0011d03c01007387 */ /* 0x0009e80000100a00 */
[----:B------:R-:W-:Y:S01]  /*c580*/  LDGSTS.E [R249+0x27800], desc[UR8][R18.64], !P5 ;  /* 0x2780000012f97fae */ /* 0x000fe2000e9a1008 */
[----:B------:R-:W-:Y:S01]  /*c590*/  ISETP.GE.U32.AND P5, PT, R2, 0x7fffff73, PT ;  /* 0x7fffff730200780c */ /* 0x000fe20003fa6070 */
[----:B------:R-:W-:Y:S01]  /*c5a0*/  VIADD R2, R248, 0xffffffea ;  /* 0xffffffeaf8027836 */ /* 0x000fe20000000000 */
[----:B------:R-:W2:Y:S01]  /*c5b0*/  LDC R252, c[0x0][0x3a0] ;  /* 0x0000e800fffc7b82 */ /* 0x000ea20000000800 */
[----:B----4-:R-:W-:Y:S01]  /*c5c0*/  LOP3.LUT R60, R0, 0x20, RZ, 0x3c, !PT ;  /* 0x00000020003c7812 */ /* 0x010fe200078e3cff */
[----:B------:R4:W-:Y:S04]  /*c5d0*/  STL.64 [R1+0x11d8], R52 ;  /* 0x0011d83401007387 */ /* 0x0009e80000100a00 */
[----:B------:R-:W-:Y:S01]  /*c5e0*/  VIADD R248, R60, UR4 ;  /* 0x000000043cf87c36 */ /* 0x000fe20008000000 */
[----:B------:R-:W-:Y:S04]  /*c5f0*/  STL.64 [R1+0x11e0], R44 ;  /* 0x0011e02c01007387 */ /* 0x000fe80000100a00 */
[----:B------:R-:W-:Y:S01]  /*c600*/  STL.64 [R1+0x11e8], R36 ;  /* 0x0011e82401007387 */ /* 0x000fe20000100a00 */
[----:B-1----:R-:W-:Y:S01]  /*c610*/  VIADD R3, R247, 0xfffffffa ;  /* 0xfffffffaf7037836 */ /* 0x002fe20000000000 */
[----:B----4-:R-:W1:Y:S02]  /*c620*/  LDC R52, c[0x0][0x3a0] ;  /* 0x0000e800ff347b82 */ /* 0x010e640000000800 */
[----:B------:R4:W-:Y:S04]  /*c630*/  STL.64 [R1+0x11f0], R30 ;  /* 0x0011f01e01007387 */ /* 0x0009e80000100a00 */
[----:B------:R-:W-:Y:S02]  /*c640*/  LDGSTS.E [R249+0x27c00], desc[UR8][R12.64], !P2 ;  /* 0x27c000000cf97fae */ /* 0x000fe4000d1a1008 */
[----:B------:R-:W1:Y:S02]  /*c650*/  LDC R53, c[0x0][0x3a0] ;  /* 0x0000e800ff357b82 */ /* 0x000e640000000800 */
[----:B------:R2:W-:Y:S01]  /*c660*/  STL.64 [R1+0x11f8], R24 ;  /* 0x0011f81801007387 */ /* 0x0005e20000100a00 */
[----:B------:R-:W-:-:S05]  /*c670*/  ISETP.GE.U32.AND P4, PT, R3, 0x7fffff7b, PT ;  /* 0x7fffff7b0300780c */ /* 0x000fca0003f86070 */
[----:B------:R-:W1:Y:S08]  /*c680*/  LDC R247, c[0x0][0x3a0] ;  /* 0x0000e800fff77b82 */ /* 0x000e700000000800 */
[----:B----4-:R-:W4:Y:S08]  /*c690*/  LDC R30, c[0x0][0x3a0] ;  /* 0x0000e800ff1e7b82 */ /* 0x010f300000000800 */
[----:B------:R-:W1:Y:S08]  /*c6a0*/  LDC R31, c[0x0][0x3a0] ;  /* 0x0000e800ff1f7b82 */ /* 0x000e700000000800 */
[----:B------:R-:W4:Y:S01]  /*c6b0*/  LDC R36, c[0x0][0x3a0] ;  /* 0x0000e800ff247b82 */ /* 0x000f220000000800 */
[----:B------:R-:W-:Y:S07]  /*c6c0*/  LDGSTS.E [R248+0x20100], desc[UR8][R244.64], !P1 ;  /* 0x20100000f4f87fae */ /* 0x000fee000c9a1008 */
[----:B--2---:R-:W2:Y:S01]  /*c6d0*/  LDC R24, c[0x0][0x3a0] ;  /* 0x0000e800ff187b82 */ /* 0x004ea20000000800 */
[----:B------:R-:W4:Y:S04]  /*c6e0*/  LDL.64 R236, [R1+0x38] ;  /* 0x0000380001ec7983 */ /* 0x000f280000100a00 */
[----:B------:R-:W4:Y:S03]  /*c6f0*/  LDL.64 R250, [R1+0x30] ;  /* 0x0000300001fa7983 */ /* 0x000f260000100a00 */
[----:B------:R-:W2:Y:S01]  /*c700*/  LDC R25, c[0x0][0x3a0] ;  /* 0x0000e800ff197b82 */ /* 0x000ea20000000800 */
[----:B------:R-:W4:Y:S01]  /*c710*/  LDL.64 R244, [R1+0x8] ;  /* 0x0000080001f47983 */ /* 0x000f220000100a00 */
[----:B------:R-:W-:Y:S01]  /*c720*/  VIADD R3, R246, 0xffffffee ;  /* 0xffffffeef6037836 */ /* 0x000fe20000000000 */
[----:B------:R-:W-:-:S02]  /*c730*/  ISETP.GE.U32.AND P1, PT, R2, 0x7fffff6b, PT ;  /* 0x7fffff6b0200780c */ /* 0x000fc40003f26070 */
[----:B------:R-:W-:Y:S03]  /*c740*/  LDGSTS.E [R248+0x20500], desc[UR8][R242.64], !P4 ;  /* 0x20500000f2f87fae */ /* 0x000fe6000e1a1008 */
[----:B------:R-:W2:Y:S01]  /*c750*/  LDC R246, c[0x0][0x3a0] ;  /* 0x0000e800fff67b82 */ /* 0x000ea20000000800 */
[----:B------:R-:W-:Y:S02]  /*c760*/  ISETP.GE.U32.AND P2, PT, R3, 0x7fffff6f, PT ;  /* 0x7fffff6f0300780c */ /* 0x000fe40003f46070 */
[----:B-----5:R-:W-:Y:S01]  /*c770*/  IADD3 R2, PT, PT, R6, -0x1a, RZ ;  /* 0xffffffe606027810 */ /* 0x020fe20007ffe0ff */
[----:B------:R-:W-:Y:S01]  /*c780*/  VIADD R3, R5, 0xffffffe2 ;  /* 0xffffffe205037836 */ /* 0x000fe20000000000 */
[----:B------:R-:W-:Y:S02]  /*c790*/  LDGSTS.E [R248+0x20900], desc[UR8][R234.64], !P6 ;  /* 0x20900000eaf87fae */ /* 0x000fe4000f1a1008 */
[----:B------:R-:W-:Y:S01]  /*c7a0*/  ISETP.GE.U32.AND P4, PT, R2, 0x7fffff67, PT ;  /* 0x7fffff670200780c */ /* 0x000fe20003f86070 */
[----:B------:R-:W5:Y:S01]  /*c7b0*/  LDC R6, c[0x0][0x3a0] ;  /* 0x0000e800ff067b82 */ /* 0x000f620000000800 */
[----:B---3--:R-:W-:Y:S01]  /*c7c0*/  VIADD R2, R4, 0xffffffde ;  /* 0xffffffde04027836 */ /* 0x008fe20000000000 */
[----:B------:R-:W-:Y:S01]  /*c7d0*/  LDGSTS.E [R248+0x20d00], desc[UR8][R226.64], !P5 ;  /* 0x20d00000e2f87fae */ /* 0x000fe2000e9a1008 */
[----:B------:R-:W-:-:S03]  /*c7e0*/  ISETP.GE.U32.AND P6, PT, R3, 0x7fffff63, PT ;  /* 0x7fffff630300780c */ /* 0x000fc60003fc6070 */
[----:B------:R-:W-:Y:S01]  /*c7f0*/  ISETP.GE.U32.AND P5, PT, R2, 0x7fffff5f, PT ;  /* 0x7fffff5f0200780c */ /* 0x000fe20003fa6070 */
[----:B------:R-:W-:Y:S01]  /*c800*/  LDGSTS.E [R248+0x21100], desc[UR8][R218.64], !P2 ;  /* 0x21100000daf87fae */ /* 0x000fe2000d1a1008 */
[----:B------:R-:W3:Y:S01]  /*c810*/  LDC R4, c[0x0][0x3a0] ;  /* 0x0000e800ff047b82 */ /* 0x000ee20000000800 */
[----:B-1----:R-:W-:Y:S01]  /*c820*/  IADD3 R2, PT, PT, R52, -0x2a, RZ ;  /* 0xffffffd634027810 */ /* 0x002fe20007ffe0ff */
[----:B------:R-:W-:Y:S01]  /*c830*/  VIADD R3, R53, 0xffffffda ;  /* 0xffffffda35037836 */ /* 0x000fe20000000000 */
[----:B------:R-:W-:Y:S02]  /*c840*/  LDGSTS.E [R248+0x21500], desc[UR8][R210.64], !P1 ;  /* 0x21500000d2f87fae */ /* 0x000fe4000c9a1008 */
[----:B------:R-:W-:Y:S01]  /*c850*/  ISETP.GE.U32.AND P1, PT, R2, 0x7fffff57, PT ;  /* 0x7fffff570200780c */ /* 0x000fe20003f26070 */
[----:B------:R-:W1:Y:S02]  /*c860*/  S2R R229, SR_TID.X ;  /* 0x0000000000e57919 */ /* 0x000e640000002100 */
[----:B------:R-:W1:Y:S01]  /*c870*/  LDC R5, c[0x0][0x3a0] ;  /* 0x0000e800ff057b82 */ /* 0x000e620000000800 */
[----:B--2---:R-:W-:Y:S01]  /*c880*/  VIADD R2, R246, 0xffffffd2 ;  /* 0xffffffd2f6027836 */ /* 0x004fe20000000000 */
[----:B------:R-:W-:Y:S01]  /*c890*/  ISETP.GE.U32.AND P2, PT, R3, 0x7fffff5b, PT ;  /* 0x7fffff5b0300780c */ /* 0x000fe20003f46070 */
[----:B------:R-:W-:Y:S03]  /*c8a0*/  LDGSTS.E [R248+0x21900], desc[UR8][R202.64], !P4 ;  /* 0x21900000caf87fae */ /* 0x000fe6000e1a1008 */
[----:B------:R-:W-:Y:S01]  /*c8b0*/  ISETP.GE.U32.AND P4, PT, R2, 0x7fffff53, PT ;  /* 0x7fffff530200780c */ /* 0x000fe20003f86070 */
[----:B------:R-:W-:Y:S01]  /*c8c0*/  VIADD R2, R252, 0xffffffca ;  /* 0xffffffcafc027836 */ /* 0x000fe20000000000 */
[----:B------:R-:W-:Y:S01]  /*c8d0*/  LDGSTS.E [R248+0x21d00], desc[UR8][R194.64], !P6 ;  /* 0x21d00000c2f87fae */ /* 0x000fe2000f1a1008 */
[----:B------:R-:W-:Y:S01]  /*c8e0*/  VIADD R3, R247, 0xffffffce ;  /* 0xffffffcef7037836 */ /* 0x000fe20000000000 */
[----:B------:R-:W2:Y:S02]  /*c8f0*/  LDC R246, c[0x0][0x3a0] ;  /* 0x0000e800fff67b82 */ /* 0x000ea40000000800 */
[----:B------:R-:W-:Y:S01]  /*c900*/  LDGSTS.E [R248+0x22100], desc[UR8][R186.64], !P5 ;  /* 0x22100000baf87fae */ /* 0x000fe2000e9a1008 */
[----:B------:R-:W-:Y:S01]  /*c910*/  ISETP.GE.U32.AND P5, PT, R2, 0x7fffff4b, PT ;  /* 0x7fffff4b0200780c */ /* 0x000fe20003fa6070 */
[----:B-----5:R-:W-:-:S02]  /*c920*/  VIADD R2, R6, 0xffffffc2 ;  /* 0xffffffc206027836 */ /* 0x020fc40000000000 */
[----:B------:R-:W-:Y:S02]  /*c930*/  LDGSTS.E [R248+0x22500], desc[UR8][R178.64], !P2 ;  /* 0x22500000b2f87fae */ /* 0x000fe4000d1a1008 */
[----:B------:R-:W5:Y:S02]  /*c940*/  LDC R247, c[0x0][0x3a0] ;  /* 0x0000e800fff77b82 */ /* 0x000f640000000800 */
[----:B------:R-:W-:Y:S01]  /*c950*/  LDGSTS.E [R248+0x22900], desc[UR8][R170.64], !P1 ;  /* 0x22900000aaf87fae */ /* 0x000fe2000c9a1008 */
[----:B------:R-:W-:Y:S01]  /*c960*/  ISETP.GE.U32.AND P1, PT, R2, 0x7fffff43, PT ;  /* 0x7fffff430200780c */ /* 0x000fe20003f26070 */
[----:B---3--:R-:W-:Y:S01]  /*c970*/  VIADD R2, R4, 0xffffffbe ;  /* 0xffffffbe04027836 */ /* 0x008fe20000000000 */
[----:B------:R-:W-:Y:S01]  /*c980*/  ISETP.GE.U32.AND P6, PT, R3, 0x7fffff4f, PT ;  /* 0x7fffff4f0300780c */ /* 0x000fe20003fc6070 */
[----:B------:R-:W-:Y:S02]  /*c990*/  LDGSTS.E [R248+0x22d00], desc[UR8][R162.64], !P4 ;  /* 0x22d00000a2f87fae */ /* 0x000fe4000e1a1008 */
[----:B------:R-:W3:Y:S01]  /*c9a0*/  LDC R4, c[0x0][0x3a0] ;  /* 0x0000e800ff047b82 */ /* 0x000ee20000000800 */
[----:B-1----:R-:W-:Y:S01]  /*c9b0*/  IADD3 R3, PT, PT, R5, -0x3a, RZ ;  /* 0xffffffc605037810 */ /* 0x002fe20007ffe0ff */
[----:B------:R-:W4:Y:S03]  /*c9c0*/  LDL.64 R180, [R1+0x20] ;  /* 0x0000200001b47983 */ /* 0x000f260000100a00 */
[----:B------:R-:W-:Y:S01]  /*c9d0*/  ISETP.GE.U32.AND P2, PT, R3, 0x7fffff47, PT ;  /* 0x7fffff470300780c */ /* 0x000fe20003f46070 */
[----:B------:R-:W4:Y:S01]  /*c9e0*/  LDL.64 R188, [R1+0x18] ;  /* 0x0000180001bc7983 */ /* 0x000f220000100a00 */
[----:B------:R-:W-:Y:S01]  /*c9f0*/  ISETP.GE.U32.AND P4, PT, R2, 0x7fffff3f, PT ;  /* 0x7fffff3f0200780c */ /* 0x000fe20003f86070 */
[----:B------:R-:W1:Y:S01]  /*ca00*/  LDC R6, c[0x0][0x3a0] ;  /* 0x0000e800ff067b82 */ /* 0x000e620000000800 */
[----:B------:R-:W-:Y:S01]  /*ca10*/  IADD3 R2, PT, PT, R24, -0x4a, RZ ;  /* 0xffffffb618027810 */ /* 0x000fe20007ffe0ff */
[----:B------:R-:W-:Y:S04]  /*ca20*/  LDGSTS.E [R248+0x23100], desc[UR8][R154.64], !P6 ;  /* 0x231000009af87fae */ /* 0x000fe8000f1a1008 */
[----:B------:R-:W-:Y:S01]  /*ca30*/  LDGSTS.E [R248+0x23500], desc[UR8][R146.64], !P5 ;  /* 0x2350000092f87fae */ /* 0x000fe2000e9a1008 */
[----:B------:R-:W-:Y:S01]  /*ca40*/  ISETP.GE.U32.AND P5, PT, R2, 0x7fffff37, PT ;  /* 0x7fffff370200780c */ /* 0x000fe20003fa6070 */
[----:B-----5:R-:W-:Y:S01]  /*ca50*/  VIADD R2, R247, 0xffffffae ;  /* 0xffffffaef7027836 */ /* 0x020fe20000000000 */
[----:B------:R-:W5:Y:S01]  /*ca60*/  LDC R24, c[0x0][0x3a0] ;  /* 0x0000e800ff187b82 */ /* 0x000f620000000800 */
[----:B------:R-:W-:Y:S01]  /*ca70*/  LDGSTS.E [R248+0x23900], desc[UR8][R138.64], !P2 ;  /* 0x239000008af87fae */ /* 0x000fe2000d1a1008 */
[----:B------:R-:W-:-:S03]  /*ca80*/  VIADD R3, R25, 0xffffffba ;  /* 0xffffffba19037836 */ /* 0x000fc60000000000 */
[----:B------:R-:W-:Y:S01]  /*ca90*/  LDGSTS.E [R248+0x23d00], desc[UR8][R130.64], !P1 ;  /* 0x23d0000082f87fae */ /* 0x000fe2000c9a1008 */
[----:B------:R-:W-:Y:S01]  /*caa0*/  ISETP.GE.U32.AND P1, PT, R2, 0x7fffff2f, PT ;  /* 0x7fffff2f0200780c */ /* 0x000fe20003f26070 */
[----:B---3--:R-:W-:Y:S01]  /*cab0*/  VIADD R2, R4, 0xffffffaa ;  /* 0xffffffaa04027836 */ /* 0x008fe20000000000 */
[----:B------:R-:W3:Y:S01]  /*cac0*/  LDC R5, c[0x0][0x3a0] ;  /* 0x0000e800ff057b82 */ /* 0x000ee20000000800 */
[----:B------:R-:W-:Y:S01]  /*cad0*/  ISETP.GE.U32.AND P6, PT, R3, 0x7fffff3b, PT ;  /* 0x7fffff3b0300780c */ /* 0x000fe20003fc6070 */
[----:B--2---:R-:W-:Y:S01]  /*cae0*/  VIADD R3, R246, 0xffffffb2 ;  /* 0xffffffb2f6037836 */ /* 0x004fe20000000000 */
[----:B------:R-:W-:Y:S05]  /*caf0*/  LDGSTS.E [R248+0x24100], desc[UR8][R122.64], !P4 ;  /* 0x241000007af87fae */ /* 0x000fea000e1a1008 */
[----:B------:R-:W2:Y:S01]  /*cb00*/  LDC R4, c[0x0][0x3a0] ;  /* 0x0000e800ff047b82 */ /* 0x000ea20000000800 */
[----:B------:R-:W-:-:S07]  /*cb10*/  ISETP.GE.U32.AND P2, PT, R3, 0x7fffff33, PT ;  /* 0x7fffff330300780c */ /* 0x000fce0003f46070 */
[----:B------:R-:W2:Y:S01]  /*cb20*/  LDC R25, c[0x0][0x3a0] ;  /* 0x0000e800ff197b82 */ /* 0x000ea20000000800 */
[----:B------:R-:W-:Y:S01]  /*cb30*/  ISETP.GE.U32.AND P4, PT, R2, 0x7fffff2b, PT ;  /* 0x7fffff2b0200780c */ /* 0x000fe20003f86070 */
[----:B-1----:R-:W-:Y:S01]  /*cb40*/  VIADD R2, R6, 0xffffffa2 ;  /* 0xffffffa206027836 */ /* 0x002fe20000000000 */
[----:B------:R-:W-:Y:S04]  /*cb50*/  LDGSTS.E [R248+0x24500], desc[UR8][R114.64], !P6 ;  /* 0x2450000072f87fae */ /* 0x000fe8000f1a1008 */
[----:B------:R-:W-:Y:S01]  /*cb60*/  LDGSTS.E [R248+0x24900], desc[UR8][R106.64], !P5 ;  /* 0x249000006af87fae */ /* 0x000fe2000e9a1008 */
[----:B------:R-:W1:Y:S01]  /*cb70*/  LDC R252, c[0x0][0x3a0] ;  /* 0x0000e800fffc7b82 */ /* 0x000e620000000800 */
[----:B------:R-:W-:Y:S01]  /*cb80*/  ISETP.GE.U32.AND P5, PT, R2, 0x7fffff23, PT ;  /* 0x7fffff230200780c */ /* 0x000fe20003fa6070 */
[----:B-----5:R-:W-:Y:S01]  /*cb90*/  VIADD R2, R24, 0xffffff9a ;  /* 0xffffff9a18027836 */ /* 0x020fe20000000000 */
[----:B------:R-:W-:Y:S05]  /*cba0*/  LDGSTS.E [R248+0x24d00], desc[UR8][R98.64], !P2 ;  /* 0x24d0000062f87fae */ /* 0x000fea000d1a1008 */
[----:B------:R-:W5:Y:S01]  /*cbb0*/  LDC R247, c[0x0][0x3a0] ;  /* 0x0000e800fff77b82 */ /* 0x000f620000000800 */
[----:B------:R-:W-:Y:S01]  /*cbc0*/  LDGSTS.E [R248+0x25100], desc[UR8][R90.64], !P1 ;  /* 0x251000005af87fae */ /* 0x000fe2000c9a1008 */
[----:B---3--:R-:W-:-:S02]  /*cbd0*/  IADD3 R3, PT, PT, R5, -0x5a, RZ ;  /* 0xffffffa605037810 */ /* 0x008fc40007ffe0ff */
[----:B------:R-:W-:Y:S01]  /*cbe0*/  ISETP.GE.U32.AND P1, PT, R2, 0x7fffff1b, PT ;  /* 0x7fffff1b0200780c */ /* 0x000fe20003f26070 */
[----:B------:R-:W-:Y:S03]  /*cbf0*/  LDGSTS.E [R248+0x25500], desc[UR8][R82.64], !P4 ;  /* 0x2550000052f87fae */ /* 0x000fe6000e1a1008 */
[----:B------:R-:W3:Y:S01]  /*cc00*/  LDC R246, c[0x0][0x3a0] ;  /* 0x0000e800fff67b82 */ /* 0x000ee20000000800 */
[----:B--2---:R-:W-:Y:S02]  /*cc10*/  IADD3 R2, PT, PT, R4, -0x6a, RZ ;  /* 0xffffff9604027810 */ /* 0x004fe40007ffe0ff */
[----:B------:R-:W-:Y:S01]  /*cc20*/  ISETP.GE.U32.AND P6, PT, R3, 0x7fffff27, PT ;  /* 0x7fffff270300780c */ /* 0x000fe20003fc6070 */
[----:B------:R-:W-:-:S04]  /*cc30*/  VIADD R3, R25, 0xffffff9e ;  /* 0xffffff9e19037836 */ /* 0x000fc80000000000 */
[----:B------:R-:W2:Y:S08]  /*cc40*/  LDC R6, c[0x0][0x3a0] ;  /* 0x0000e800ff067b82 */ /* 0x000eb00000000800 */
[----:B------:R-:W2:Y:S01]  /*cc50*/  LDC R4, c[0x0][0x3a0] ;  /* 0x0000e800ff047b82 */ /* 0x000ea20000000800 */
[----:B------:R-:W-:-:S07]  /*cc60*/  ISETP.GE.U32.AND P2, PT, R3, 0x7fffff1f, PT ;  /* 0x7fffff1f0300780c */ /* 0x000fce0003f46070 */
[----:B------:R-:W4:Y:S01]  /*cc70*/  LDC R5, c[0x0][0x3a0] ;  /* 0x0000e800ff057b82 */ /* 0x000f220000000800 */
[----:B------:R-:W-:Y:S01]  /*cc80*/  ISETP.GE.U32.AND P4, PT, R2, 0x7fffff17, PT ;  /* 0x7fffff170200780c */ /* 0x000fe20003f86070 */
[----:B-1----:R-:W-:Y:S01]  /*cc90*/  VIADD R2, R252, 0xffffff8e ;  /* 0xffffff8efc027836 */ /* 0x002fe20000000000 */
[----:B------:R-:W-:Y:S01]  /*cca0*/  LDGSTS.E [R248+0x25900], desc[UR8][R74.64], !P6 ;  /* 0x259000004af87fae */ /* 0x000fe2000f1a1008 */
[----:B-----5:R-:W-:-:S03]  /*ccb0*/  VIADD R3, R247, 0xffffff92 ;  /* 0xffffff92f7037836 */ /* 0x020fc60000000000 */
[----:B------:R-:W-:Y:S01]  /*ccc0*/  LDGSTS.E [R248+0x25d00], desc[UR8][R66.64], !P5 ;  /* 0x25d0000042f87fae */ /* 0x000fe2000e9a1008 */
[----:B------:R-:W1:Y:S01]  /*ccd0*/  LDC R25, c[0x0][0x3a0] ;  /* 0x0000e800ff197b82 */ /* 0x000e620000000800 */
[----:B------:R-:W-:Y:S02]  /*cce0*/  ISETP.GE.U32.AND P5, PT, R2, 0x7fffff0f, PT ;  /* 0x7fffff0f0200780c */ /* 0x000fe40003fa6070 */
[----:B---3--:R-:W-:Y:S01]  /*ccf0*/  IADD3 R2, PT, PT, R246, -0x7a, RZ ;  /* 0xffffff86f6027810 */ /* 0x008fe20007ffe0ff */
[----:B------:R-:W-:Y:S01]  /*cd00*/  LDGSTS.E [R248+0x26100], desc[UR8][R58.64], !P2 ;  /* 0x261000003af87fae */ /* 0x000fe2000d1a1008 */
[----:B------:R-:W-:-:S03]  /*cd10*/  ISETP.GE.U32.AND P6, PT, R3, 0x7fffff13, PT ;  /* 0x7fffff130300780c */ /* 0x000fc60003fc6070 */
[----:B------:R-:W3:Y:S01]  /*cd20*/  LDC R247, c[0x0][0x3a0] ;  /* 0x0000e800fff77b82 */ /* 0x000ee20000000800 */
[----:B------:R-:W-:Y:S01]  /*cd30*/  LDGSTS.E [R248+0x26500], desc[UR8][R50.64], !P1 ;  /* 0x2650000032f87fae */ /* 0x000fe2000c9a1008 */
[----:B--2---:R-:W-:Y:S01]  /*cd40*/  VIADD R3, R6, 0xffffff8a ;  /* 0xffffff8a06037836 */ /* 0x004fe20000000000 */
[----:B------:R-:W-:Y:S01]  /*cd50*/  ISETP.GE.U32.AND P1, PT, R2, 0x7fffff07, PT ;  /* 0x7fffff070200780c */ /* 0x000fe20003f26070 */
[----:B------:R-:W-:Y:S01]  /*cd60*/  VIADD R2, R4, 0xffffff82 ;  /* 0xffffff8204027836 */ /* 0x000fe20000000000 */
[----:B------:R-:W-:Y:S02]  /*cd70*/  LDGSTS.E [R248+0x26900], desc[UR8][R42.64], !P4 ;  /* 0x269000002af87fae */ /* 0x000fe4000e1a1008 */
[----:B------:R-:W-:Y:S01]  /*cd80*/  ISETP.GE.U32.AND P2, PT, R3, 0x7fffff0b, PT ;  /* 0x7fffff0b0300780c */ /* 0x000fe20003f46070 */
[----:B----4-:R-:W-:Y:S01]  /*cd90*/  VIADD R3, R5, 0xfffffffd ;  /* 0xfffffffd05037836 */ /* 0x010fe20000000000 */
[----:B------:R-:W-:Y:S01]  /*cda0*/  ISETP.GE.U32.AND P4, PT, R2, 0x7fffff03, PT ;  /* 0x7fffff030200780c */ /* 0x000fe20003f86070 */
[----:B------:R-:W-:Y:S01]  /*cdb0*/  VIADD R2, R30, 0xfffffff9 ;  /* 0xfffffff91e027836 */ /* 0x000fe20000000000 */
[----:B------:R-:W-:Y:S01]  /*cdc0*/  LDGSTS.E [R248+0x26d00], desc[UR8][R34.64], !P6 ;  /* 0x26d0000022f87fae */ /* 0x000fe2000f1a1008 */
[----:B------:R-:W2:Y:S01]  /*cdd0*/  LDC R6, c[0x0][0x3a0] ;  /* 0x0000e800ff067b82 */ /* 0x000ea20000000800 */
[----:B------:R-:W-:-:S02]  /*cde0*/  ISETP.GE.U32.AND P6, PT, R3, 0x7fffff7e, PT ;  /* 0x7fffff7e0300780c */ /* 0x000fc40003fc6070 */
[----:B------:R-:W-:Y:S01]  /*cdf0*/  LDGSTS.E [R248+0x27100], desc[UR8][R28.64], !P5 ;  /* 0x271000001cf87fae */ /* 0x000fe2000e9a1008 */
[----:B------:R-:W-:Y:S01]  /*ce00*/  ISETP.GE.U32.AND P5, PT, R2, 0x7fffff7a, PT ;  /* 0x7fffff7a0200780c */ /* 0x000fe20003fa6070 */
[----:B-1----:R-:W-:Y:S01]  /*ce10*/  VIADD R2, R25, 0xfffffff1 ;  /* 0xfffffff119027836 */ /* 0x002fe20000000000 */
[----:B------:R-:W-:Y:S02]  /*ce20*/  LOP3.LUT R25, R0, 0x40, RZ, 0x3c, !PT ;  /* 0x0000004000197812 */ /* 0x000fe400078e3cff */
[----:B------:R-:W-:Y:S01]  /*ce30*/  LDGSTS.E [R248+0x27500], desc[UR8][R22.64], !P2 ;  /* 0x2750000016f87fae */ /* 0x000fe2000d1a1008 */
[----:B------:R-:W1:Y:S01]  /*ce40*/  LDC R24, c[0x0][0x3a0] ;  /* 0x0000e800ff187b82 */ /* 0x000e620000000800 */
[----:B---3--:R-:W-:Y:S01]  /*ce50*/  IADD3 R3, PT, PT, R247, -0xb, RZ ;  /* 0xfffffff5f7037810 */ /* 0x008fe20007ffe0ff */
[----:B------:R-:W-:Y:S01]  /*ce60*/  VIADD R247, R25, UR4 ;  /* 0x0000000419f77c36 */ /* 0x000fe20008000000 */
[----:B------:R-:W-:Y:S05]  /*ce70*/  LDGSTS.E [R248+0x27900], desc[UR8][R16.64], !P1 ;  /* 0x2790000010f87fae */ /* 0x000fea000c9a1008 */
[----:B------:R-:W3:Y:S01]  /*ce80*/  LDC R5, c[0x0][0x3a0] ;  /* 0x0000e800ff057b82 */ /* 0x000ee20000000800 */
[----:B------:R-:W-:Y:S07]  /*ce90*/  LDGSTS.E [R248+0x27d00], desc[UR8][R10.64], !P4 ;  /* 0x27d000000af87fae */ /* 0x000fee000e1a1008 */
[----:B------:R-:W4:Y:S08]  /*cea0*/  LDC R252, c[0x0][0x3a0] ;  /* 0x0000e800fffc7b82 */ /* 0x000f300000000800 */
[----:B------:R-:W5:Y:S08]  /*ceb0*/  LDC R4, c[0x0][0x3a0] ;  /* 0x0000e800ff047b82 */ /* 0x000f700000000800 */
[----:B------:R-:W4:Y:S01]  /*cec0*/  LDC R246, c[0x0][0x3a0] ;  /* 0x0000e800fff67b82 */ /* 0x000f220000000800 */
[----:B------:R-:W-:-:S07]  /*ced0*/  ISETP.GE.U32.AND P2, PT, R3, 0x7fffff76, PT ;  /* 0x7fffff760300780c */ /* 0x000fce0003f46070 */
[----:B------:R-:W4:Y:S08]  /*cee0*/  LDC R25, c[0x0][0x3a0] ;  /* 0x0000e800ff197b82 */ /* 0x000f300000000800 */
[----:B------:R-:W4:Y:S01]  /*cef0*/  LDC R30, c[0x0][0x3a0] ;  /* 0x0000e800ff1e7b82 */ /* 0x000f220000000800 */
[----:B------:R-:W-:Y:S01]  /*cf00*/  LDGSTS.E [R247+0x20200], desc[UR8][R244.64], !P6 ;  /* 0x20200000f4f77fae */ /* 0x000fe2000f1a1008 */
[----:B------:R-:W-:-:S03]  /*cf10*/  ISETP.GE.U32.AND P1, PT, R2, 0x7fffff72, PT ;  /* 0x7fffff720200780c */ /* 0x000fc60003f26070 */
[----:B------:R-:W4:Y:S01]  /*cf20*/  LDL.64 R244, [R1] ;  /* 0x0000000001f47983 */ /* 0x000f220000100a00 */
[----:B--2---:R-:W-:Y:S02]  /*cf30*/  VIADD R2, R6, 0xffffffed ;  /* 0xffffffed06027836 */ /* 0x004fe40000000000 */
[----:B------:R-:W2:Y:S01]  /*cf40*/  LDC R6, c[0x0][0x3a0] ;  /* 0x0000e800ff067b82 */ /* 0x000ea20000000800 */
[----:B---3--:R-:W-:Y:S01]  /*cf50*/  VIADD R3, R5, 0xffffffe5 ;  /* 0xffffffe505037836 */ /* 0x008fe20000000000 */
[----:B------:R-:W-:Y:S01]  /*cf60*/  LDGSTS.E [R247+0x20600], desc[UR8][R240.64], !P5 ;  /* 0x20600000f0f77fae */ /* 0x000fe2000e9a1008 */
[----:B------:R-:W-:Y:S02]  /*cf70*/  ISETP.GE.U32.AND P4, PT, R2, 0x7fffff6e, PT ;  /* 0x7fffff6e0200780c */ /* 0x000fe40003f86070 */
[----:B-1----:R-:W-:Y:S01]  /*cf80*/  IADD3 R2, PT, PT, R24, -0x17, RZ ;  /* 0xffffffe918027810 */ /* 0x002fe20007ffe0ff */
[----:B------:R-:W-:Y:S02]  /*cf90*/  LDGSTS.E [R247+0x20a00], desc[UR8][R232.64], !P2 ;  /* 0x20a00000e8f77fae */ /* 0x000fe4000d1a1008 */
[----:B------:R-:W1:Y:S01]  /*cfa0*/  LDC R24, c[0x0][0x3a0] ;  /* 0x0000e800ff187b82 */ /* 0x000e620000000800 */
[----:B------:R-:W-:Y:S01]  /*cfb0*/  ISETP.GE.U32.AND P6, PT, R2, 0x7fffff6a, PT ;  /* 0x7fffff6a0200780c */ /* 0x000fe20003fc6070 */
[----:B----4-:R-:W-:Y:S01]  /*cfc0*/  VIADD R2, R252, 0xffffffe1 ;  /* 0xffffffe1fc027836 */ /* 0x010fe20000000000 */
[----:B------:R-:W-:Y:S01]  /*cfd0*/  ISETP.GE.U32.AND P5, PT, R3, 0x7fffff66, PT ;  /* 0x7fffff660300780c */ /* 0x000fe20003fa6070 */
[----:B-----5:R-:W-:Y:S01]  /*cfe0*/  VIADD R3, R4, 0xffffffdd ;  /* 0xffffffdd04037836 */ /* 0x020fe20000000000 */
[----:B------:R-:W-:Y:S02]  /*cff0*/  LDGSTS.E [R247+0x20e00], desc[UR8][R224.64], !P1 ;  /* 0x20e00000e0f77fae */ /* 0x000fe4000c9a1008 */
[----:B------:R-:W-:Y:S01]  /*d000*/  ISETP.GE.U32.AND P2, PT, R2, 0x7fffff62, PT ;  /* 0x7fffff620200780c */ /* 0x000fe20003f46070 */
[----:B------:R-:W3:Y:S01]  /*d010*/  LDC R4, c[0x0][0x3a0] ;  /* 0x0000e800ff047b82 */ /* 0x000ee20000000800 */
[----:B------:R-:W-:Y:S01]  /*d020*/  IADD3 R2, PT, PT, R246, -0x27, RZ ;  /* 0xffffffd9f6027810 */ /* 0x000fe20007ffe0ff */
[----:B------:R-:W-:Y:S03]  /*d030*/  LDGSTS.E [R247+0x21200], desc[UR8][R216.64], !P4 ;  /* 0x21200000d8f77fae */ /* 0x000fe6000e1a1008 */
[----:B------:R-:W-:Y:S01]  /*d040*/  ISETP.GE.U32.AND P4, PT, R2, 0x7fffff5a, PT ;  /* 0x7fffff5a0200780c */ /* 0x000fe20003f86070 */
[----:B------:R-:W-:Y:S02]  /*d050*/  LDGSTS.E [R247+0x21600], desc[UR8][R208.64], !P6 ;  /* 0x21600000d0f77fae */ /* 0x000fe4000f1a1008 */
[----:B------:R-:W4:Y:S01]  /*d060*/  LDC R252, c[0x0][0x3a0] ;  /* 0x0000e800fffc7b82 */ /* 0x000f220000000800 */
[----:B--2---:R-:W-:Y:S01]  /*d070*/  VIADD R2, R6, 0xffffffd5 ;  /* 0xffffffd506027836 */ /* 0x004fe20000000000 */
[----:B------:R-:W-:Y:S01]  /*d080*/  ISETP.GE.U32.AND P1, PT, R3, 0x7fffff5e, PT ;  /* 0x7fffff5e0300780c */ /* 0x000fe20003f26070 */
[----:B------:R-:W-:Y:S03]  /*d090*/  LDGSTS.E [R247+0x21a00], desc[UR8][R200.64], !P5 ;  /* 0x21a00000c8f77fae */ /* 0x000fe6000e9a1008 */
[----:B------:R-:W-:Y:S01]  /*d0a0*/  ISETP.GE.U32.AND P6, PT, R2, 0x7fffff56, PT ;  /* 0x7fffff560200780c */ /* 0x000fe20003fc6070 */
[----:B------:R-:W-:Y:S01]  /*d0b0*/  VIADD R2, R25, 0xffffffcd ;  /* 0xffffffcd19027836 */ /* 0x000fe20000000000 */
[----:B------:R-:W2:Y:S01]  /*d0c0*/  LDC R246, c[0x0][0x3a0] ;  /* 0x0000e800fff67b82 */ /* 0x000ea20000000800 */
[----:B------:R-:W-:Y:S01]  /*d0d0*/  LDGSTS.E [R247+0x21e00], desc[UR8][R192.64], !P2 ;  /* 0x21e00000c0f77fae */ /* 0x000fe2000d1a1008 */
[----:B------:R-:W-:-:S02]  /*d0e0*/  VIADD R3, R30, 0xffffffd1 ;  /* 0xffffffd11e037836 */ /* 0x000fc40000000000 */
[----:B------:R-:W-:Y:S01]  /*d0f0*/  ISETP.GE.U32.AND P2, PT, R2, 0x7fffff4e, PT ;  /* 0x7fffff4e0200780c */ /* 0x000fe20003f46070 */
[----:B-1----:R-:W-:Y:S02]  /*d100*/  VIADD R2, R24, 0xffffffc5 ;  /* 0xffffffc518027836 */ /* 0x002fe40000000000 */
[----:B------:R-:W-:Y:S01]  /*d110*/  LDGSTS.E [R247+0x22200], desc[UR8][R184.64], !P1 ;  /* 0x22200000b8f77fae */ /* 0x000fe2000c9a1008 */
[----:B------:R-:W1:Y:S03]  /*d120*/  LDC R30, c[0x0][0x3a0] ;  /* 0x0000e800ff1e7b82 */ /* 0x000e660000000800 */
[----:B------:R-:W-:Y:S01]  /*d130*/  LDGSTS.E [R247+0x22600], desc[UR8][R176.64], !P4 ;  /* 0x22600000b0f77fae */ /* 0x000fe2000e1a1008 */
[----:B------:R-:W-:Y:S01]  /*d140*/  ISETP.GE.U32.AND P4, PT, R2, 0x7fffff46, PT ;  /* 0x7fffff460200780c */ /* 0x000fe20003f86070 */
[----:B---3--:R-:W-:-:S03]  /*d150*/  VIADD R2, R4, 0xffffffc1 ;  /* 0xffffffc104027836 */ /* 0x008fc60000000000 */
[----:B------:R-:W3:Y:S01]  /*d160*/  LDC R5, c[0x0][0x3a0] ;  /* 0x0000e800ff057b82 */ /* 0x000ee20000000800 */
[----:B------:R-:W-:Y:S01]  /*d170*/  ISETP.GE.U32.AND P5, PT, R3, 0x7fffff52, PT ;  /* 0x7fffff520300780c */ /* 0x000fe20003fa6070 */
[----:B------:R-:W-:Y:S01]  /*d180*/  LDGSTS.E [R247+0x22a00], desc[UR8][R168.64], !P6 ;  /* 0x22a00000a8f77fae */ /* 0x000fe2000f1a1008 */
[----:B----4-:R-:W-:-:S05]  /*d190*/  IADD3 R3, PT, PT, R252, -0x37, RZ ;  /* 0xffffffc9fc037810 */ /* 0x010fca0007ffe0ff */
[----:B------:R-:W4:Y:S01]  /*d1a0*/  LDC R4, c[0x0][0x3a0] ;  /* 0x0000e800ff047b82 */ /* 0x000f220000000800 */
[----:B------:R-:W-:-:S07]  /*d1b0*/  ISETP.GE.U32.AND P1, PT, R3, 0x7fffff4a, PT ;  /* 0x7fffff4a0300780c */ /* 0x000fce0003f26070 */
[----:B------:R-:W5:Y:S01]  /*d1c0*/  LDC R6, c[0x0][0x3a0] ;  /* 0x0000e800ff067b82 */ /* 0x000f620000000800 */
[----:B------:R-:W-:Y:S01]  /*d1d0*/  ISETP.GE.U32.AND P6, PT, R2, 0x7fffff42, PT ;  /* 0x7fffff420200780c */ /* 0x000fe20003fc6070 */
[----:B------:R-:W-:Y:S01]  /*d1e0*/  LDGSTS.E [R247+0x22e00], desc[UR8][R160.64], !P5 ;  /* 0x22e00000a0f77fae */ /* 0x000fe2000e9a1008 */
[----:B--2---:R-:W-:-:S03]  /*d1f0*/  IADD3 R2, PT, PT, R246, -0x47, RZ ;  /* 0xffffffb9f6027810 */ /* 0x004fc60007ffe0ff */
[----:B------:R-:W-:Y:S02]  /*d200*/  LDGSTS.E [R247+0x23200], desc[UR8][R152.64], !P2 ;  /* 0x2320000098f77fae */ /* 0x000fe4000d1a1008 */
[----:B------:R-:W2:Y:S01]  /*d210*/  LDC R24, c[0x0][0x3a0] ;  /* 0x0000e800ff187b82 */ /* 0x000ea20000000800 */
[----:B------:R-:W-:Y:S01]  /*d220*/  ISETP.GE.U32.AND P2, PT, R2, 0x7fffff3a, PT ;  /* 0x7fffff3a0200780c */ /* 0x000fe20003f46070 */
[----:B-1----:R-:W-:Y:S01]  /*d230*/  VIADD R2, R30, 0xffffffb1 ;  /* 0xffffffb11e027836 */ /* 0x002fe20000000000 */
[----:B------:R-:W-:Y:S01]  /*d240*/  LDGSTS.E [R247+0x23600], desc[UR8][R144.64], !P1 ;  /* 0x2360000090f77fae */ /* 0x000fe2000c9a1008 */
[----:B---3--:R-:W-:-:S03]  /*d250*/  VIADD R3, R5, 0xffffffbd ;  /* 0xffffffbd05037836 */ /* 0x008fc60000000000 */
[----:B------:R-:W-:Y:S01]  /*d260*/  LDGSTS.E [R247+0x23a00], desc[UR8][R136.64], !P4 ;  /* 0x23a0000088f77fae */ /* 0x000fe2000e1a1008 */
[----:B------:R-:W1:Y:S01]  /*d270*/  LDC R252, c[0x0][0x3a0] ;  /* 0x0000e800fffc7b82 */ /* 0x000e620000000800 */
[----:B------:R-:W-:Y:S01]  /*d280*/  ISETP.GE.U32.AND P4, PT, R2, 0x7fffff32, PT ;  /* 0x7fffff320200780c */ /* 0x000fe20003f86070 */
[----:B----4-:R-:W-:Y:S01]  /*d290*/  VIADD R2, R4, 0xffffffad ;  /* 0xffffffad04027836 */ /* 0x010fe20000000000 */
[----:B------:R-:W-:Y:S01]  /*d2a0*/  ISETP.GE.U32.AND P5, PT, R3, 0x7fffff3e, PT ;  /* 0x7fffff3e0300780c */ /* 0x000fe20003fa6070 */
[----:B------:R-:W-:Y:S04]  /*d2b0*/  LDGSTS.E [R247+0x23e00], desc[UR8][R128.64], !P6 ;  /* 0x23e0000080f77fae */ /* 0x000fe8000f1a1008 */
[----:B------:R-:W3:Y:S01]  /*d2c0*/  LDC R25, c[0x0][0x3a0] ;  /* 0x0000e800ff197b82 */ /* 0x000ee20000000800 */
[----:B-----5:R-:W-:-:S07]  /*d2d0*/  VIADD R3, R6, 0xffffffb5 ;  /* 0xffffffb506037836 */ /* 0x020fce0000000000 */
[----:B------:R-:W4:Y:S01]  /*d2e0*/  LDC R4, c[0x0][0x3a0] ;  /* 0x0000e800ff047b82 */ /* 0x000f220000000800 */
[----:B------:R-:W-:Y:S01]  /*d2f0*/  ISETP.GE.U32.AND P1, PT, R3, 0x7fffff36, PT ;  /* 0x7fffff360300780c */ /* 0x000fe20003f26070 */
[----:B------:R-:W-:Y:S06]  /*d300*/  LDGSTS.E [R247+0x24200], desc[UR8][R120.64], !P5 ;  /* 0x2420000078f77fae */ /* 0x000fec000e9a1008 */
[----:B------:R-:W5:Y:S01]  /*d310*/  LDC R5, c[0x0][0x3a0] ;  /* 0x0000e800ff057b82 */ /* 0x000f620000000800 */
[----:B------:R-:W-:Y:S01]  /*d320*/  ISETP.GE.U32.AND P6, PT, R2, 0x7fffff2e, PT ;  /* 0x7fffff2e0200780c */ /* 0x000fe20003fc6070 */
[----:B--2---:R-:W-:Y:S01]  /*d330*/  VIADD R2, R24, 0xffffffa5 ;  /* 0xffffffa518027836 */ /* 0x004fe20000000000 */
[----:B------:R-:W-:Y:S05]  /*d340*/  LDGSTS.E [R247+0x24600], desc[UR8][R112.64], !P2 ;  /* 0x2460000070f77fae */ /* 0x000fea000d1a1008 */
[----:B------:R-:W2:Y:S01]  /*d350*/  LDC R246, c[0x0][0x3a0] ;  /* 0x0000e800fff67b82 */ /* 0x000ea20000000800 */
[----:B------:R-:W-:Y:S01]  /*d360*/  ISETP.GE.U32.AND P2, PT, R2, 0x7fffff26, PT ;  /* 0x7fffff260200780c */ /* 0x000fe20003f46070 */
[----:B-1----:R-:W-:Y:S01]  /*d370*/  VIADD R2, R252, 0xffffff9d ;  /* 0xffffff9dfc027836 */ /* 0x002fe20000000000 */
[----:B------:R-:W-:Y:S05]  /*d380*/  LDGSTS.E [R247+0x24a00], desc[UR8][R104.64], !P1 ;  /* 0x24a0000068f77fae */ /* 0x000fea000c9a1008 */
[----:B------:R-:W1:Y:S01]  /*d390*/  LDC R6, c[0x0][0x3a0] ;  /* 0x0000e800ff067b82 */ /* 0x000e620000000800 */
[----:B------:R-:W-:Y:S01]  /*d3a0*/  LDGSTS.E [R247+0x24e00], desc[UR8][R96.64], !P4 ;  /* 0x24e0000060f77fae */ /* 0x000fe2000e1a1008 */
[----:B---3--:R-:W-:-:S02]  /*d3b0*/  IADD3 R3, PT, PT, R25, -0x57, RZ ;  /* 0xffffffa919037810 */ /* 0x008fc40007ffe0ff */
[----:B------:R-:W-:Y:S01]  /*d3c0*/  ISETP.GE.U32.AND P4, PT, R2, 0x7fffff1e, PT ;  /* 0x7fffff1e0200780c */ /* 0x000fe20003f86070 */
[----:B------:R-:W-:Y:S03]  /*d3d0*/  LDGSTS.E [R247+0x25200], desc[UR8][R88.64], !P6 ;  /* 0x2520000058f77fae */ /* 0x000fe6000f1a1008 */
[----:B------:R-:W3:Y:S01]  /*d3e0*/  LDC R24, c[0x0][0x3a0] ;  /* 0x0000e800ff187b82 */ /* 0x000ee20000000800 */
[----:B----4-:R-:W-:Y:S02]  /*d3f0*/  IADD3 R2, PT, PT, R4, -0x67, RZ ;  /* 0xffffff9904027810 */ /* 0x010fe40007ffe0ff */
[----:B------:R-:W-:Y:S01]  /*d400*/  ISETP.GE.U32.AND P5, PT, R3, 0x7fffff2a, PT ;  /* 0x7fffff2a0300780c */ /* 0x000fe20003fa6070 */
[----:B-----5:R-:W-:-:S04]  /*d410*/  VIADD R3, R5, 0xffffffa1 ;  /* 0xffffffa105037836 */ /* 0x020fc80000000000 */
[----:B------:R-:W4:Y:S01]  /*d420*/  LDC R4, c[0x0][0x3a0] ;  /* 0x0000e800ff047b82 */ /* 0x000f220000000800 */
[----:B------:R-:W-:-:S07]  /*d430*/  ISETP.GE.U32.AND P1, PT, R3, 0x7fffff22, PT ;  /* 0x7fffff220300780c */ /* 0x000fce0003f26070 */
[----:B------:R-:W5:Y:S01]  /*d440*/  LDC R25, c[0x0][0x3a0] ;  /* 0x0000e800ff197b82 */ /* 0x000f620000000800 */
[----:B------:R-:W-:Y:S01]  /*d450*/  ISETP.GE.U32.AND P6, PT, R2, 0x7fffff1a, PT ;  /* 0x7fffff1a0200780c */ /* 0x000fe20003fc6070 */
[----:B------:R-:W-:Y:S06]  /*d460*/  LDGSTS.E [R247+0x25600], desc[UR8][R80.64], !P5 ;  /* 0x2560000050f77fae */ /* 0x000fec000e9a1008 */
[----:B------:R-:W4:Y:S01]  /*d470*/  LDC R5, c[0x0][0x3a0] ;  /* 0x0000e800ff057b82 */ /* 0x000f220000000800 */
[----:B--2---:R-:W-:Y:S01]  /*d480*/  VIADD R2, R246, 0xffffff91 ;  /* 0xffffff91f6027836 */ /* 0x004fe20000000000 */
[----:B------:R-:W-:Y:S06]  /*d490*/  LDGSTS.E [R247+0x25a00], desc[UR8][R72.64], !P2 ;  /* 0x25a0000048f77fae */ /* 0x000fec000d1a1008 */
[----:B------:R-:W2:Y:S01]  /*d4a0*/  LDC R252, c[0x0][0x3a0] ;  /* 0x0000e800fffc7b82 */ /* 0x000ea20000000800 */
[----:B-1----:R-:W-:Y:S01]  /*d4b0*/  VIADD R3, R6, 0xffffff95 ;  /* 0xffffff9506037836 */ /* 0x002fe20000000000 */
[----:B------:R-:W-:Y:S01]  /*d4c0*/  ISETP.GE.U32.AND P2, PT, R2, 0x7fffff12, PT ;  /* 0x7fffff120200780c */ /* 0x000fe20003f46070 */
[----:B------:R-:W-:Y:S01]  /*d4d0*/  LDGSTS.E [R247+0x25e00], desc[UR8][R64.64], !P1 ;  /* 0x25e0000040f77fae */ /* 0x000fe2000c9a1008 */
[----:B---3--:R-:W-:-:S02]  /*d4e0*/  IADD3 R2, PT, PT, R24, -0x77, RZ ;  /* 0xffffff8918027810 */ /* 0x008fc40007ffe0ff */
[----:B------:R-:W-:Y:S01]  /*d4f0*/  ISETP.GE.U32.AND P5, PT, R3, 0x7fffff16, PT ;  /* 0x7fffff160300780c */ /* 0x000fe20003fa6070 */
[----:B------:R-:W-:Y:S01]  /*d500*/  LDGSTS.E [R247+0x26200], desc[UR8][R56.64], !P4 ;  /* 0x2620000038f77fae */ /* 0x000fe2000e1a1008 */
[----:B------:R-:W1:Y:S01]  /*d510*/  LDC R246, c[0x0][0x3a0] ;  /* 0x0000e800fff67b82 */ /* 0x000e620000000800 */
[----:B------:R-:W-:Y:S01]  /*d520*/  ISETP.GE.U32.AND P4, PT, R2, 0x7fffff0a, PT ;  /* 0x7fffff0a0200780c */ /* 0x000fe20003f86070 */
[----:B----4-:R-:W-:Y:S01]  /*d530*/  VIADD R2, R4, 0xffffff85 ;  /* 0xffffff8504027836 */ /* 0x010fe20000000000 */
[----:B------:R-:W-:Y:S01]  /*d540*/  LDGSTS.E [R247+0x26600], desc[UR8][R48.64], !P6 ;  /* 0x2660000030f77fae */ /* 0x000fe2000f1a1008 */
[----:B-----5:R-:W-:-:S03]  /*d550*/  VIADD R3, R25, 0xffffff8d ;  /* 0xffffff8d19037836 */ /* 0x020fc60000000000 */
[----:B------:R-:W-:Y:S01]  /*d560*/  ISETP.GE.U32.AND P6, PT, R2, 0x7fffff06, PT ;  /* 0x7fffff060200780c */ /* 0x000fe20003fc6070 */
[----:B------:R-:W-:Y:S01]  /*d570*/  VIADD R2, R5, 0xffffff81 ;  /* 0xffffff8105027836 */ /* 0x000fe20000000000 */
[----:B------:R-:W-:Y:S01]  /*d580*/  ISETP.GE.U32.AND P1, PT, R3, 0x7fffff0e, PT ;  /* 0x7fffff0e0300780c */ /* 0x000fe20003f26070 */
[----:B------:R-:W3:Y:S01]  /*d590*/  LDC R6, c[0x0][0x3a0] ;  /* 0x0000e800ff067b82 */ /* 0x000ee20000000800 */
[----:B------:R-:W-:Y:S01]  /*d5a0*/  LDGSTS.E [R247+0x26a00], desc[UR8][R40.64], !P5 ;  /* 0x26a0000028f77fae */ /* 0x000fe2000e9a1008 */
[----:B--2---:R-:W-:Y:S01]  /*d5b0*/  VIADD R3, R252, 0xfffffffc ;  /* 0xfffffffcfc037836 */ /* 0x004fe20000000000 */
[----:B------:R-:W-:Y:S02]  /*d5c0*/  ISETP.GE.U32.AND P5, PT, R2, 0x7fffff02, PT ;  /* 0x7fffff020200780c */ /* 0x000fe40003fa6070 */
[----:B------:R-:W-:Y:S01]  /*d5d0*/  LDGSTS.E [R247+0x26e00], desc[UR8][R32.64], !P2 ;  /* 0x26e0000020f77fae */ /* 0x000fe2000d1a1008 */
[----:B------:R-:W-:Y:S02]  /*d5e0*/  LOP3.LUT R25, R0, 0x60, RZ, 0x3c, !PT ;  /* 0x0000006000197812 */ /* 0x000fe400078e3cff */
[----:B------:R-:W2:Y:S01]  /*d5f0*/  LDC R4, c[0x0][0x3a0] ;  /* 0x0000e800ff047b82 */ /* 0x000ea20000000800 */
[----:B------:R-:W-:-:S03]  /*d600*/  ISETP.GE.U32.AND P2, PT, R3, 0x7fffff7d, PT ;  /* 0x7fffff7d0300780c */ /* 0x000fc60003f46070 */
[----:B------:R-:W-:Y:S01]  /*d610*/  LDGSTS.E [R247+0x27200], desc[UR8][R26.64], !P1 ;  /* 0x272000001af77fae */ /* 0x000fe2000c9a1008 */
[----:B-1----:R-:W-:Y:S02]  /*d620*/  VIADD R2, R246, 0xfffffff4 ;  /* 0xfffffff4f6027836 */ /* 0x002fe40000000000 */
[----:B------:R-:W-:Y:S01]  /*d630*/  VIADD R246, R25, UR4 ;  /* 0x0000000419f67c36 */ /* 0x000fe20008000000 */
[----:B------:R-:W-:Y:S01]  /*d640*/  LDGSTS.E [R247+0x27600], desc[UR8][R20.64], !P4 ;  /* 0x2760000014f77fae */ /* 0x000fe2000e1a1008 */
[----:B------:R-:W1:Y:S03]  /*d650*/  LDC R30, c[0x0][0x3a0] ;  /* 0x0000e800ff1e7b82 */ /* 0x000e660000000800 */
[----:B------:R-:W-:Y:S04]  /*d660*/  LDGSTS.E [R247+0x27a00], desc[UR8][R14.64], !P6 ;  /* 0x27a000000ef77fae */ /* 0x000fe8000f1a1008 */
[----:B------:R-:W-:Y:S01]  /*d670*/  LDGSTS.E [R247+0x27e00], desc[UR8][R8.64], !P5 ;  /* 0x27e0000008f77fae */ /* 0x000fe2000e9a1008 */
[----:B------:R-:W4:Y:S01]  /*d680*/  LDC R24, c[0x0][0x3a0] ;  /* 0x0000e800ff187b82 */ /* 0x000f220000000800 */
[----:B---3--:R-:W-:-:S07]  /*d690*/  IADD3 R3, PT, PT, R6, -0x8, RZ ;  /* 0xfffffff806037810 */ /* 0x008fce0007ffe0ff */
[----:B------:R-:W3:Y:S08]  /*d6a0*/  LDC R6, c[0x0][0x3a0] ;  /* 0x0000e800ff067b82 */ /* 0x000ef00000000800 */
[----:B------:R-:W5:Y:S08]  /*d6b0*/  LDC R252, c[0x0][0x3a0] ;  /* 0x0000e800fffc7b82 */ /* 0x000f700000000800 */
[----:B------:R-:W5:Y:S08]  /*d6c0*/  LDC R5, c[0x0][0x3a0] ;  /* 0x0000e800ff057b82 */ /* 0x000f700000000800 */
[----:B------:R-:W5:Y:S01]  /*d6d0*/  LDC R25, c[0x0][0x3a0] ;  /* 0x0000e800ff197b82 */ /* 0x000f620000000800 */
[----:B------:R-:W-:Y:S04]  /*d6e0*/  LDGSTS.E [R246+0x20300], desc[UR8][R244.64], !P2 ;  /* 0x20300000f4f67fae */ /* 0x000fe8000d1a1008 */
[----:B------:R-:W5:Y:S01]  /*d6f0*/  LDL.64 R244, [R1+0x28] ;  /* 0x0000280001f47983 */ /* 0x000f620000100a00 */
[----:B------:R-:W-:Y:S01]  /*d700*/  ISETP.GE.U32.AND P4, PT, R2, 0x7fffff75, PT ;  /* 0x7fffff750200780c */ /* 0x000fe20003f86070 */
[----:B--2---:R-:W-:Y:S01]  /*d710*/  VIADD R2, R4, 0xfffffff0 ;  /* 0xfffffff004027836 */ /* 0x004fe20000000000 */
[----:B------:R-:W-:Y:S01]  /*d720*/  ISETP.GE.U32.AND P1, PT, R3, 0x7fffff79, PT ;  /* 0x7fffff790300780c */ /* 0x000fe20003f26070 */
[----:B------:R-:W2:Y:S01]  /*d730*/  LDC R4, c[0x0][0x3a0] ;  /* 0x0000e800ff047b82 */ /* 0x000ea20000000800 */
[----:B------:R-:W-:-:S02]  /*d740*/  VIADD R3, R31, 0xffffffec ;  /* 0xffffffec1f037836 */ /* 0x000fc40000000000 */
[----:B------:R-:W-:Y:S02]  /*d750*/  ISETP.GE.U32.AND P6, PT, R2, 0x7fffff71, PT ;  /* 0x7fffff710200780c */ /* 0x000fe40003fc6070 */
[----:B-1----:R-:W-:Y:S02]  /*d760*/  IADD3 R2, PT, PT, R30, -0x18, RZ ;  /* 0xffffffe81e027810 */ /* 0x002fe40007ffe0ff */
[----:B------:R-:W-:Y:S01]  /*d770*/  ISETP.GE.U32.AND P5, PT, R3, 0x7fffff6d, PT ;  /* 0x7fffff6d0300780c */ /* 0x000fe20003fa6070 */
[----:B------:R-:W1:Y:S01]  /*d780*/  LDC R31, c[0x0][0x3a0] ;  /* 0x0000e800ff1f7b82 */ /* 0x000e620000000800 */
[----:B------:R-:W-:Y:S01]  /*d790*/  ISETP.GE.U32.AND P2, PT, R2, 0x7fffff69, PT ;  /* 0x7fffff690200780c */ /* 0x000fe20003f46070 */
[----:B----4-:R-:W-:Y:S02]  /*d7a0*/  VIADD R2, R24, 0xffffffe4 ;  /* 0xffffffe418027836 */ /* 0x010fe40000000000 */
[----:B------:R-:W-:Y:S03]  /*d7b0*/  LDGSTS.E [R246+0x20700], desc[UR8][R238.64], !P1 ;  /* 0x20700000eef67fae */ /* 0x000fe6000c9a1008 */
[----:B------:R-:W-:Y:S01]  /*d7c0*/  ISETP.GE.U32.AND P1, PT, R2, 0x7fffff65, PT ;  /* 0x7fffff650200780c */ /* 0x000fe20003f26070 */
[----:B------:R-:W-:Y:S01]  /*d7d0*/  LDGSTS.E [R246+0x20b00], desc[UR8][R230.64], !P4 ;  /* 0x20b00000e6f67fae */ /* 0x000fe2000e1a1008 */
[----:B---3--:R-:W-:Y:S01]  /*d7e0*/  IADD3 R2, PT, PT, R6, -0x24, RZ ;  /* 0xffffffdc06027810 */ /* 0x008fe20007ffe0ff */
[----:B------:R-:W3:Y:S02]  /*d7f0*/  LDC R24, c[0x0][0x3a0] ;  /* 0x0000e800ff187b82 */ /* 0x000ee40000000800 */
[----:B------:R-:W-:Y:S01]  /*d800*/  LDGSTS.E [R246+0x20f00], desc[UR8][R222.64], !P6 ;  /* 0x20f00000def67fae */ /* 0x000fe2000f1a1008 */
[----:B------:R-:W-:Y:S01]  /*d810*/  ISETP.GE.U32.AND P6, PT, R2, 0x7fffff5d, PT ;  /* 0x7fffff5d0200780c */ /* 0x000fe20003fc6070 */
[----:B------:R-:W-:-:S02]  /*d820*/  VIADD R2, R36, 0xffffffd4 ;  /* 0xffffffd424027836 */ /* 0x000fc40000000000 */
[----:B------:R-:W-:Y:S01]  /*d830*/  LDGSTS.E [R246+0x21300], desc[UR8][R214.64], !P5 ;  /* 0x21300000d6f67fae */ /* 0x000fe2000e9a1008 */
[----:B-----5:R-:W-:Y:S01]  /*d840*/  VIADD R3, R252, 0xffffffe0 ;  /* 0xffffffe0fc037836 */ /* 0x020fe20000000000 */
[----:B------:R-:W4:Y:S02]  /*d850*/  LDC R30, c[0x0][0x3a0] ;  /* 0x0000e800ff1e7b82 */ /* 0x000f240000000800 */
[----:B------:R-:W-:Y:S01]  /*d860*/  LDGSTS.E [R246+0x21700], desc[UR8][R206.64], !P2 ;  /* 0x21700000cef67fae */ /* 0x000fe2000d1a1008 */
[----:B------:R-:W-:Y:S01]  /*d870*/  ISETP.GE.U32.AND P2, PT, R2, 0x7fffff55, PT ;  /* 0x7fffff550200780c */ /* 0x000fe20003f46070 */
[----:B--2---:R-:W-:Y:S01]  /*d880*/  VIADD R2, R4, 0xffffffd0 ;  /* 0xffffffd004027836 */ /* 0x004fe20000000000 */
[----:B------:R-:W-:Y:S01]  /*d890*/  ISETP.GE.U32.AND P4, PT, R3, 0x7fffff61, PT ;  /* 0x7fffff610300780c */ /* 0x000fe20003f86070 */
[----:B------:R-:W-:Y:S02]  /*d8a0*/  LDGSTS.E [R246+0x21b00], desc[UR8][R198.64], !P1 ;  /* 0x21b00000c6f67fae */ /* 0x000fe4000c9a1008 */
[----:B------:R-:W2:Y:S01]  /*d8b0*/  LDC R4, c[0x0][0x3a0] ;  /* 0x0000e800ff047b82 */ /* 0x000ea20000000800 */
[----:B------:R-:W-:Y:S01]  /*d8c0*/  VIADD R3, R5, 0xffffffd8 ;  /* 0xffffffd805037836 */ /* 0x000fe20000000000 */
[----:B------:R-:W-:-:S04]  /*d8d0*/  ISETP.GE.U32.AND P1, PT, R2, 0x7fffff51, PT ;  /* 0x7fffff510200780c */ /* 0x000fc80003f26070 */
[----:B------:R-:W-:Y:S01]  /*d8e0*/  ISETP.GE.U32.AND P5, PT, R3, 0x7fffff59, PT ;  /* 0x7fffff590300780c */ /* 0x000fe20003fa6070 */
[----:B------:R-:W-:Y:S01]  /*d8f0*/  VIADD R2, R25, 0xffffffc8 ;  /* 0xffffffc819027836 */ /* 0x000fe20000000000 */
[----:B------:R-:W5:Y:S02]  /*d900*/  LDC R252, c[0x0][0x3a0] ;  /* 0x0000e800fffc7b82 */ /* 0x000f640000000800 */
[----:B------:R-:W-:Y:S04]  /*d910*/  LDGSTS.E [R246+0x21f00], desc[UR8][R190.64], !P4 ;  /* 0x21f00000bef67fae */ /* 0x000fe8000e1a1008 */
[----:B------:R-:W-:Y:S01]  /*d920*/  LDGSTS.E [R246+0x22300], desc[UR8][R182.64], !P6 ;  /* 0x22300000b6f67fae */ /* 0x000fe2000f1a1008 */
[----:B------:R-:W-:Y:S01]  /*d930*/  ISETP.GE.U32.AND P6, PT, R2, 0x7fffff49, PT ;  /* 0x7fffff490200780c */ /* 0x000fe20003fc6070 */
[----:B------:R-:W5:Y:S01]  /*d940*/  LDC R6, c[0x0][0x3a0] ;  /* 0x0000e800ff067b82 */ /* 0x000f620000000800 */
[----:B---3--:R-:W-:-:S02]  /*d950*/  VIADD R2, R24, 0xffffffc0 ;  /* 0xffffffc018027836 */ /* 0x008fc40000000000 */
[----:B------:R-:W-:Y:S01]  /*d960*/  LDGSTS.E [R246+0x22700], desc[UR8][R174.64], !P5 ;  /* 0x22700000aef67fae */ /* 0x000fe2000e9a1008 */
[----:B-1----:R-:W-:-:S03]  /*d970*/  IADD3 R3, PT, PT, R31, -0x34, RZ ;  /* 0xffffffcc1f037810 */ /* 0x002fc60007ffe0ff */
[----:B------:R-:W-:Y:S01]  /*d980*/  LDGSTS.E [R246+0x22b00], desc[UR8][R166.64], !P2 ;  /* 0x22b00000a6f67fae */ /* 0x000fe2000d1a1008 */
[----:B------:R-:W1:Y:S01]  /*d990*/  LDC R25, c[0x0][0x3a0] ;  /* 0x0000e800ff197b82 */ /* 0x000e620000000800 */
[----:B------:R-:W-:Y:S02]  /*d9a0*/  ISETP.GE.U32.AND P2, PT, R2, 0x7fffff41, PT ;  /* 0x7fffff410200780c */ /* 0x000fe40003f46070 */
[----:B--2---:R-:W-:Y:S01]  /*d9b0*/  IADD3 R2, PT, PT, R4, -0x44, RZ ;  /* 0xffffffbc04027810 */ /* 0x004fe20007ffe0ff */
[----:B------:R-:W-:Y:S04]  /*d9c0*/  LDGSTS.E [R246+0x22f00], desc[UR8][R158.64], !P1 ;  /* 0x22f000009ef67fae */ /* 0x000fe8000c9a1008 */
[----:B------:R-:W2:Y:S01]  /*d9d0*/  LDC R5, c[0x0][0x3a0] ;  /* 0x0000e800ff057b82 */ /* 0x000ea20000000800 */
[----:B------:R-:W-:Y:S01]  /*d9e0*/  ISETP.GE.U32.AND P4, PT, R3, 0x7fffff4d, PT ;  /* 0x7fffff4d0300780c */ /* 0x000fe20003f86070 */
[----:B----4-:R-:W-:-:S06]  /*d9f0*/  VIADD R3, R30, 0xffffffc4 ;  /* 0xffffffc41e037836 */ /* 0x010fcc0000000000 */
[----:B------:R-:W3:Y:S01]  /*da00*/  LDC R4, c[0x0][0x3a0] ;  /* 0x0000e800ff047b82 */ /* 0x000ee20000000800 */
[----:B------:R-:W-:-:S07]  /*da10*/  ISETP.GE.U32.AND P5, PT, R3, 0x7fffff45, PT ;  /* 0x7fffff450300780c */ /* 0x000fce0003fa6070 */
[----:B------:R-:W4:Y:S01]  /*da20*/  LDC R36, c[0x0][0x3a0] ;  /* 0x0000e800ff247b82 */ /* 0x000f220000000800 */
[----:B------:R-:W-:-:S07]  /*da30*/  ISETP.GE.U32.AND P1, PT, R2, 0x7fffff3d, PT ;  /* 0x7fffff3d0200780c */ /* 0x000fce0003f26070 */
[----:B------:R-:W5:Y:S02]  /*da40*/  LDC R31, c[0x0][0x3a0] ;  /* 0x0000e800ff1f7b82 */ /* 0x000f640000000800 */
[----:B-----5:R-:W-:Y:S01]  /*da50*/  VIADD R2, R252, 0xffffffb4 ;  /* 0xffffffb4fc027836 */ /* 0x020fe20000000000 */
[----:B------:R-:W-:Y:S01]  /*da60*/  LDGSTS.E [R246+0x23300], desc[UR8][R150.64], !P4 ;  /* 0x2330000096f67fae */ /* 0x000fe2000e1a1008 */
[----:B------:R-:W-:-:S03]  /*da70*/  VIADD R3, R6, 0xffffffb8 ;  /* 0xffffffb806037836 */ /* 0x000fc60000000000 */
[----:B------:R-:W-:Y:S01]  /*da80*/  LDGSTS.E [R246+0x23700], desc[UR8][R142.64], !P6 ;  /* 0x237000008ef67fae */ /* 0x000fe2000f1a1008 */
[----:B------:R-:W5:Y:S01]  /*da90*/  LDC R30, c[0x0][0x3a0] ;  /* 0x0000e800ff1e7b82 */ /* 0x000f620000000800 */
[----:B------:R-:W-:Y:S02]  /*daa0*/  ISETP.GE.U32.AND P6, PT, R2, 0x7fffff35, PT ;  /* 0x7fffff350200780c */ /* 0x000fe40003fc6070 */
[----:B------:R-:W-:Y:S05]  /*dab0*/  LDGSTS.E [R246+0x23b00], desc[UR8][R134.64], !P5 ;  /* 0x23b0000086f67fae */ /* 0x000fea000e9a1008 */
[----:B------:R-:W5:Y:S01]  /*dac0*/  LDC R24, c[0x0][0x3a0] ;  /* 0x0000e800ff187b82 */ /* 0x000f620000000800 */
[----:B-1----:R-:W-:Y:S01]  /*dad0*/  IADD3 R2, PT, PT, R25, -0x54, RZ ;  /* 0xffffffac19027810 */ /* 0x002fe20007ffe0ff */
[----:B------:R-:W-:Y:S01]  /*dae0*/  LDGSTS.E [R246+0x23f00], desc[UR8][R126.64], !P2 ;  /* 0x23f000007ef67fae */ /* 0x000fe2000d1a1008 */
[----:B------:R-:W-:Y:S01]  /*daf0*/  ISETP.GE.U32.AND P4, PT, R3, 0x7fffff39, PT ;  /* 0x7fffff390300780c */ /* 0x000fe20003f86070 */
[----:B--2---:R-:W-:Y:S01]  /*db00*/  VIADD R3, R5, 0xffffffb0 ;  /* 0xffffffb005037836 */ /* 0x004fe20000000000 */
[----:B------:R-:W-:Y:S01]  /*db10*/  ISETP.GE.U32.AND P2, PT, R2, 0x7fffff2d, PT ;  /* 0x7fffff2d0200780c */ /* 0x000fe20003f46070 */
[----:B---3--:R-:W-:Y:S01]  /*db20*/  VIADD R2, R4, 0xffffffa8 ;  /* 0xffffffa804027836 */ /* 0x008fe20000000000 */
[----:B------:R-:W-:Y:S01]  /*db30*/  LDGSTS.E [R246+0x24300], desc[UR8][R118.64], !P1 ;  /* 0x2430000076f67fae */ /* 0x000fe2000c9a1008 */
[----:B------:R-:W1:Y:S01]  /*db40*/  LDC R4, c[0x0][0x3a0] ;  /* 0x0000e800ff047b82 */ /* 0x000e620000000800 */
[----:B------:R-:W-:Y:S01]  /*db50*/  ISETP.GE.U32.AND P5, PT, R3, 0x7fffff31, PT ;  /* 0x7fffff310300780c */ /* 0x000fe20003fa6070 */
[----:B----4-:R-:W-:Y:S01]  /*db60*/  VIADD R3, R36, 0xffffffa4 ;  /* 0xffffffa424037836 */ /* 0x010fe20000000000 */
[----:B------:R-:W-:Y:S01]  /*db70*/  ISETP.GE.U32.AND P1, PT, R2, 0x7fffff29, PT ;  /* 0x7fffff290200780c */ /* 0x000fe20003f26070 */
[----:B------:R-:W-:-:S04]  /*db80*/  VIADD R2, R31, 0xffffffa0 ;  /* 0xffffffa01f027836 */ /* 0x000fc80000000000 */
[----:B------:R-:W-:Y:S01]  /*db90*/  LDGSTS.E [R246+0x24700], desc[UR8][R110.64], !P4 ;  /* 0x247000006ef67fae */ /* 0x000fe2000e1a1008 */
[----:B------:R-:W-:Y:S01]  /*dba0*/  ISETP.GE.U32.AND P4, PT, R3, 0x7fffff25, PT ;  /* 0x7fffff250300780c */ /* 0x000fe20003f86070 */
[----:B------:R-:W2:Y:S02]  /*dbb0*/  LDC R252, c[0x0][0x3a0] ;  /* 0x0000e800fffc7b82 */ /* 0x000ea40000000800 */
[----:B------:R-:W-:Y:S01]  /*dbc0*/  LDGSTS.E [R246+0x24b00], desc[UR8][R102.64], !P6 ;  /* 0x24b0000066f67fae */ /* 0x000fe2000f1a1008 */
[----:B------:R-:W-:Y:S02]  /*dbd0*/  ISETP.GE.U32.AND P6, PT, R2, 0x7fffff21, PT ;  /* 0x7fffff210200780c */ /* 0x000fe40003fc6070 */
[----:B-----5:R-:W-:Y:S01]  /*dbe0*/  IADD3 R3, PT, PT, R30, -0x64, RZ ;  /* 0xffffff9c1e037810 */ /* 0x020fe20007ffe0ff */
[----:B------:R-:W-:Y:S01]  /*dbf0*/  VIADD R2, R24, 0xffffff98 ;  /* 0xffffff9818027836 */ /* 0x000fe20000000000 */
[----:B------:R-:W-:Y:S01]  /*dc00*/  LDGSTS.E [R246+0x24f00], desc[UR8][R94.64], !P5 ;  /* 0x24f000005ef67fae */ /* 0x000fe2000e9a1008 */
[----:B------:R-:W-:Y:S01]  /*dc10*/  LOP3.LUT R229, R229, 0x3f, RZ, 0xc0, !PT ;  /* 0x0000003fe5e57812 */ /* 0x000fe200078ec0ff */
[----:B------:R-:W3:Y:S01]  /*dc20*/  LDC R6, c[0x0][0x3a0] ;  /* 0x0000e800ff067b82 */ /* 0x000ee20000000800 */
[----:B------:R-:W-:Y:S01]  /*dc30*/  ISETP.GE.U32.AND P5, PT, R3, 0x7fffff1d, PT ;  /* 0x7fffff1d0300780c */ /* 0x000fe20003fa6070 */
[----:B------:R-:W-:Y:S01]  /*dc40*/  LDGSTS.E [R246+0x25300], desc[UR8][R86.64], !P2 ;  /* 0x2530000056f67fae */ /* 0x000fe2000d1a1008 */
[----:B------:R-:W-:-:S02]  /*dc50*/  ISETP.GE.U32.AND P2, PT, R2, 0x7fffff19, PT ;  /* 0x7fffff190200780c */ /* 0x000fc40003f46070 */
[----:B------:R-:W-:Y:S01]  /*dc60*/  LOP3.LUT R229, R229, 0x40, RZ, 0xfc, !PT ;  /* 0x00000040e5e57812 */ /* 0x000fe200078efcff */
[----:B------:R-:W-:Y:S01]  /*dc70*/  LDGSTS.E [R246+0x25700], desc[UR8][R78.64], !P1 ;  /* 0x257000004ef67fae */ /* 0x000fe2000c9a1008 */
[----:B-1----:R-:W-:Y:S01]  /*dc80*/  VIADD R4, R4, 0xffffff80 ;  /* 0xffffff8004047836 */ /* 0x002fe20000000000 */
[----:B------:R-:W1:Y:S02]  /*dc90*/  LDC R5, c[0x0][0x3a0] ;  /* 0x0000e800ff057b82 */ /* 0x000e640000000800 */
[----:B------:R-:W-:Y:S04]  /*dca0*/  LDGSTS.E [R246+0x25b00], desc[UR8][R70.64], !P4 ;  /* 0x25b0000046f67fae */ /* 0x000fe8000e1a1008 */
[----:B------:R-:W-:Y:S02]  /*dcb0*/  LDGSTS.E [R246+0x25f00], desc[UR8][R62.64], !P6 ;  /* 0x25f000003ef67fae */ /* 0x000fe4000f1a1008 */
[----:B------:R-:W4:Y:S02]  /*dcc0*/  LDC R25, c[0x0][0x3a0] ;  /* 0x0000e800ff197b82 */ /* 0x000f240000000800 */
[----:B------:R-:W-:Y:S04]  /*dcd0*/  LDGSTS.E [R246+0x26300], desc[UR8][R54.64], !P5 ;  /* 0x2630000036f67fae */ /* 0x000fe8000e9a1008 */
[----:B------:R-:W-:Y:S01]  /*dce0*/  LDGSTS.E [R246+0x26700], desc[UR8][R46.64], !P2 ;  /* 0x267000002ef67fae */ /* 0x000fe2000d1a1008 */
[----:B------:R-:W-:Y:S01]  /*dcf0*/  ISETP.GE.AND P2, PT, R229, R4, PT ;  /* 0x00000004e500720c */ /* 0x000fe20003f46270 */
[----:B------:R-:W5:Y:S01]  /*dd00*/  LDC R24, c[0x0][0x3a0] ;  /* 0x0000e800ff187b82 */ /* 0x000f620000000800 */
[----:B------:R-:W4:Y:S01]  /*dd10*/  S2R R229, SR_TID.X ;  /* 0x0000000000e57919 */ /* 0x000f220000002100 */
[----:B--2---:R-:W-:-:S05]  /*dd20*/  VIADD R3, R252, 0xffffff94 ;  /* 0xffffff94fc037836 */ /* 0x004fca0000000000 */
[----:B------:R-:W-:Y:S01]  /*dd30*/  ISETP.GE.U32.AND P1, PT, R3, 0x7fffff15, PT ;  /* 0x7fffff150300780c */ /* 0x000fe20003f26070 */
[----:B---3--:R-:W-:Y:S01]  /*dd40*/  VIADD R2, R6, 0xffffff90 ;  /* 0xffffff9006027836 */ /* 0x008fe20000000000 */
[----:B-1----:R-:W-:Y:S01]  /*dd50*/  IADD3 R3, PT, PT, R5, -0x74, RZ ;  /* 0xffffff8c05037810 */ /* 0x002fe20007ffe0ff */
[----:B------:R-:W1:Y:S03]  /*dd60*/  LDC R252, c[0x0][0x3a0] ;  /* 0x0000e800fffc7b82 */ /* 0x000e660000000800 */
[----:B------:R-:W-:Y:S02]  /*dd70*/  ISETP.GE.U32.AND P4, PT, R2, 0x7fffff11, PT ;  /* 0x7fffff110200780c */ /* 0x000fe40003f86070 */
[----:B------:R-:W-:-:S05]  /*dd80*/  ISETP.GE.U32.AND P6, PT, R3, 0x7fffff0d, PT ;  /* 0x7fffff0d0300780c */ /* 0x000fca0003fc6070 */
[----:B------:R-:W-:Y:S01]  /*dd90*/  LDGSTS.E [R246+0x26b00], desc[UR8][R38.64], !P1 ;  /* 0x26b0000026f67fae */ /* 0x000fe2000c9a1008 */
[----:B------:R-:W2:Y:S05]  /*dda0*/  LDC R6, c[0x0][0x3a0] ;  /* 0x0000e800ff067b82 */ /* 0x000eaa0000000800 */
[----:B------:R-:W-:Y:S03]  /*ddb0*/  LDGSTS.E [R246+0x26f00], desc[UR8][R236.64], !P4 ;  /* 0x26f00000ecf67fae */ /* 0x000fe6000e1a1008 */
[----:B------:R-:W3:Y:S01]  /*ddc0*/  LDC R5, c[0x0][0x3a0] ;  /* 0x0000e800ff057b82 */ /* 0x000ee20000000800 */
[----:B------:R-:W-:Y:S01]  /*ddd0*/  LDGSTS.E [R246+0x27300], desc[UR8][R250.64], !P6 ;  /* 0x27300000faf67fae */ /* 0x000fe2000f1a1008 */
[----:B----4-:R-:W-:-:S04]  /*dde0*/  LOP3.LUT R229, R229, 0x3f, RZ, 0xc0, !PT ;  /* 0x0000003fe5e57812 */ /* 0x010fc800078ec0ff */
[----:B------:R-:W-:-:S04]  /*ddf0*/  ISETP.GE.AND P1, PT, R229, R4, PT ;  /* 0x00000004e500720c */ /* 0x000fc80003f26270 */
[----:B------:R-:W-:Y:S02]  /*de00*/  SEL R3, RZ, 0x4, P1 ;  /* 0x00000004ff037807 */ /* 0x000fe40000800000 */
[----:B------:R-:W-:Y:S02]  /*de10*/  ISETP.GT.AND P1, PT, R7, 0xff, PT ;  /* 0x000000ff0700780c */ /* 0x000fe40003f24270 */
[----:B------:R-:W4:Y:S04]  /*de20*/  LDL.LU R7, [R1+0x1200] ;  /* 0x0012000001077983 */ /* 0x000f280000300800 */
[----:B------:R-:W2:Y:S04]  /*de30*/  LDL.64 R196, [R1+0x240] ;  /* 0x0002400001c47983 */ /* 0x000ea80000100a00 */
[----:B------:R-:W3:Y:S04]  /*de40*/  LDL.64 R204, [R1+0x238] ;  /* 0x0002380001cc7983 */ /* 0x000ee80000100a00 */
[----:B------:R-:W4:Y:S04]  /*de50*/  LDL.64 R212, [R1+0x218] ;  /* 0x0002180001d47983 */ /* 0x000f280000100a00 */
[----:B------:R-:W4:Y:S04]  /*de60*/  LDL.64 R220, [R1+0x210] ;  /* 0x0002100001dc7983 */ /* 0x000f280000100a00 */
[----:B------:R-:W4:Y:S04]  /*de70*/  LDL.64 R228, [R1+0x1f8] ;  /* 0x0001f80001e47983 */ /* 0x000f280000100a00 */
[----:B------:R-:W4:Y:S04]  /*de80*/  LDL.64 R236, [R1+0x1f0] ;  /* 0x0001f00001ec7983 */ /* 0x000f280000100a00 */
[----:B------:R-:W4:Y:S01]  /*de90*/  LDL.64 R250, [R1+0x1d8] ;  /* 0x0001d80001fa7983 */ /* 0x000f220000100a00 */
[----:B------:R-:W-:Y:S01]  /*dea0*/  VIADD R2, R25, 0xffffff88 ;  /* 0xffffff8819027836 */ /* 0x000fe20000000000 */
[----:B------:R-:W-:-:S02]  /*deb0*/  SEL R3, R3, RZ, P1 ;  /* 0x000000ff03037207 */ /* 0x000fc40000800000 */
[----:B------:R-:W4:Y:S02]  /*dec0*/  LDL.64 R30, [R1+0x198] ;  /* 0x00019800011e7983 */ /* 0x000f240000100a00 */
[----:B------:R-:W-:Y:S02]  /*ded0*/  ISETP.GE.U32.AND P5, PT, R2, 0x7fffff09, PT ;  /* 0x7fffff090200780c */ /* 0x000fe40003fa6070 */
[----:B------:R-:W4:Y:S04]  /*dee0*/  LDL.64 R36, [R1+0x190] ;  /* 0x0001900001247983 */ /* 0x000f280000100a00 */
        /* <DEDUP_REMOVED lines=14> */
[----:B------:R-:W-:Y:S04]  /*dfd0*/  LDGSTS.E [R246+0x27700], desc[UR8][R244.64], !P5 ;  /* 0x27700000f4f67fae */ /* 0x000fe8000e9a1008 */
[----:B------:R-:W4:Y:S04]  /*dfe0*/  LDL.64 R156, [R1+0x98] ;  /* 0x00009800019c7983 */ /* 0x000f280000100a00 */
[----:B------:R-:W4:Y:S04]  /*dff0*/  LDL.64 R164, [R1+0x90] ;  /* 0x0000900001a47983 */ /* 0x000f280000100a00 */
[----:B------:R-:W4:Y:S01]  /*e000*/  LDL.64 R244, [R1+0x1d0] ;  /* 0x0001d00001f47983 */ /* 0x000f220000100a00 */
[----:B-----5:R-:W-:-:S02]  /*e010*/  VIADD R2, R24, 0xffffff84 ;  /* 0xffffff8418027836 */ /* 0x020fc40000000000 */
[----:B------:R-:W5:Y:S01]  /*e020*/  LDC R24, c[0x0][0x3a0] ;  /* 0x0000e800ff187b82 */ /* 0x000f620000000800 */
[----:B------:R-:W4:Y:S02]  /*e030*/  LDL.64 R172, [R1+0x78] ;  /* 0x0000780001ac7983 */ /* 0x000f240000100a00 */
[----:B------:R-:W-:Y:S02]  /*e040*/  ISETP.GE.U32.AND P4, PT, R2, 0x7fffff05, PT ;  /* 0x7fffff050200780c */ /* 0x000fe40003f86070 */
[----:B------:R-:W-:Y:S02]  /*e050*/  SEL R2, RZ, 0x4, P2 ;  /* 0x00000004ff027807 */ /* 0x000fe40001000000 */
[----:B------:R-:W-:Y:S02]  /*e060*/  ISETP.GE.U32.AND P2, PT, R4, 0x7fffff01, PT ;  /* 0x7fffff010400780c */ /* 0x000fe40003f46070 */
[----:B------:R-:W-:-:S07]  /*e070*/  SEL R2, R2, RZ, P1 ;  /* 0x000000ff02027207 */ /* 0x000fce0000800000 */
[----:B------:R-:W-:Y:S04]  /*e080*/  LDGSTS.E [R246+0x27b00], desc[UR8][R180.64], !P4 ;  /* 0x27b00000b4f67fae */ /* 0x000fe8000e1a1008 */
[----:B------:R-:W-:Y:S04]  /*e090*/  LDGSTS.E [R246+0x27f00], desc[UR8][R188.64], !P2 ;  /* 0x27f00000bcf67fae */ /* 0x000fe8000d1a1008 */
[----:B------:R-:W0:Y:S01]  /*e0a0*/  LDGDEPBAR ;  /* 0x00000000000079af */ /* 0x000e220000000000 */
[----:B------:R-:W-:Y:S01]  /*e0b0*/  ISETP.NE.U32.AND P1, PT, R2, RZ, PT ;  /* 0x000000ff0200720c */ /* 0x000fe20003f25070 */
[----:B-1----:R-:W-:-:S02]  /*e0c0*/  VIADD R2, R252, 0xffffff77 ;  /* 0xffffff77fc027836 */ /* 0x002fc40000000000 */
[----:B-----5:R-:W-:Y:S01]  /*e0d0*/  VIADD R252, R24, 0xffffff73 ;  /* 0xffffff7318fc7836 */ /* 0x020fe20000000000 */
[----:B------:R-:W5:Y:S04]  /*e0e0*/  LDL.64 R180, [R1+0x70] ;  /* 0x0000700001b47983 */ /* 0x000f680000100a00 */
[----:B------:R-:W5:Y:S04]  /*e0f0*/  LDL.64 R24, [R1+0x1b0] ;  /* 0x0001b00001187983 */ /* 0x000f680000100a00 */
[----:B------:R-:W5:Y:S04]  /*e100*/  LDL.64 R188, [R1+0x58] ;  /* 0x0000580001bc7983 */ /* 0x000f680000100a00 */
[----:B--2---:R-:W-:Y:S04]  /*e110*/  LDGSTS.E [R249], desc[UR8][R196.64], P3 ;  /* 0x00000000c4f97fae */ /* 0x004fe800099a1008 */
[----:B---3--:R-:W-:Y:S04]  /*e120*/  LDGSTS.E [R249+0x100], desc[UR8][R204.64], P0 ;  /* 0x00100000ccf97fae */ /* 0x008fe800081a1008 */
[----:B----4-:R-:W-:Y:S04]  /*e130*/  LDGSTS.E [R249+0x1000], desc[UR8][R212.64], P3 ;  /* 0x01000000d4f97fae */ /* 0x010fe800099a1008 */
[----:B------:R-:W-:Y:S04]  /*e140*/  LDGSTS.E [R249+0x1100], desc[UR8][R220.64], P0 ;  /* 0x01100000dcf97fae */ /* 0x000fe800081a1008 */
[----:B------:R-:W-:Y:S04]  /*e150*/  LDGSTS.E [R249+0x2000], desc[UR8][R228.64], P3 ;  /* 0x02000000e4f97fae */ /* 0x000fe800099a1008 */
[----:B------:R-:W-:Y:S04]  /*e160*/  LDGSTS.E [R249+0x2100], desc[UR8][R236.64], P0 ;  /* 0x02100000ecf97fae */ /* 0x000fe800081a1008 */
[----:B------:R-:W-:Y:S04]  /*e170*/  LDGSTS.E [R249+0x3000], desc[UR8][R250.64], P3 ;  /* 0x03000000faf97fae */ /* 0x000fe800099a1008 */
[----:B------:R-:W2:Y:S04]  /*e180*/  LDL.64 R196, [R1+0x50] ;  /* 0x0000500001c47983 */ /* 0x000ea80000100a00 */
[----:B------:R-:W3:Y:S04]  /*e190*/  LDL.64 R204, [R1+0x230] ;  /* 0x0002300001cc7983 */ /* 0x000ee80000100a00 */
[----:B------:R-:W4:Y:S04]  /*e1a0*/  LDL.64 R250, [R1+0x1b8] ;  /* 0x0001b80001fa7983 */ /* 0x000f280000100a00 */
[----:B------:R-:W2:Y:S04]  /*e1b0*/  LDL.64 R212, [R1+0x228] ;  /* 0x0002280001d47983 */ /* 0x000ea80000100a00 */
[----:B------:R-:W2:Y:S04]  /*e1c0*/  LDL.64 R220, [R1+0x208] ;  /* 0x0002080001dc7983 */ /* 0x000ea80000100a00 */
[----:B------:R-:W2:Y:S04]  /*e1d0*/  LDL.64 R228, [R1+0x200] ;  /* 0x0002000001e47983 */ /* 0x000ea80000100a00 */
[----:B------:R-:W2:Y:S04]  /*e1e0*/  LDL.64 R236, [R1+0x1e8] ;  /* 0x0001e80001ec7983 */ /* 0x000ea80000100a00 */
[----:B------:R-:W-:Y:S04]  /*e1f0*/  LDGSTS.E [R249+0x3100], desc[UR8][R244.64], P0 ;  /* 0x03100000f4f97fae */ /* 0x000fe800081a1008 */
[----:B------:R-:W2:Y:S01]  /*e200*/  LDL.64 R244, [R1+0x1e0] ;  /* 0x0001e00001f47983 */ /* 0x000ea20000100a00 */
[----:B------:R-:W-:-:S02]  /*e210*/  ISETP.NE.U32.AND P6, PT, R3, RZ, PT ;  /* 0x000000ff0300720c */ /* 0x000fc40003fc5070 */
[----:B------:R-:W-:Y:S02]  /*e220*/  IADD3 R3, PT, PT, R6, -0x81, RZ ;  /* 0xffffff7f06037810 */ /* 0x000fe40007ffe0ff */
[----:B------:R-:W-:-:S04]  /*e230*/  LOP3.LUT R6, R0, 0x10, RZ, 0x3c, !PT ;  /* 0x0000001000067812 */ /* 0x000fc800078e3cff */
[----:B------:R-:W-:Y:S01]  /*e240*/  IADD3 R6, PT, PT, R6, UR4, RZ ;  /* 0x0000000406067c10 */ /* 0x000fe2000fffe0ff */
[----:B----4-:R-:W-:Y:S04]  /*e250*/  LDGSTS.E [R249+0x4000], desc[UR8][R250.64], P3 ;  /* 0x04000000faf97fae */ /* 0x010fe800099a1008 */
[----:B-----5:R-:W-:Y:S04]  /*e260*/  LDGSTS.E [R249+0x4100], desc[UR8][R24.64], P0 ;  /* 0x0410000018f97fae */ /* 0x020fe800081a1008 */
[----:B------:R-:W-:Y:S04]  /*e270*/  LDGSTS.E [R249+0x5000], desc[UR8][R30.64], P3 ;  /* 0x050000001ef97fae */ /* 0x000fe800099a1008 */
[----:B------:R-:W4:Y:S04]  /*e280*/  LDL.64 R250, [R1+0x1c8] ;  /* 0x0001c80001fa7983 */ /* 0x000f280000100a00 */
[----:B------:R-:W-:Y:S04]  /*e290*/  LDGSTS.E [R249+0x5100], desc[UR8][R36.64], P0 ;  /* 0x0510000024f97fae */ /* 0x000fe800081a1008 */
        /* <DEDUP_REMOVED lines=19> */
[----:B--2---:R-:W-:Y:S04]  /*e3d0*/  LDGSTS.E [R249+0xf100], desc[UR8][R196.64], P0 ;  /* 0x0f100000c4f97fae */ /* 0x004fe800081a1008 */
[----:B---3--:R-:W-:Y:S04]  /*e3e0*/  LDGSTS.E [R6+0x200], desc[UR8][R204.64], P3 ;  /* 0x00200000cc067fae */ /* 0x008fe800099a1008 */
[----:B------:R-:W-:Y:S04]  /*e3f0*/  LDGSTS.E [R6+0x300], desc[UR8][R212.64], P0 ;  /* 0x00300000d4067fae */ /* 0x000fe800081a1008 */
[----:B------:R-:W-:Y:S04]  /*e400*/  LDGSTS.E [R6+0x1200], desc[UR8][R220.64], P3 ;  /* 0x01200000dc067fae */ /* 0x000fe800099a1008 */
[----:B------:R-:W-:Y:S04]  /*e410*/  LDGSTS.E [R6+0x1300], desc[UR8][R228.64], P0 ;  /* 0x01300000e4067fae */ /* 0x000fe800081a1008 */
[----:B------:R-:W-:Y:S04]  /*e420*/  LDGSTS.E [R6+0x2200], desc[UR8][R236.64], P3 ;  /* 0x02200000ec067fae */ /* 0x000fe800099a1008 */
[----:B------:R-:W-:Y:S04]  /*e430*/  LDGSTS.E [R6+0x2300], desc[UR8][R244.64], P0 ;  /* 0x02300000f4067fae */ /* 0x000fe800081a1008 */
[----:B------:R-:W2:Y:S04]  /*e440*/  LDL.64 R24, [R1+0x1a8] ;  /* 0x0001a80001187983 */ /* 0x000ea80000100a00 */
[----:B------:R-:W3:Y:S04]  /*e450*/  LDL.64 R30, [R1+0x1a0] ;  /* 0x0001a000011e7983 */ /* 0x000ee80000100a00 */
[----:B------:R-:W5:Y:S04]  /*e460*/  LDL.64 R244, [R1+0x1c0] ;  /* 0x0001c00001f47983 */ /* 0x000f680000100a00 */
[----:B------:R-:W2:Y:S04]  /*e470*/  LDL.64 R36, [R1+0x188] ;  /* 0x0001880001247983 */ /* 0x000ea80000100a00 */
[----:B------:R-:W3:Y:S04]  /*e480*/  LDL.64 R44, [R1+0x180] ;  /* 0x00018000012c7983 */ /* 0x000ee80000100a00 */
        /* <DEDUP_REMOVED lines=24> */
[----:B----4-:R-:W-:Y:S04]  /*e610*/  LDGSTS.E [R6+0x3200], desc[UR8][R250.64], P3 ;  /* 0x03200000fa067fae */ /* 0x010fe800099a1008 */
[----:B------:R-:W4:Y:S04]  /*e620*/  LDL.64 R250, [R1+0x2c0] ;  /* 0x0002c00001fa7983 */ /* 0x000f280000100a00 */
[----:B-----5:R-:W-:Y:S04]  /*e630*/  LDGSTS.E [R6+0x3300], desc[UR8][R244.64], P0 ;  /* 0x03300000f4067fae */ /* 0x020fe800081a1008 */
[----:B--2---:R-:W-:Y:S04]  /*e640*/  LDGSTS.E [R6+0x4200], desc[UR8][R24.64], P3 ;  /* 0x0420000018067fae */ /* 0x004fe800099a1008 */
[----:B---3--:R-:W-:Y:S04]  /*e650*/  LDGSTS.E [R6+0x4300], desc[UR8][R30.64], P0 ;  /* 0x043000001e067fae */ /* 0x008fe800081a1008 */
[----:B------:R-:W2:Y:S04]  /*e660*/  LDL.64 R244, [R1+0x2b8] ;  /* 0x0002b80001f47983 */ /* 0x000ea80000100a00 */
        /* <DEDUP_REMOVED lines=26> */
[----:B------:R-:W3:Y:S04]  /*e810*/  LDL.64 R24, [R1+0x2a8] ;  /* 0x0002a80001187983 */ /* 0x000ee80000100a00 */
[----:B------:R-:W5:Y:S04]  /*e820*/  LDL.64 R30, [R1+0x2a0] ;  /* 0x0002a000011e7983 */ /* 0x000f680000100a00 */
        /* <DEDUP_REMOVED lines=18> */
[----:B------:R-:W3:Y:S04]  /*e950*/  LDL.64 R172, [R1+0x850] ;  /* 0x0008500001ac7983 */ /* 0x000ee80000100a00 */
[----:B------:R-:W3:Y:S04]  /*e960*/  LDL.64 R250, [R1+0x2b0] ;  /* 0x0002b00001fa7983 */ /* 0x000ee80000100a00 */
        /* <DEDUP_REMOVED lines=8> */
[----:B--2---:R-:W-:Y:S04]  /*e9f0*/  LDGSTS.E [R248+0x2500], desc[UR8][R244.64], P0 ;  /* 0x02500000f4f87fae */ /* 0x004fe800081a1008 */
[----:B------:R-:W2:Y:S01]  /*ea00*/  LDL.64 R244, [R1+0x410] ;  /* 0x0004100001f47983 */ /* 0x000ea20000100a00 */
[----:B------:R-:W-:Y:S01]  /*ea10*/  ISETP.GE.U32.AND P5, PT, R3, 0x7fffff00, PT ;  /* 0x7fffff000300780c */ /* 0x000fe20003fa6070 */
[----:B------:R-:W-:Y:S01]  /*ea20*/  VIADD R3, R5, 0xffffff7b ;  /* 0xffffff7b05037836 */ /* 0x000fe20000000000 */
[----:B------:R-:W-:Y:S01]  /*ea30*/  ISETP.GE.U32.AND P2, PT, R2, 0x7ffffef8, PT ;  /* 0x7ffffef80200780c */ /* 0x000fe20003f46070 */
[----:B------:R-:W1:Y:S03]  /*ea40*/  LDC.64 R4, c[0x0][0x3a8] ;  /* 0x0000ea00ff047b82 */ /* 0x000e660000000a00 */
[----:B------:R-:W-:-:S02]  /*ea50*/  ISETP.GE.U32.AND P4, PT, R3, 0x7ffffefc, PT ;  /* 0x7ffffefc0300780c */ /* 0x000fc40003f86070 */
[----:B------:R-:W-:-:S05]  /*ea60*/  LOP3.LUT R3, R0, 0x30, RZ, 0x3c, !PT ;  /* 0x0000003000037812 */ /* 0x000fca00078e3cff */
[----:B------:R-:W-:Y:S01]  /*ea70*/  VIADD R3, R3, UR4 ;  /* 0x0000000403037c36 */ /* 0x000fe20008000000 */
[----:B---3--:R-:W-:Y:S04]  /*ea80*/  LDGSTS.E [R248+0x3400], desc[UR8][R250.64], P3 ;  /* 0x03400000faf87fae */ /* 0x008fe800099a1008 */
[----:B------:R-:W-:Y:S04]  /*ea90*/  LDGSTS.E [R248+0x3500], desc[UR8][R24.64], P0 ;  /* 0x0350000018f87fae */ /* 0x000fe800081a1008 */
[----:B-----5:R-:W-:Y:S04]  /*eaa0*/  LDGSTS.E [R248+0x4400], desc[UR8][R30.64], P3 ;  /* 0x044000001ef87fae */ /* 0x020fe800099a1008 */
[----:B------:R-:W3:Y:S04]  /*eab0*/  LDL.64 R250, [R1+0x8e8] ;  /* 0x0008e80001fa7983 */ /* 0x000ee80000100a00 */
        /* <DEDUP_REMOVED lines=16> */
[----:B----4-:R-:W-:Y:S04]  /*ebc0*/  LDGSTS.E [R248+0xc500], desc[UR8][R164.64], P0 ;  /* 0x0c500000a4f87fae */ /* 0x010fe800081a1008 */
        /* <DEDUP_REMOVED lines=10> */
[----:B------:R-:W2:Y:S04]  /*ec70*/  LDL.64 R24, [R1+0x908] ;  /* 0x0009080001187983 */ /* 0x000ea80000100a00 */
[----:B------:R-:W4:Y:S04]  /*ec80*/  LDL.64 R30, [R1+0x5e0] ;  /* 0x0005e000011e7983 */ /* 0x000f280000100a00 */
[----:B------:R-:W5:Y:S04]  /*ec90*/  LDL.64 R244, [R1+0x4f8] ;  /* 0x0004f80001f47983 */ /* 0x000f680000100a00 */
[----:B------:R-:W2:Y:S04]  /*eca0*/  LDL.64 R36, [R1+0x910] ;  /* 0x0009100001247983 */ /* 0x000ea80000100a00 */
        /* <DEDUP_REMOVED lines=25> */
[----:B---3--:R-:W-:Y:S04]  /*ee40*/  LDGSTS.E [R3+0x2600], desc[UR8][R250.64], P3 ;  /* 0x02600000fa037fae */ /* 0x008fe800099a1008 */
[----:B------:R-:W3:Y:S04]  /*ee50*/  LDL.64 R250, [R1+0x9d0] ;  /* 0x0009d00001fa7983 */ /* 0x000ee80000100a00 */
[----:B-----5:R-:W-:Y:S04]  /*ee60*/  LDGSTS.E [R3+0x2700], desc[UR8][R244.64], P0 ;  /* 0x02700000f4037fae */ /* 0x020fe800081a1008 */
[----:B--2---:R-:W-:Y:S04]  /*ee70*/  LDGSTS.E [R3+0x3600], desc[UR8][R24.64], P3 ;  /* 0x0360000018037fae */ /* 0x004fe800099a1008 */
[----:B----4-:R-:W-:Y:S04]  /*ee80*/  LDGSTS.E [R3+0x3700], desc[UR8][R30.64], P0 ;  /* 0x037000001e037fae */ /* 0x010fe800081a1008 */
        /* <DEDUP_REMOVED lines=27> */
[----:B------:R-:W4:Y:S04]  /*f040*/  LDL.64 R24, [R1+0x360] ;  /* 0x0003600001187983 */ /* 0x000f280000100a00 */
[----:B------:R-:W5:Y:S04]  /*f050*/  LDL.64 R30, [R1+0x9e0] ;  /* 0x0009e000011e7983 */ /* 0x000f680000100a00 */
        /* <DEDUP_REMOVED lines=18> */
[----:B------:R-:W3:Y:S04]  /*f180*/  LDL.64 R172, [R1+0xa28] ;  /* 0x000a280001ac7983 */ /* 0x000ee80000100a00 */
[----:B------:R-:W3:Y:S04]  /*f190*/  LDL.64 R250, [R1+0x9d8] ;  /* 0x0009d80001fa7983 */ /* 0x000ee80000100a00 */
[----:B------:R-:W4:Y:S04]  /*f1a0*/  LDL.64 R180, [R1+0x330] ;  /* 0x0003300001b47983 */ /* 0x000f280000100a00 */
[----:B------:R-:W5:Y:S04]  /*f1b0*/  LDL.64 R188, [R1+0xa30] ;  /* 0x000a300001bc7983 */ /* 0x000f680000100a00 */
[----:B------:R-:W5:Y:S04]  /*f1c0*/  LDL.64 R196, [R1+0x328] ;  /* 0x0003280001c47983 */ /* 0x000f680000100a00 */
[----:B------:R-:W5:Y:S04]  /*f1d0*/  LDL.64 R204, [R1+0xa38] ;  /* 0x000a380001cc7983 */ /* 0x000f680000100a00 */
[----:B------:R-:W5:Y:S04]  /*f1e0*/  LDL.64 R212, [R1+0x320] ;  /* 0x0003200001d47983 */ /* 0x000f680000100a00 */
[----:B------:R-:W5:Y:S04]  /*f1f0*/  LDL.64 R220, [R1+0xa40] ;  /* 0x000a400001dc7983 */ /* 0x000f680000100a00 */
[----:B------:R-:W5:Y:S04]  /*f200*/  LDL.64 R228, [R1+0x318] ;  /* 0x0003180001e47983 */ /* 0x000f680000100a00 */
[----:B------:R-:W5:Y:S04]  /*f210*/  LDL.64 R236, [R1+0xa48] ;  /* 0x000a480001ec7983 */ /* 0x000f680000100a00 */
[----:B--2---:R-:W-:Y:S04]  /*f220*/  LDGSTS.E [R247+0x1900], desc[UR8][R244.64], P0 ;  /* 0x01900000f4f77fae */ /* 0x004fe800081a1008 */
[----:B------:R-:W2:Y:S01]  /*f230*/  LDL.64 R244, [R1+0x4b8] ;  /* 0x0004b80001f47983 */ /* 0x000ea20000100a00 */
[----:B------:R-:W-:-:S05]  /*f240*/  LOP3.LUT R2, R0, 0x50, RZ, 0x3c, !PT ;  /* 0x0000005000027812 */ /* 0x000fca00078e3cff */
[----:B------:R-:W-:Y:S01]  /*f250*/  VIADD R2, R2, UR4 ;  /* 0x0000000402027c36 */ /* 0x000fe20008000000 */
[----:B---3--:R-:W-:Y:S04]  /*f260*/  LDGSTS.E [R247+0x2800], desc[UR8][R250.64], P3 ;  /* 0x02800000faf77fae */ /* 0x008fe800099a1008 */
[----:B----4-:R-:W-:Y:S04]  /*f270*/  LDGSTS.E [R247+0x2900], desc[UR8][R24.64], P0 ;  /* 0x0290000018f77fae */ /* 0x010fe800081a1008 */
        /* <DEDUP_REMOVED lines=121> */
[----:B------:R-:W2:Y:S04]  /*fa10*/  LDL.64 R244, [R1+0x418] ;  /* 0x0004180001f47983 */ /* 0x000ea80000100a00 */
[----:B---3--:R-:W-:Y:S04]  /*fa20*/  LDGSTS.E [R246+0x1c00], desc[UR8][R250.64], P3 ;  /* 0x01c00000faf67fae */ /* 0x008fe800099a1008 */
[----:B----4-:R-:W-:Y:S04]  /*fa30*/  LDGSTS.E [R246+0x1d00], desc[UR8][R24.64], P0 ;  /* 0x01d0000018f67fae */ /* 0x010fe800081a1008 */
[----:B-----5:R-:W-:Y:S04]  /*fa40*/  LDGSTS.E [R246+0x2c00], desc[UR8][R30.64], P3 ;  /* 0x02c000001ef67fae */ /* 0x020fe800099a1008 */
        /* <DEDUP_REMOVED lines=42> */
[----:B------:R-:W4:Y:S01]  /*fcf0*/  LDL.64 R124, [R1+0x6a8] ;  /* 0x0006a800017c7983 */ /* 0x000f220000100a00 */
[----:B------:R-:W-:-:S03]  /*fd00*/  LOP3.LUT R0, R0, 0x70, RZ, 0x3c, !PT ;  /* 0x0000007000007812 */ /* 0x000fc600078e3cff */
[----:B------:R-:W4:Y:S04]  /*fd10*/  LDL.64 R132, [R1+0xbc8] ;  /* 0x000bc80001847983 */ /* 0x000f280000100a00 */
[----:B------:R-:W4:Y:S04]  /*fd20*/  LDL.64 R140, [R1+0x680] ;  /* 0x00068000018c7983 */ /* 0x000f280000100a00 */
[----:B------:R-:W4:Y:S04]  /*fd30*/  LDL.64 R148, [R1+0xbd0] ;  /* 0x000bd00001947983 */ /* 0x000f280000100a00 */
[----:B------:R-:W4:Y:S04]  /*fd40*/  LDL.64 R156, [R1+0x548] ;  /* 0x00054800019c7983 */ /* 0x000f280000100a00 */
[----:B------:R-:W4:Y:S01]  /*fd50*/  LDL.64 R164, [R1+0xc58] ;  /* 0x000c580001a47983 */ /* 0x000f220000100a00 */
[----:B------:R-:W-:-:S03]  /*fd60*/  VIADD R0, R0, UR4 ;  /* 0x0000000400007c36 */ /* 0x000fc60008000000 */
        /* <DEDUP_REMOVED lines=15> */
[----:B------:R-:W4:Y:S04]  /*fe60*/  LDL.LU.64 R24, [R1+0x11f8] ;  /* 0x0011f80001187983 */ /* 0x000f280000300a00 */
[----:B------:R-:W5:Y:S04]  /*fe70*/  LDL.LU.64 R30, [R1+0x11f0] ;  /* 0x0011f000011e7983 */ /* 0x000f680000300a00 */
[----:B------:R-:W-:Y:S04]  /*fe80*/  LDGSTS.E [R0+0x2e00], desc[UR8][R36.64], P3 ;  /* 0x02e0000024007fae */ /* 0x000fe800099a1008 */
[----:B------:R-:W-:Y:S04]  /*fe90*/  LDGSTS.E [R0+0x2f00], desc[UR8][R44.64], P0 ;  /* 0x02f000002c007fae */ /* 0x000fe800081a1008 */
[----:B------:R-:W-:Y:S04]  /*fea0*/  LDGSTS.E [R0+0x3e00], desc[UR8][R52.64], P3 ;  /* 0x03e0000034007fae */ /* 0x000fe800099a1008 */
[----:B------:R-:W4:Y:S04]  /*feb0*/  LDL.LU.64 R36, [R1+0x11e8] ;  /* 0x0011e80001247983 */ /* 0x000f280000300a00 */
[----:B------:R-:W4:Y:S04]  /*fec0*/  LDL.LU.64 R44, [R1+0x11e0] ;  /* 0x0011e000012c7983 */ /* 0x000f280000300a00 */
[----:B------:R-:W4:Y:S04]  /*fed0*/  LDL.LU.64 R52, [R1+0x11d8] ;  /* 0x0011d80001347983 */ /* 0x000f280000300a00 */
        /* <DEDUP_REMOVED lines=44> */
[----:B------:R-:W4:Y:S04]  /*101a0*/  LDL.LU.64 R228, [R1+0x1128] ;  /* 0x0011280001e47983 */ /* 0x000f280000300a00 */
[----:B------:R-:W4:Y:S04]  /*101b0*/  LDL.LU.64 R236, [R1+0x1120] ;  /* 0x0011200001ec7983 */ /* 0x000f280000300a00 */
[----:B---3--:R3:W-:Y:S04]  /*101c0*/  LDGSTS.E [R0+0xfe00], desc[UR8][R250.64], P3 ;  /* 0x0fe00000fa007fae */ /* 0x0087e800099a1008 */
[----:B------:R-:W3:Y:S04]  /*101d0*/  LDL.LU.64 R250, [R1+0x1118] ;  /* 0x0011180001fa7983 */ /* 0x000ee80000300a00 */
[----:B--2---:R2:W-:Y:S01]  /*101e0*/  LDGSTS.E [R0+0xff00], desc[UR8][R244.64], P0 ;  /* 0x0ff00000f4007fae */ /* 0x0045e200081a1008 */
[----:B------:R-:W-:-:S02]  /*101f0*/  ISETP.GE.U32.AND P3, PT, R252, 0x7ffffef4, PT ;  /* 0x7ffffef4fc00780c */ /* 0x000fc40003f66070 */
[----:B------:R-:W1:Y:S01]  /*10200*/  LDC R252, c[0x0][0x3a0] ;  /* 0x0000e800fffc7b82 */ /* 0x000e620000000800 */
[----:B------:R-:W0:Y:S04]  /*10210*/  LDGDEPBAR ;  /* 0x00000000000079af */ /* 0x000e280000000000 */
[----:B------:R-:W2:Y:S01]  /*10220*/  LDL.LU.64 R244, [R1+0x1110] ;  /* 0x0011100001f47983 */ /* 0x000ea20000300a00 */
[----:B-1----:R-:W-:-:S04]  /*10230*/  IADD3 R252, PT, PT, R252, -0x91, RZ ;  /* 0xffffff6ffcfc7810 */ /* 0x002fc80007ffe0ff */
[----:B------:R-:W-:Y:S02]  /*10240*/  ISETP.GE.U32.AND P0, PT, R252, 0x7ffffef0, PT ;  /* 0x7ffffef0fc00780c */ /* 0x000fe40003f06070 */
[----:B------:R-:W1:Y:S01]  /*10250*/  LDC R252, c[0x0][0x3a0] ;  /* 0x0000e800fffc7b82 */ /* 0x000e620000000800 */
[----:B------:R-:W-:Y:S02]  /*10260*/  IMAD.SHL.U32 R4, R4, 0x80, RZ ;  /* 0x0000008004047824 */ /* 0x000fe400078e00ff */
[----:B-1----:R-:W-:Y:S02]  /*10270*/  VIADD R252, R252, 0xffffff67 ;  /* 0xffffff67fcfc7836 */ /* 0x002fe40000000000 */
[----:B---3--:R-:W-:-:S04]  /*10280*/  IMAD.WIDE R250, R4, 0x4, R250 ;  /* 0x0000000404fa7825 */ /* 0x008fc800078e02fa */
[C---:B--2---:R-:W-:Y:S01]  /*10290*/  IMAD.WIDE R244, R4.reuse, 0x4, R244 ;  /* 0x0000000404f47825 */ /* 0x044fe200078e02f4 */
[----:B------:R1:W-:Y:S03]  /*102a0*/  STL.64 [R1+0x1118], R6 ;  /* 0x0011180601007387 */ /* 0x0003e60000100a00 */
[C---:B----4-:R-:W-:Y:S01]  /*102b0*/  IMAD.WIDE R236, R4.reuse, 0x4, R236 ;  /* 0x0000000404ec7825 */ /* 0x050fe200078e02ec */
[----:B------:R-:W-:Y:S03]  /*102c0*/  BAR.SYNC.DEFER_BLOCKING 0x0 ;  /* 0x0000000000007b1d */ /* 0x000fe60000010000 */
[----:B------:R-:W-:-:S04]  /*102d0*/  IMAD.WIDE R228, R4, 0x4, R228 ;  /* 0x0000000404e47825 */ /* 0x000fc800078e02e4 */
[----:B------:R-:W-:Y:S01]  /*102e0*/  IMAD.WIDE R220, R4, 0x4, R220 ;  /* 0x0000000404dc7825 */ /* 0x000fe200078e02dc */
[----:B-1----:R-:W1:Y:S01]  /*102f0*/  LDC R7, c[0x0][0x3a0] ;  /* 0x0000e800ff077b82 */ /* 0x002e620000000800 */
[----:B------:R2:W-:Y:S07]  /*10300*/  STL.64 [R1+0x1110], R2 ;  /* 0x0011100201007387 */ /* 0x0005ee0000100a00 */
[----:B------:R-:W2:Y:S01]  /*10310*/  LDC R6, c[0x0][0x3a0] ;  /* 0x0000e800ff067b82 */ /* 0x000ea20000000800 */
[----:B------:R-:W-:Y:S01]  /*10320*/  @!PT LDS RZ, [RZ] ;  /* 0x00000000fffff984 */ /* 0x000fe20000000800 */
[----:B------:R-:W-:Y:S01]  /*10330*/  @!PT LDS RZ, [RZ] ;  /* 0x00000000fffff984 */ /* 0x000fe20000000800 */
[----:B------:R-:W-:Y:S01]  /*10340*/  @!PT LDS RZ, [RZ] ;  /* 0x00000000fffff984 */ /* 0x000fe20000000800 */
[----:B------:R-:W-:Y:S04]  /*10350*/  LDGSTS.E [R249+0x28000], desc[UR8][R244.64], !P5 ;  /* 0x28000000f4f97fae */ /* 0x000fe8000e9a1008 */
[----:B------:R-:W-:Y:S01]  /*10360*/  LDGSTS.E [R249+0x28400], desc[UR8][R250.64], !P4 ;  /* 0x28400000faf97fae */ /* 0x000fe2000e1a1008 */
[----:B------:R-:W-:Y:S01]  /*10370*/  ISETP.GE.U32.AND P4, PT, R252, 0x7ffffee8, PT ;  /* 0x7ffffee8fc00780c */ /* 0x000fe20003f86070 */
[----:B-1----:R-:W-:-:S02]  /*10380*/  VIADD R7, R7, 0xffffff6b ;  /* 0xffffff6b07077836 */ /* 0x002fc40000000000 */
[----:B------:R-:W-:Y:S03]  /*10390*/  LDGSTS.E [R249+0x28800], desc[UR8][R236.64], !P2 ;  /* 0x28800000ecf97fae */ /* 0x000fe6000d1a1008 */
[----:B------:R-:W-:Y:S01]  /*103a0*/  ISETP.GE.U32.AND P5, PT, R7, 0x7ffffeec, PT ;  /* 0x7ffffeec0700780c */ /* 0x000fe20003fa6070 */
[----:B------:R-:W-:Y:S01]  /*103b0*/  LDGSTS.E [R249+0x28c00], desc[UR8][R228.64], !P3 ;  /* 0x28c00000e4f97fae */ /* 0x000fe2000d9a1008 */
[----:B------:R-:W1:Y:S01]  /*103c0*/  LDC R7, c[0x0][0x3a0] ;  /* 0x0000e800ff077b82 */ /* 0x000e620000000800 */
[----:B--2---:R-:W-:Y:S02]  /*103d0*/  IADD3 R2, PT, PT, R6, -0x9d, RZ ;  /* 0xffffff6306027810 */ /* 0x004fe40007ffe0ff */
[----:B------:R-:W-:Y:S02]  /*103e0*/  LDGSTS.E [R249+0x29000], desc[UR8][R220.64], !P0 ;  /* 0x29000000dcf97fae */ /* 0x000fe4000c1a1008 */
[----:B------:R-:W-:Y:S01]  /*103f0*/  ISETP.GE.U32.AND P2, PT, R2, 0x7ffffee4, PT ;  /* 0x7ffffee40200780c */ /* 0x000fe20003f46070 */
[----:B------:R-:W-:-:S02]  /*10400*/  IMAD.WIDE R2, R4, 0x4, R204 ;  /* 0x0000000404027825 */ /* 0x000fc400078e02cc */
[----:B------:R-:W2:Y:S02]  /*10410*/  LDC R205, c[0x0][0x3a0] ;  /* 0x0000e800ffcd7b82 */ /* 0x000ea40000000800 */
[----:B-1----:R-:W-:-:S06]  /*10420*/  VIADD R252, R7, 0xffffff5f ;  /* 0xffffff5f07fc7836 */ /* 0x002fcc0000000000 */
[----:B------:R-:W1:Y:S01]  /*10430*/  LDC R7, c[0x0][0x3a0] ;  /* 0x0000e800ff077b82 */ /* 0x000e620000000800 */
[----:B------:R-:W-:Y:S01]  /*10440*/  ISETP.GE.U32.AND P3, PT, R252, 0x7ffffee0, PT ;  /* 0x7ffffee0fc00780c */ /* 0x000fe20003f66070 */
[----:B-1----:R-:W-:Y:S02]  /*10450*/  VIADD R252, R7, 0xffffff5b ;  /* 0xffffff5b07fc7836 */ /* 0x002fe40000000000 */
[----:B------:R-:W-:-:S04]  /*10460*/  IMAD.WIDE R6, R4, 0x4, R212 ;  /* 0x0000000404067825 */ /* 0x000fc800078e02d4 */
[----:B------:R-:W1:Y:S01]  /*10470*/  LDC R213, c[0x0][0x3a0] ;  /* 0x0000e800ffd57b82 */ /* 0x000e620000000800 */
[----:B------:R-:W-:Y:S01]  /*10480*/  ISETP.GE.U32.AND P0, PT, R252, 0x7ffffedc, PT ;  /* 0x7ffffedcfc00780c */ /* 0x000fe20003f06070 */
[----:B------:R-:W-:Y:S04]  /*10490*/  LDGSTS.E [R249+0x29400], desc[UR8][R6.64], !P5 ;  /* 0x2940000006f97fae */ /* 0x000fe8000e9a1008 */
[----:B------:R3:W-:Y:S02]  /*104a0*/  STL.64 [R1+0x308], R6 ;  /* 0x0003080601007387 */ /* 0x0007e40000100a00 */
[----:B------:R-:W4:Y:S02]  /*104b0*/  LDC R212, c[0x0][0x3a0] ;  /* 0x0000e800ffd47b82 */ /* 0x000f240000000800 */
[----:B------:R1:W-:Y:S04]  /*104c0*/  STL.64 [R1+0x378], R2 ;  /* 0x0003780201007387 */ /* 0x0003e80000100a00 */
[----:B------:R1:W-:Y:S02]  /*104d0*/  LDGSTS.E [R249+0x29800], desc[UR8][R2.64], !P4 ;  /* 0x2980000002f97fae */ /* 0x0003e4000e1a1008 */
[----:B------:R-:W2:Y:S02]  /*104e0*/  LDC R252, c[0x0][0x3a0] ;  /* 0x0000e800fffc7b82 */ /* 0x000ea40000000800 */
[----:B---3--:R-:W3:Y:S01]  /*104f0*/  LDL.LU.64 R6, [R1+0x1118] ;  /* 0x0011180001067983 */ /* 0x008ee20000300a00 */
[----:B-1----:R-:W-:-:S05]  /*10500*/  VIADD R213, R213, 0xffffff57 ;  /* 0xffffff57d5d57836 */ /* 0x002fca0000000000 */
[----:B------:R-:W-:Y:S02]  /*10510*/  ISETP.GE.U32.AND P5, PT, R213, 0x7ffffed8, PT ;  /* 0x7ffffed8d500780c */ /* 0x000fe40003fa6070 */
[----:B------:R-:W1:Y:S01]  /*10520*/  LDC R213, c[0x0][0x3a0] ;  /* 0x0000e800ffd57b82 */ /* 0x000e620000000800 */
[----:B------:R-:W-:Y:S01]  /*10530*/  IMAD.WIDE R2, R4, 0x4, R196 ;  /* 0x0000000404027825 */ /* 0x000fe200078e02c4 */
[----:B----4-:R-:W-:-:S03]  /*10540*/  IADD3 R204, PT, PT, R212, -0xad, RZ ;  /* 0xffffff53d4cc7810 */ /* 0x010fc60007ffe0ff */
[----:B-1----:R-:W-:Y:S01]  /*10550*/  VIADD R196, R213, 0xffffff4f ;  /* 0xffffff4fd5c47836 */ /* 0x002fe20000000000 */
[----:B------:R-:W-:Y:S01]  /*10560*/  LDGSTS.E [R249+0x29c00], desc[UR8][R2.64], !P2 ;  /* 0x29c0000002f97fae */ /* 0x000fe2000d1a1008 */
[----:B------:R-:W-:-:S03]  /*10570*/  IMAD.WIDE R212, R4, 0x4, R188 ;  /* 0x0000000404d47825 */ /* 0x000fc600078e02bc */
[----:B------:R1:W-:Y:S01]  /*10580*/  STL.64 [R1+0x3c8], R2 ;  /* 0x0003c80201007387 */ /* 0x0003e20000100a00 */
[----:B--2---:R-:W-:Y:S01]  /*10590*/  VIADD R188, R252, 0xffffff4b ;  /* 0xffffff4bfcbc7836 */ /* 0x004fe20000000000 */
[----:B------:R-:W-:Y:S01]  /*105a0*/  ISETP.GE.U32.AND P4, PT, R204, 0x7ffffed4, PT ;  /* 0x7ffffed4cc00780c */ /* 0x000fe20003f86070 */
[----:B------:R-:W2:Y:S01]  /*105b0*/  LDC R252, c[0x0][0x3a0] ;  /* 0x0000e800fffc7b82 */ /* 0x000ea20000000800 */
[----:B------:R4:W-:Y:S01]  /*105c0*/  LDGSTS.E [R249+0x2a000], desc[UR8][R212.64], !P3 ;  /* 0x2a000000d4f97fae */ /* 0x0009e2000d9a1008 */
[----:B------:R-:W-:-:S06]  /*105d0*/  ISETP.GE.U32.AND P2, PT, R196, 0x7ffffed0, PT ;  /* 0x7ffffed0c400780c */ /* 0x000fcc0003f46070 */
[----:B------:R-:W5:Y:S01]  /*105e0*/  LDC R204, c[0x0][0x3a0] ;  /* 0x0000e800ffcc7b82 */ /* 0x000f620000000800 */
[----:B-1----:R-:W3:Y:S04]  /*105f0*/  LDL.LU.64 R2, [R1+0x1110] ;  /* 0x0011100001027983 */ /* 0x002ee80000300a00 */
[----:B------:R4:W-:Y:S03]  /*10600*/  STL.64 [R1+0x3f8], R212 ;  /* 0x0003f8d401007387 */ /* 0x0009e60000100a00 */
[----:B------:R-:W1:Y:S01]  /*10610*/  LDC R189, c[0x0][0x3a0] ;  /* 0x0000e800ffbd7b82 */ /* 0x000e620000000800 */
[----:B----4-:R-:W-:-:S04]  /*10620*/  IMAD.WIDE R212, R4, 0x4, R180 ;  /* 0x0000000404d47825 */ /* 0x010fc800078e02b4 */
[----:B--2---:R-:W-:Y:S01]  /*10630*/  VIADD R180, R252, 0xffffff47 ;  /* 0xffffff47fcb47836 */ /* 0x004fe20000000000 */
[----:B------:R-:W-:Y:S02]  /*10640*/  ISETP.GE.U32.AND P3, PT, R188, 0x7ffffecc, PT ;  /* 0x7ffffeccbc00780c */ /* 0x000fe40003f66070 */
[----:B------:R-:W2:Y:S01]  /*10650*/  LDC R252, c[0x0][0x3a0] ;  /* 0x0000e800fffc7b82 */ /* 0x000ea20000000800 */
[----:B------:R-:W-:Y:S01]  /*10660*/  IMAD.WIDE R196, R4, 0x4, R172 ;  /* 0x0000000404c47825 */ /* 0x000fe200078e02ac */
[----:B------:R4:W-:Y:S06]  /*10670*/  LDGSTS.E [R249+0x2a400], desc[UR8][R212.64], !P0 ;  /* 0x2a400000d4f97fae */ /* 0x0009ec000c1a1008 */
[----:B------:R-:W1:Y:S01]  /*10680*/  LDC R173, c[0x0][0x3a0] ;  /* 0x0000e800ffad7b82 */ /* 0x000e620000000800 */
[----:B------:R4:W-:Y:S01]  /*10690*/  STL.64 [R1+0x470], R212 ;  /* 0x000470d401007387 */ /* 0x0009e20000100a00 */
[----:B------:R-:W-:Y:S01]  /*106a0*/  ISETP.GE.U32.AND P0, PT, R180, 0x7ffffec8, PT ;  /* 0x7ffffec8b400780c */ /* 0x000fe20003f06070 */
[----:B------:R-:W-:-:S02]  /*106b0*/  IMAD.WIDE R156, R4, 0x4, R156 ;  /* 0x00000004049c7825 */ /* 0x000fc400078e029c */
[----:B------:R1:W-:Y:S03]  /*106c0*/  LDGSTS.E [R249+0x2a800], desc[UR8][R196.64], !P5 ;  /* 0x2a800000c4f97fae */ /* 0x0003e6000e9a1008 */
[----:B------:R-:W1:Y:S01]  /*106d0*/  LDC R188, c[0x0][0x3a0] ;  /* 0x0000e800ffbc7b82 */ /* 0x000e620000000800 */
[----:B------:R1:W-:Y:S01]  /*106e0*/  STL.64 [R1+0x4a8], R196 ;  /* 0x0004a8c401007387 */ /* 0x0003e20000100a00 */
[----:B--2---:R-:W-:Y:S01]  /*106f0*/  IADD3 R172, PT, PT, R252, -0xbd, RZ ;  /* 0xffffff43fcac7810 */ /* 0x004fe20007ffe0ff */
[----:B----4-:R-:W-:-:S05]  /*10700*/  IMAD.WIDE R212, R4, 0x4, R164 ;  /* 0x0000000404d47825 */ /* 0x010fca00078e02a4 */
[----:B------:R-:W2:Y:S01]  /*10710*/  LDC R180, c[0x0][0x3a0] ;  /* 0x0000e800ffb47b82 */ /* 0x000ea20000000800 */
[----:B------:R-:W-:Y:S01]  /*10720*/  ISETP.GE.U32.AND P5, PT, R172, 0x7ffffec4, PT ;  /* 0x7ffffec4ac00780c */ /* 0x000fe20003fa6070 */
[----:B-----5:R-:W-:Y:S01]  /*10730*/  VIADD R164, R204, 0xffffff3f ;  /* 0xffffff3fcca47836 */ /* 0x020fe20000000000 */
[----:B------:R-:W-:Y:S01]  /*10740*/  LDGSTS.E [R249+0x2ac00], desc[UR8][R212.64], !P4 ;  /* 0x2ac00000d4f97fae */ /* 0x000fe2000e1a1008 */
[----:B------:R-:W-:Y:S02]  /*10750*/  VIADD R165, R205, 0xffffff3b ;  /* 0xffffff3bcda57836 */ /* 0x000fe40000000000 */
[----:B-1----:R-:W-:Y:S02]  /*10760*/  IMAD.WIDE R196, R4, 0x4, R148 ;  /* 0x0000000404c47825 */ /* 0x002fe400078e0294 */
[----:B------:R-:W1:Y:S01]  /*10770*/  LDC R172, c[0x0][0x3a0] ;  /* 0x0000e800ffac7b82 */ /* 0x000e620000000800 */
[----:B------:R4:W-:Y:S01]  /*10780*/  LDGSTS.E [R249+0x2b000], desc[UR8][R156.64], !P2 ;  /* 0x2b0000009cf97fae */ /* 0x0009e2000d1a1008 */
[----:B------:R-:W-:Y:S01]  /*10790*/  VIADD R148, R189, 0xffffff37 ;  /* 0xffffff37bd947836 */ /* 0x000fe20000000000 */
[----:B------:R-:W-:-:S02]  /*107a0*/  ISETP.GE.U32.AND P4, PT, R164, 0x7ffffec0, PT ;  /* 0x7ffffec0a400780c */ /* 0x000fc40003f86070 */
[----:B------:R-:W-:Y:S01]  /*107b0*/  STL.64 [R1+0x4e8], R212 ;  /* 0x0004e8d401007387 */ /* 0x000fe20000100a00 */
[----:B------:R-:W-:Y:S01]  /*107c0*/  ISETP.GE.U32.AND P2, PT, R165, 0x7ffffebc, PT ;  /* 0x7ffffebca500780c */ /* 0x000fe20003f46070 */
[----:B------:R-:W-:Y:S01]  /*107d0*/  IMAD.WIDE R164, R4, 0x4, R140 ;  /* 0x0000000404a47825 */ /* 0x000fe200078e028c */
[----:B------:R-:W5:Y:S01]  /*107e0*/  LDC R149, c[0x0][0x3a0] ;  /* 0x0000e800ff957b82 */ /* 0x000f620000000800 */
[----:B------:R-:W-:Y:S01]  /*107f0*/  LDGSTS.E [R249+0x2b400], desc[UR8][R196.64], !P3 ;  /* 0x2b400000c4f97fae */ /* 0x000fe2000d9a1008 */
[----:B------:R-:W-:-:S03]  /*10800*/  ISETP.GE.U32.AND P3, PT, R148, 0x7ffffeb8, PT ;  /* 0x7ffffeb89400780c */ /* 0x000fc60003f66070 */
[----:B------:R4:W-:Y:S03]  /*10810*/  STL.64 [R1+0x550], R156 ;  /* 0x0005509c01007387 */ /* 0x0009e60000100a00 */
[----:B------:R-:W5:Y:S01]  /*10820*/  LDC R148, c[0x0][0x3a0] ;  /* 0x0000e800ff947b82 */ /* 0x000f620000000800 */
[----:B------:R-:W-:Y:S01]  /*10830*/  LDGSTS.E [R249+0x2b800], desc[UR8][R164.64], !P0 ;  /* 0x2b800000a4f97fae */ /* 0x000fe2000c1a1008 */
[----:B----4-:R-:W-:Y:S01]  /*10840*/  IMAD.WIDE R156, R4, 0x4, R132 ;  /* 0x00000004049c7825 */ /* 0x010fe200078e0284 */
[----:B------:R-:W-:Y:S02]  /*10850*/  IADD3 R140, PT, PT, R188, -0xcd, RZ ;  /* 0xffffff33bc8c7810 */ /* 0x000fe40007ffe0ff */
[----:B------:R-:W-:Y:S03]  /*10860*/  STL.64 [R1+0x5a0], R196 ;  /* 0x0005a0c401007387 */ /* 0x000fe60000100a00 */
[----:B------:R-:W4:Y:S01]  /*10870*/  LDC R133, c[0x0][0x3a0] ;  /* 0x0000e800ff857b82 */ /* 0x000f220000000800 */
[----:B------:R-:W-:Y:S01]  /*10880*/  VIADD R132, R173, 0xffffff2f ;  /* 0xffffff2fad847836 */ /* 0x000fe20000000000 */
[----:B------:R1:W-:Y:S04]  /*10890*/  LDGSTS.E [R249+0x2bc00], desc[UR8][R156.64], !P5 ;  /* 0x2bc000009cf97fae */ /* 0x0003e8000e9a1008 */
[----:B------:R-:W-:-:S02]  /*108a0*/  ISETP.GE.U32.AND P5, PT, R132, 0x7ffffeb0, PT ;  /* 0x7ffffeb08400780c */ /* 0x000fc40003fa6070 */
[----:B------:R-:W4:Y:S01]  /*108b0*/  LDC R132, c[0x0][0x3a0] ;  /* 0x0000e800ff847b82 */ /* 0x000f220000000800 */
[----:B------:R-:W-:Y:S01]  /*108c0*/  STL.64 [R1+0x5d0], R164 ;  /* 0x0005d0a401007387 */ /* 0x000fe20000100a00 */
[----:B------:R-:W-:Y:S01]  /*108d0*/  ISETP.GE.U32.AND P0, PT, R140, 0x7ffffeb4, PT ;  /* 0x7ffffeb48c00780c */ /* 0x000fe20003f06070 */
[----:B------:R-:W-:Y:S02]  /*108e0*/  IMAD.WIDE R140, R4, 0x4, R116 ;  /* 0x00000004048c7825 */ /* 0x000fe400078e0274 */
[----:B------:R1:W-:Y:S02]  /*108f0*/  STL.64 [R1+0x608], R156 ;  /* 0x0006089c01007387 */ /* 0x0003e40000100a00 */
[----:B--2---:R-:W-:Y:S01]  /*10900*/  VIADD R116, R180, 0xffffff27 ;  /* 0xffffff27b4747836 */ /* 0x004fe20000000000 */
[----:B------:R-:W2:Y:S01]  /*10910*/  LDC R117, c[0x0][0x3a0] ;  /* 0x0000e800ff757b82 */ /* 0x000ea20000000800 */
[----:B------:R-:W-:-:S04]  /*10920*/  IMAD.WIDE R100, R4, 0x4, R100 ;  /* 0x0000000404647825 */ /* 0x000fc800078e0264 */
[----:B-1----:R-:W-:-:S04]  /*10930*/  IMAD.WIDE R156, R4, 0x4, R124 ;  /* 0x00000004049c7825 */ /* 0x002fc800078e027c */
[----:B------:R-:W-:Y:S01]  /*10940*/  VIADD R124, R172, 0xffffff2b ;  /* 0xffffff2bac7c7836 */ /* 0x000fe20000000000 */
[----:B------:R1:W-:Y:S04]  /*10950*/  STL.64 [R1+0x678], R156 ;  /* 0x0006789c01007387 */ /* 0x0003e80000100a00 */
[----:B------:R1:W-:Y:S01]  /*10960*/  LDGSTS.E [R249+0x2c000], desc[UR8][R156.64], !P4 ;  /* 0x2c0000009cf97fae */ /* 0x0003e2000e1a1008 */
[----:B------:R-:W-:Y:S02]  /*10970*/  ISETP.GE.U32.AND P4, PT, R124, 0x7ffffeac, PT ;  /* 0x7ffffeac7c00780c */ /* 0x000fe40003f86070 */
[----:B------:R-:W2:Y:S01]  /*10980*/  LDC R124, c[0x0][0x3a0] ;  /* 0x0000e800ff7c7b82 */ /* 0x000ea20000000800 */
[----:B------:R4:W-:Y:S01]  /*10990*/  LDGSTS.E [R249+0x2c400], desc[UR8][R140.64], !P2 ;  /* 0x2c4000008cf97fae */ /* 0x0009e2000d1a1008 */
[----:B------:R-:W-:-:S03]  /*109a0*/  ISETP.GE.U32.AND P2, PT, R116, 0x7ffffea8, PT ;  /* 0x7ffffea87400780c */ /* 0x000fc60003f46070 */
[----:B------:R4:W-:Y:S03]  /*109b0*/  STL.64 [R1+0x6c8], R140 ;  /* 0x0006c88c01007387 */ /* 0x0009e60000100a00 */
[----:B------:R-:W2:Y:S01]  /*109c0*/  LDC R116, c[0x0][0x3a0] ;  /* 0x0000e800ff747b82 */ /* 0x000ea20000000800 */
[----:B-1----:R-:W-:Y:S01]  /*109d0*/  IMAD.WIDE R156, R4, 0x4, R108 ;  /* 0x00000004049c7825 */ /* 0x002fe200078e026c */
[----:B-----5:R-:W-:-:S03]  /*109e0*/  IADD3 R108, PT, PT, R148, -0xdd, RZ ;  /* 0xffffff23946c7810 */ /* 0x020fc60007ffe0ff */
[----:B------:R-:W-:Y:S01]  /*109f0*/  VIADD R109, R149, 0xffffff1f ;  /* 0xffffff1f956d7836 */ /* 0x000fe20000000000 */
[----:B------:R-:W-:Y:S01]  /*10a00*/  LDGSTS.E [R249+0x2c800], desc[UR8][R156.64], !P3 ;  /* 0x2c8000009cf97fae */ /* 0x000fe2000d9a1008 */
[----:B------:R-:W-:Y:S01]  /*10a10*/  ISETP.GE.U32.AND P3, PT, R108, 0x7ffffea4, PT ;  /* 0x7ffffea46c00780c */ /* 0x000fe20003f66070 */
[C---:B----4-:R-:W-:Y:S02]  /*10a20*/  IMAD.WIDE R140, R4.reuse, 0x4, R92 ;  /* 0x00000004048c7825 */ /* 0x050fe400078e025c */
[----:B------:R1:W-:Y:S01]  /*10a30*/  LDGSTS.E [R249+0x2cc00], desc[UR8][R100.64], !P0 ;  /* 0x2cc0000064f97fae */ /* 0x0003e2000c1a1008 */
[----:B------:R-:W-:Y:S01]  /*10a40*/  ISETP.GE.U32.AND P0, PT, R109, 0x7ffffea0, PT ;  /* 0x7ffffea06d00780c */ /* 0x000fe20003f06070 */
[----:B------:R-:W4:Y:S01]  /*10a50*/  LDC R93, c[0x0][0x3a0] ;  /* 0x0000e800ff5d7b82 */ /* 0x000f220000000800 */
[----:B------:R-:W-:Y:S01]  /*10a60*/  IMAD.WIDE R108, R4, 0x4, R84 ;  /* 0x00000004046c7825 */ /* 0x000fe200078e0254 */
[----:B------:R-:W-:Y:S04]  /*10a70*/  STL.64 [R1+0x710], R156 ;  /* 0x0007109c01007387 */ /* 0x000fe80000100a00 */
[----:B------:R1:W-:Y:S01]  /*10a80*/  STL.64 [R1+0x780], R100 ;  /* 0x0007806401007387 */ /* 0x0003e20000100a00 */
[----:B------:R-:W-:-:S03]  /*10a90*/  VIADD R84, R132, 0xffffff17 ;  /* 0xffffff1784547836 */ /* 0x000fc60000000000 */
[----:B------:R-:W-:Y:S04]  /*10aa0*/  STL.64 [R1+0x7b8], R140 ;  /* 0x0007b88c01007387 */ /* 0x000fe80000100a00 */
[----:B------:R-:W-:Y:S01]  /*10ab0*/  LDGSTS.E [R249+0x2d000], desc[UR8][R140.64], !P5 ;  /* 0x2d0000008cf97fae */ /* 0x000fe2000e9a1008 */
[----:B-1----:R-:W-:-:S03]  /*10ac0*/  IMAD.WIDE R100, R4, 0x4, R76 ;  /* 0x0000000404647825 */ /* 0x002fc600078e024c */
[----:B------:R-:W-:Y:S01]  /*10ad0*/  STL.64 [R1+0x7f8], R108 ;  /* 0x0007f86c01007387 */ /* 0x000fe20000100a00 */
[----:B------:R-:W1:Y:S03]  /*10ae0*/  LDC R77, c[0x0][0x3a0] ;  /* 0x0000e800ff4d7b82 */ /* 0x000e660000000800 */
[----:B------:R-:W-:Y:S01]  /*10af0*/  LDGSTS.E [R249+0x2d400], desc[UR8][R108.64], !P4 ;  /* 0x2d4000006cf97fae */ /* 0x000fe2000e1a1008 */
[----:B------:R-:W-:Y:S01]  /*10b00*/  ISETP.GE.U32.AND P4, PT, R84, 0x7ffffe98, PT ;  /* 0x7ffffe985400780c */ /* 0x000fe20003f86070 */
[C---:B------:R-:W-:Y:S02]  /*10b10*/  IMAD.WIDE R84, R4.reuse, 0x4, R60 ;  /* 0x0000000404547825 */ /* 0x040fe400078e023c */
[----:B------:R5:W-:Y:S01]  /*10b20*/  STL.64 [R1+0x848], R100 ;  /* 0x0008486401007387 */ /* 0x000be20000100a00 */
[----:B------:R-:W1:Y:S03]  /*10b30*/  LDC R61, c[0x0][0x3a0] ;  /* 0x0000e800ff3d7b82 */ /* 0x000e660000000800 */
[----:B------:R5:W-:Y:S02]  /*10b40*/  LDGSTS.E [R249+0x2d800], desc[UR8][R100.64], !P2 ;  /* 0x2d80000064f97fae */ /* 0x000be4000d1a1008 */
[----:B-----5:R-:W-:-:S05]  /*10b50*/  IMAD.WIDE R100, R4, 0x4, R68 ;  /* 0x0000000404647825 */ /* 0x020fca00078e0244 */
[----:B------:R5:W-:Y:S04]  /*10b60*/  STL.64 [R1+0x870], R100 ;  /* 0x0008706401007387 */ /* 0x000be80000100a00 */
[----:B------:R1:W-:Y:S04]  /*10b70*/  STL.64 [R1+0x8a0], R84 ;  /* 0x0008a05401007387 */ /* 0x0003e80000100a00 */
[----:B------:R-:W3:Y:S01]  /*10b80*/  LDL.LU.64 R212, [R1+0x10] ;  /* 0x0000100001d47983 */ /* 0x000ee20000300a00 */
[----:B------:R-:W-:Y:S01]  /*10b90*/  VIADD R92, R133, 0xffffff1b ;  /* 0xffffff1b855c7836 */ /* 0x000fe20000000000 */
[----:B--2---:R-:W-:Y:S01]  /*10ba0*/  IADD3 R76, PT, PT, R117, -0xed, RZ ;  /* 0xffffff13754c7810 */ /* 0x004fe20007ffe0ff */
[----:B------:R-:W-:Y:S01]  /*10bb0*/  VIADD R68, R116, 0xffffff0f ;  /* 0xffffff0f74447836 */ /* 0x000fe20000000000 */
[----:B------:R5:W-:Y:S02]  /*10bc0*/  LDGSTS.E [R249+0x2dc00], desc[UR8][R100.64], !P3 ;  /* 0x2dc0000064f97fae */ /* 0x000be4000d9a1008 */
[----:B------:R-:W-:-:S02]  /*10bd0*/  ISETP.GE.U32.AND P5, PT, R92, 0x7ffffe9c, PT ;  /* 0x7ffffe9c5c00780c */ /* 0x000fc40003fa6070 */
[----:B------:R-:W2:Y:S01]  /*10be0*/  LDC R92, c[0x0][0x3a0] ;  /* 0x0000e800ff5c7b82 */ /* 0x000ea20000000800 */
[----:B------:R-:W-:Y:S01]  /*10bf0*/  ISETP.GE.U32.AND P2, PT, R76, 0x7ffffe94, PT ;  /* 0x7ffffe944c00780c */ /* 0x000fe20003f46070 */
[----:B------:R-:W-:Y:S01]  /*10c00*/  VIADD R60, R124, 0xffffff0b ;  /* 0xffffff0b7c3c7836 */ /* 0x000fe20000000000 */
[----:B------:R-:W-:Y:S01]  /*10c10*/  ISETP.GE.U32.AND P3, PT, R68, 0x7ffffe90, PT ;  /* 0x7ffffe904400780c */ /* 0x000fe20003f66070 */
[----:B------:R1:W-:Y:S04]  /*10c20*/  LDGSTS.E [R249+0x2e000], desc[UR8][R84.64], !P0 ;  /* 0x2e00000054f97fae */ /* 0x0003e8000c1a1008 */
[----:B------:R-:W2:Y:S01]  /*10c30*/  LDC R76, c[0x0][0x3a0] ;  /* 0x0000e800ff4c7b82 */ /* 0x000ea20000000800 */
[----:B-----5:R-:W-:Y:S01]  /*10c40*/  IMAD.WIDE R100, R4, 0x4, R52 ;  /* 0x0000000404647825 */ /* 0x020fe200078e0234 */
[----:B------:R-:W-:-:S03]  /*10c50*/  ISETP.GE.U32.AND P0, PT, R60, 0x7ffffe8c, PT ;  /* 0x7ffffe8c3c00780c */ /* 0x000fc60003f06070 */
[C---:B------:R-:W-:Y:S01]  /*10c60*/  IMAD.WIDE R44, R4.reuse, 0x4, R44 ;  /* 0x00000004042c7825 */ /* 0x040fe200078e022c */
[----:B----4-:R-:W-:Y:S01]  /*10c70*/  IADD3 R53, PT, PT, R93, -0xfd, RZ ;  /* 0xffffff035d357810 */ /* 0x010fe20007ffe0ff */
[----:B------:R-:W-:Y:S01]  /*10c80*/  LDGSTS.E [R249+0x2e400], desc[UR8][R100.64], !P5 ;  /* 0x2e40000064f97fae */ /* 0x000fe2000e9a1008 */
[----:B------:R-:W4:Y:S01]  /*10c90*/  LDC R60, c[0x0][0x3a0] ;  /* 0x0000e800ff3c7b82 */ /* 0x000f220000000800 */
[----:B-1----:R-:W-:Y:S02]  /*10ca0*/  IMAD.WIDE R84, R4, 0x4, R36 ;  /* 0x0000000404547825 */ /* 0x002fe400078e0224 */
[----:B------:R1:W-:Y:S02]  /*10cb0*/  LDGSTS.E [R249+0x2e800], desc[UR8][R44.64], !P4 ;  /* 0x2e8000002cf97fae */ /* 0x0003e4000e1a1008 */
[----:B--2---:R-:W-:-:S03]  /*10cc0*/  VIADD R52, R92, 0xffffff07 ;  /* 0xffffff075c347836 */ /* 0x004fc60000000000 */
[----:B------:R-:W2:Y:S01]  /*10cd0*/  LDC R68, c[0x0][0x3a0] ;  /* 0x0000e800ff447b82 */ /* 0x000ea20000000800 */
[----:B------:R-:W-:Y:S01]  /*10ce0*/  STL.64 [R1+0x900], R100 ;  /* 0x0009006401007387 */ /* 0x000fe20000100a00 */
[----:B------:R-:W-:Y:S01]  /*10cf0*/  VIADD R36, R77, 0xffffff7e ;  /* 0xffffff7e4d247836 */ /* 0x000fe20000000000 */
[----:B------:R-:W-:Y:S02]  /*10d00*/  ISETP.GE.U32.AND P4, PT, R53, 0x7ffffe84, PT ;  /* 0x7ffffe843500780c */ /* 0x000fe40003f86070 */
[----:B------:R-:W-:Y:S01]  /*10d10*/  ISETP.GE.U32.AND P5, PT, R52, 0x7ffffe88, PT ;  /* 0x7ffffe883400780c */ /* 0x000fe20003fa6070 */
[----:B------:R1:W-:Y:S01]  /*10d20*/  STL.64 [R1+0x928], R44 ;  /* 0x0009282c01007387 */ /* 0x0003e20000100a00 */
[----:B------:R-:W-:Y:S01]  /*10d30*/  IMAD.WIDE R52, R4, 0x4, R30 ;  /* 0x0000000404347825 */ /* 0x000fe200078e021e */
[----:B------:R-:W5:Y:S02]  /*10d40*/  LDC R37, c[0x0][0x3a0] ;  /* 0x0000e800ff257b82 */ /* 0x000f640000000800 */
[----:B------:R-:W-:Y:S01]  /*10d50*/  LDGSTS.E [R249+0x2ec00], desc[UR8][R84.64], !P2 ;  /* 0x2ec0000054f97fae */ /* 0x000fe2000d1a1008 */
[----:B------:R-:W-:-:S03]  /*10d60*/  ISETP.GE.U32.AND P2, PT, R36, 0x7ffffeff, PT ;  /* 0x7ffffeff2400780c */ /* 0x000fc60003f46070 */
[----:B------:R2:W-:Y:S02]  /*10d70*/  LDGSTS.E [R249+0x2f000], desc[UR8][R52.64], !P3 ;  /* 0x2f00000034f97fae */ /* 0x0005e4000d9a1008 */
[----:B------:R-:W5:Y:S01]  /*10d80*/  LDC R36, c[0x0][0x3a0] ;  /* 0x0000e800ff247b82 */ /* 0x000f620000000800 */
[----:B-1----:R-:W-:-:S04]  /*10d90*/  IMAD.WIDE R44, R4, 0x4, R24 ;  /* 0x00000004042c7825 */ /* 0x002fc800078e0218 */
[----:B------:R-:W-:Y:S01]  /*10da0*/  VIADD R24, R61, 0xffffff76 ;  /* 0xffffff763d187836 */ /* 0x000fe20000000000 */
[----:B------:R1:W-:Y:S02]  /*10db0*/  LDGSTS.E [R249+0x2f400], desc[UR8][R44.64], !P0 ;  /* 0x2f4000002cf97fae */ /* 0x0003e4000c1a1008 */
[----:B------:R-:W3:Y:S02]  /*10dc0*/  LDC R25, c[0x0][0x3a0] ;  /* 0x0000e800ff197b82 */ /* 0x000ee40000000800 */
[----:B------:R-:W-:Y:S01]  /*10dd0*/  ISETP.GE.U32.AND P0, PT, R24, 0x7ffffef7, PT ;  /* 0x7ffffef71800780c */ /* 0x000fe20003f06070 */
[----:B------:R-:W-:-:S05]  /*10de0*/  VIADD R30, R76, 0xffffff7a ;  /* 0xffffff7a4c1e7836 */ /* 0x000fca0000000000 */
[----:B------:R-:W3:Y:S01]  /*10df0*/  LDC R24, c[0x0][0x3a0] ;  /* 0x0000e800ff187b82 */ /* 0x000ee20000000800 */
[----:B------:R-:W-:Y:S01]  /*10e00*/  STL.64 [R1+0x950], R84 ;  /* 0x0009505401007387 */ /* 0x000fe20000100a00 */
[----:B------:R-:W-:-:S03]  /*10e10*/  ISETP.GE.U32.AND P3, PT, R30, 0x7ffffefb, PT ;  /* 0x7ffffefb1e00780c */ /* 0x000fc60003f66070 */
[----:B------:R1:W-:Y:S01]  /*10e20*/  STL.64 [R1+0x998], R52 ;  /* 0x0009983401007387 */ /* 0x0003e20000100a00 */
[----:B------:R-:W-:-:S03]  /*10e30*/  IMAD.WIDE R30, R4, 0x4, R12 ;  /* 0x00000004041e7825 */ /* 0x000fc600078e020c */
[----:B------:R4:W-:Y:S01]  /*10e40*/  STL.64 [R1+0xbb0], R44 ;  /* 0x000bb02c01007387 */ /* 0x0009e20000100a00 */
[----:B--2---:R-:W-:Y:S02]  /*10e50*/  VIADD R12, R68, 0xffffff6e ;  /* 0xffffff6e440c7836 */ /* 0x004fe40000000000 */
[----:B-1----:R-:W-:Y:S01]  /*10e60*/  IMAD.WIDE R52, R4, 0x4, R18 ;  /* 0x0000000404347825 */ /* 0x002fe200078e0212 */
[----:B----4-:R-:W1:Y:S01]  /*10e70*/  LDC R44, c[0x0][0x3a0] ;  /* 0x0000e800ff2c7b82 */ /* 0x010e620000000800 */
[----:B------:R-:W-:-:S03]  /*10e80*/  IADD3 R18, PT, PT, R60, -0x8e, RZ ;  /* 0xffffff723c127810 */ /* 0x000fc60007ffe0ff */
[----:B------:R2:W-:Y:S04]  /*10e90*/  STL.64 [R1+0xbd8], R52 ;  /* 0x000bd83401007387 */ /* 0x0005e80000100a00 */
[----:B------:R2:W-:Y:S01]  /*10ea0*/  LDGSTS.E [R249+0x2f800], desc[UR8][R52.64], !P5 ;  /* 0x2f80000034f97fae */ /* 0x0005e2000e9a1008 */
[----:B------:R-:W-:Y:S01]  /*10eb0*/  IMAD.WIDE R242, R4, 0x4, R242 ;  /* 0x0000000404f27825 */ /* 0x000fe200078e02f2 */
[----:B------:R-:W4:Y:S02]  /*10ec0*/  LDC R45, c[0x0][0x3a0] ;  /* 0x0000e800ff2d7b82 */ /* 0x000f240000000800 */
[----:B------:R3:W-:Y:S01]  /*10ed0*/  STL.64 [R1+0xbf0], R30 ;  /* 0x000bf01e01007387 */ /* 0x0007e20000100a00 */
[----:B------:R-:W-:-:S03]  /*10ee0*/  ISETP.GE.U32.AND P5, PT, R18, 0x7ffffef3, PT ;  /* 0x7ffffef31200780c */ /* 0x000fc60003fa6070 */
[----:B------:R3:W-:Y:S01]  /*10ef0*/  LDGSTS.E [R249+0x2fc00], desc[UR8][R30.64], !P4 ;  /* 0x2fc000001ef97fae */ /* 0x0007e2000e1a1008 */
[----:B-----5:R-:W-:Y:S01]  /*10f00*/  VIADD R13, R37, 0xffffff66 ;  /* 0xffffff66250d7836 */ /* 0x020fe20000000000 */
[----:B------:R-:W5:Y:S01]  /*10f10*/  LDC R18, c[0x0][0x3a0] ;  /* 0x0000e800ff127b82 */ /* 0x000f620000000800 */
[----:B------:R-:W-:-:S07]  /*10f20*/  ISETP.GE.U32.AND P4, PT, R12, 0x7ffffeef, PT ;  /* 0x7ffffeef0c00780c */ /* 0x000fce0003f86070 */
[----:B--2---:R-:W2:Y:S01]  /*10f30*/  LDC R52, c[0x0][0x3a0] ;  /* 0x0000e800ff347b82 */ /* 0x004ea20000000800 */
[----:B------:R-:W-:Y:S02]  /*10f40*/  VIADD R12, R36, 0xffffff6a ;  /* 0xffffff6a240c7836 */ /* 0x000fe40000000000 */
[----:B------:R-:W-:-:S05]  /*10f50*/  IMAD.WIDE R234, R4, 0x4, R234 ;  /* 0x0000000404ea7825 */ /* 0x000fca00078e02ea */
[----:B------:R-:W1:Y:S01]  /*10f60*/  LDC R19, c[0x0][0x3a0] ;  /* 0x0000e800ff137b82 */ /* 0x000e620000000800 */
[----:B------:R-:W-:-:S04]  /*10f70*/  IMAD.WIDE R226, R4, 0x4, R226 ;  /* 0x0000000404e27825 */ /* 0x000fc800078e02e2 */
[----:B------:R-:W-:-:S03]  /*10f80*/  IMAD.WIDE R218, R4, 0x4, R218 ;  /* 0x0000000404da7825 */ /* 0x000fc600078e02da */
[----:B------:R-:W1:Y:S01]  /*10f90*/  LDC R36, c[0x0][0x3a0] ;  /* 0x0000e800ff247b82 */ /* 0x000e620000000800 */
[----:B------:R-:W-:-:S04]  /*10fa0*/  IMAD.WIDE R210, R4, 0x4, R210 ;  /* 0x0000000404d27825 */ /* 0x000fc800078e02d2 */
[----:B------:R-:W-:-:S03]  /*10fb0*/  IMAD.WIDE R202, R4, 0x4, R202 ;  /* 0x0000000404ca7825 */ /* 0x000fc600078e02ca */
[----:B------:R-:W1:Y:S01]  /*10fc0*/  LDC R37, c[0x0][0x3a0] ;  /* 0x0000e800ff257b82 */ /* 0x000e620000000800 */
[----:B------:R-:W-:-:S04]  /*10fd0*/  IMAD.WIDE R194, R4, 0x4, R194 ;  /* 0x0000000404c27825 */ /* 0x000fc800078e02c2 */
[----:B------:R-:W-:-:S04]  /*10fe0*/  IMAD.WIDE R186, R4, 0x4, R186 ;  /* 0x0000000404ba7825 */ /* 0x000fc800078e02ba */
[----:B------:R-:W-:-:S05]  /*10ff0*/  IMAD.WIDE R60, R4, 0x4, R178 ;  /* 0x00000004043c7825 */ /* 0x000fca00078e02b2 */
[----:B------:R1:W-:Y:S01]  /*11000*/  STL.64 [R1+0x10], R60 ;  /* 0x0000103c01007387 */ /* 0x0003e20000100a00 */
[----:B------:R-:W-:-:S04]  /*11010*/  IMAD.WIDE R68, R4, 0x4, R138 ;  /* 0x0000000404447825 */ /* 0x000fc800078e028a */
[----:B------:R-:W-:-:S04]  /*11020*/  IMAD.WIDE R50, R4, 0x4, R50 ;  /* 0x0000000404327825 */ /* 0x000fc800078e0232 */
[----:B---3--:R-:W-:-:S05]  /*11030*/  IMAD.WIDE R30, R4, 0x4, R212 ;  /* 0x00000004041e7825 */ /* 0x008fca00078e02d4 */
[----:B------:R-:W-:Y:S04]  /*11040*/  LDGSTS.E [R248+0x28100], desc[UR8][R30.64], !P2 ;  /* 0x281000001ef87fae */ /* 0x000fe8000d1a1008 */
[----:B------:R-:W-:Y:S01]  /*11050*/  LDGSTS.E [R248+0x28500], desc[UR8][R242.64], !P3 ;  /* 0x28500000f2f87fae */ /* 0x000fe2000d9a1008 */
[----:B------:R-:W-:Y:S01]  /*11060*/  ISETP.GE.U32.AND P3, PT, R13, 0x7ffffee7, PT ;  /* 0x7ffffee70d00780c */ /* 0x000fe20003f66070 */
[----:B------:R-:W-:Y:S01]  /*11070*/  VIADD R13, R24, 0xffffff5e ;  /* 0xffffff5e180d7836 */ /* 0x000fe20000000000 */
[----:B------:R-:W-:Y:S01]  /*11080*/  ISETP.GE.U32.AND P2, PT, R12, 0x7ffffeeb, PT ;  /* 0x7ffffeeb0c00780c */ /* 0x000fe20003f46070 */
[----:B------:R-:W3:Y:S01]  /*11090*/  LDC R24, c[0x0][0x3a0] ;  /* 0x0000e800ff187b82 */ /* 0x000ee20000000800 */
[----:B------:R-:W-:Y:S01]  /*110a0*/  IADD3 R12, PT, PT, R25, -0x9e, RZ ;  /* 0xffffff62190c7810 */ /* 0x000fe20007ffe0ff */
[----:B------:R-:W-:Y:S03]  /*110b0*/  LDGSTS.E [R248+0x28900], desc[UR8][R234.64], !P0 ;  /* 0x28900000eaf87fae */ /* 0x000fe6000c1a1008 */
[----:B------:R-:W-:Y:S01]  /*110c0*/  ISETP.GE.U32.AND P0, PT, R12, 0x7ffffee3, PT ;  /* 0x7ffffee30c00780c */ /* 0x000fe20003f06070 */
[----:B-1----:R-:W-:Y:S01]  /*110d0*/  VIADD R12, R44, 0xffffff5a ;  /* 0xffffff5a2c0c7836 */ /* 0x002fe20000000000 */
[----:B------:R-:W-:Y:S01]  /*110e0*/  LDGSTS.E [R248+0x28d00], desc[UR8][R226.64], !P5 ;  /* 0x28d00000e2f87fae */ /* 0x000fe2000e9a1008 */
[----:B------:R-:W1:Y:S01]  /*110f0*/  LDC R25, c[0x0][0x3a0] ;  /* 0x0000e800ff197b82 */ /* 0x000e620000000800 */
[----:B------:R-:W-:-:S02]  /*11100*/  ISETP.GE.U32.AND P5, PT, R13, 0x7ffffedf, PT ;  /* 0x7ffffedf0d00780c */ /* 0x000fc40003fa6070 */
[----:B------:R-:W-:Y:S01]  /*11110*/  LDGSTS.E [R248+0x29100], desc[UR8][R218.64], !P4 ;  /* 0x29100000daf87fae */ /* 0x000fe2000e1a1008 */
[----:B------:R-:W-:Y:S02]  /*11120*/  ISETP.GE.U32.AND P4, PT, R12, 0x7ffffedb, PT ;  /* 0x7ffffedb0c00780c */ /* 0x000fe40003f86070 */
[----:B--2---:R-:W-:Y:S01]  /*11130*/  IADD3 R12, PT, PT, R52, -0xae, RZ ;  /* 0xffffff52340c7810 */ /* 0x004fe20007ffe0ff */
[----:B------:R-:W-:Y:S01]  /*11140*/  LDGSTS.E [R248+0x29500], desc[UR8][R210.64], !P2 ;  /* 0x29500000d2f87fae */ /* 0x000fe2000d1a1008 */
[----:B------:R-:W2:Y:S01]  /*11150*/  LDC R44, c[0x0][0x3a0] ;  /* 0x0000e800ff2c7b82 */ /* 0x000ea20000000800 */
[----:B----4-:R-:W-:Y:S02]  /*11160*/  VIADD R13, R45, 0xffffff56 ;  /* 0xffffff562d0d7836 */ /* 0x010fe40000000000 */
[----:B------:R-:W-:Y:S01]  /*11170*/  LDGSTS.E [R248+0x29900], desc[UR8][R202.64], !P3 ;  /* 0x29900000caf87fae */ /* 0x000fe2000d9a1008 */
[----:B------:R-:W-:Y:S01]  /*11180*/  ISETP.GE.U32.AND P3, PT, R12, 0x7ffffed3, PT ;  /* 0x7ffffed30c00780c */ /* 0x000fe20003f66070 */
[----:B-----5:R-:W-:Y:S01]  /*11190*/  VIADD R12, R18, 0xffffff4e ;  /* 0xffffff4e120c7836 */ /* 0x020fe20000000000 */
[----:B------:R-:W-:Y:S01]  /*111a0*/  ISETP.GE.U32.AND P2, PT, R13, 0x7ffffed7, PT ;  /* 0x7ffffed70d00780c */ /* 0x000fe20003f46070 */
[----:B------:R-:W-:Y:S01]  /*111b0*/  LDGSTS.E [R248+0x29d00], desc[UR8][R194.64], !P0 ;  /* 0x29d00000c2f87fae */ /* 0x000fe2000c1a1008 */
[----:B------:R-:W4:Y:S01]  /*111c0*/  LDC R18, c[0x0][0x3a0] ;  /* 0x0000e800ff127b82 */ /* 0x000f220000000800 */
[----:B------:R-:W-:Y:S01]  /*111d0*/  VIADD R13, R19, 0xffffff4a ;  /* 0xffffff4a130d7836 */ /* 0x000fe20000000000 */
[----:B------:R-:W-:Y:S01]  /*111e0*/  ISETP.GE.U32.AND P0, PT, R12, 0x7ffffecf, PT ;  /* 0x7ffffecf0c00780c */ /* 0x000fe20003f06070 */
[----:B---3--:R-:W-:Y:S01]  /*111f0*/  VIADD R12, R24, 0xffffff46 ;  /* 0xffffff46180c7836 */ /* 0x008fe20000000000 */
[----:B------:R-:W-:Y:S04]  /*11200*/  LDGSTS.E [R248+0x2a100], desc[UR8][R186.64], !P5 ;  /* 0x2a100000baf87fae */ /* 0x000fe8000e9a1008 */
[----:B------:R-:W3:Y:S01]  /*11210*/  LDC R19, c[0x0][0x3a0] ;  /* 0x0000e800ff137b82 */ /* 0x000ee20000000800 */
[----:B------:R-:W-:Y:S01]  /*11220*/  ISETP.GE.U32.AND P5, PT, R13, 0x7ffffecb, PT ;  /* 0x7ffffecb0d00780c */ /* 0x000fe20003fa6070 */
[----:B------:R5:W-:Y:S01]  /*11230*/  LDGSTS.E [R248+0x2a500], desc[UR8][R60.64], !P4 ;  /* 0x2a5000003cf87fae */ /* 0x000be2000e1a1008 */
[----:B------:R-:W-:-:S05]  /*11240*/  IADD3 R13, PT, PT, R36, -0xbe, RZ ;  /* 0xffffff42240d7810 */ /* 0x000fca0007ffe0ff */
[----:B------:R-:W3:Y:S01]  /*11250*/  LDC R24, c[0x0][0x3a0] ;  /* 0x0000e800ff187b82 */ /* 0x000ee20000000800 */
[----:B------:R-:W-:Y:S01]  /*11260*/  ISETP.GE.U32.AND P4, PT, R12, 0x7ffffec7, PT ;  /* 0x7ffffec70c00780c */ /* 0x000fe20003f86070 */
[----:B-1----:R-:W-:Y:S02]  /*11270*/  VIADD R12, R25, 0xffffff3e ;  /* 0xffffff3e190c7836 */ /* 0x002fe40000000000 */
[----:B------:R-:W-:-:S04]  /*11280*/  IMAD.WIDE R52, R4, 0x4, R162 ;  /* 0x0000000404347825 */ /* 0x000fc800078e02a2 */
[----:B------:R-:W1:Y:S01]  /*11290*/  LDC R36, c[0x0][0x3a0] ;  /* 0x0000e800ff247b82 */ /* 0x000e620000000800 */
[----:B-----5:R-:W-:-:S07]  /*112a0*/  IMAD.WIDE R60, R4, 0x4, R170 ;  /* 0x00000004043c7825 */ /* 0x020fce00078e02aa */
[----:B------:R-:W5:Y:S01]  /*112b0*/  LDC R25, c[0x0][0x3a0] ;  /* 0x0000e800ff197b82 */ /* 0x000f620000000800 */
[----:B------:R2:W-:Y:S04]  /*112c0*/  STL.64 [R1+0x370], R60 ;  /* 0x0003703c01007387 */ /* 0x0005e80000100a00 */
[----:B------:R4:W-:Y:S01]  /*112d0*/  LDGSTS.E [R248+0x2a900], desc[UR8][R60.64], !P2 ;  /* 0x2a9000003cf87fae */ /* 0x0009e2000d1a1008 */
[----:B------:R-:W-:-:S03]  /*112e0*/  ISETP.GE.U32.AND P2, PT, R13, 0x7ffffec3, PT ;  /* 0x7ffffec30d00780c */ /* 0x000fc60003f46070 */
[----:B------:R4:W-:Y:S01]  /*112f0*/  STL.64 [R1+0x398], R52 ;  /* 0x0003983401007387 */ /* 0x0009e20000100a00 */
[----:B------:R-:W-:Y:S02]  /*11300*/  VIADD R13, R37, 0xffffff3a ;  /* 0xffffff3a250d7836 */ /* 0x000fe40000000000 */
[----:B------:R-:W5:Y:S01]  /*11310*/  LDC R37, c[0x0][0x3a0] ;  /* 0x0000e800ff257b82 */ /* 0x000f620000000800 */
[----:B------:R4:W-:Y:S01]  /*11320*/  LDGSTS.E [R248+0x2ad00], desc[UR8][R52.64], !P3 ;  /* 0x2ad0000034f87fae */ /* 0x0009e2000d9a1008 */
[----:B------:R-:W-:Y:S01]  /*11330*/  ISETP.GE.U32.AND P3, PT, R12, 0x7ffffebf, PT ;  /* 0x7ffffebf0c00780c */ /* 0x000fe20003f66070 */
[----:B--2---:R-:W-:Y:S02]  /*11340*/  VIADD R12, R44, 0xffffff36 ;  /* 0xffffff362c0c7836 */ /* 0x004fe40000000000 */
[----:B----4-:R-:W-:-:S03]  /*11350*/  IMAD.WIDE R60, R4, 0x4, R154 ;  /* 0x00000004043c7825 */ /* 0x010fc600078e029a */
[----:B------:R-:W2:Y:S02]  /*11360*/  LDC R44, c[0x0][0x3a0] ;  /* 0x0000e800ff2c7b82 */ /* 0x000ea40000000800 */
[----:B------:R4:W-:Y:S01]  /*11370*/  LDGSTS.E [R248+0x2b100], desc[UR8][R60.64], !P0 ;  /* 0x2b1000003cf87fae */ /* 0x0009e2000c1a1008 */
[----:B------:R-:W-:Y:S01]  /*11380*/  IMAD.WIDE R52, R4, 0x4, R146 ;  /* 0x0000000404347825 */ /* 0x000fe200078e0292 */
[----:B------:R-:W-:Y:S02]  /*11390*/  ISETP.GE.U32.AND P0, PT, R13, 0x7ffffebb, PT ;  /* 0x7ffffebb0d00780c */ /* 0x000fe40003f06070 */
[----:B------:R4:W-:Y:S04]  /*113a0*/  STL.64 [R1+0x3e8], R60 ;  /* 0x0003e83c01007387 */ /* 0x0009e80000100a00 */
[----:B------:R1:W-:Y:S01]  /*113b0*/  LDGSTS.E [R248+0x2b500], desc[UR8][R52.64], !P5 ;  /* 0x2b50000034f87fae */ /* 0x0003e2000e9a1008 */
[----:B------:R-:W-:-:S02]  /*113c0*/  ISETP.GE.U32.AND P5, PT, R12, 0x7ffffeb7, PT ;  /* 0x7ffffeb70c00780c */ /* 0x000fc40003fa6070 */
[----:B------:R-:W-:Y:S01]  /*113d0*/  IADD3 R12, PT, PT, R18, -0xce, RZ ;  /* 0xffffff32120c7810 */ /* 0x000fe20007ffe0ff */
[----:B------:R1:W-:Y:S01]  /*113e0*/  STL.64 [R1+0x448], R52 ;  /* 0x0004483401007387 */ /* 0x0003e20000100a00 */
[----:B---3--:R-:W-:Y:S01]  /*113f0*/  VIADD R13, R19, 0xffffff2e ;  /* 0xffffff2e130d7836 */ /* 0x008fe20000000000 */
[----:B------:R-:W3:Y:S01]  /*11400*/  LDC R18, c[0x0][0x3a0] ;  /* 0x0000e800ff127b82 */ /* 0x000ee20000000800 */
[----:B----4-:R-:W-:Y:S01]  /*11410*/  IMAD.WIDE R60, R4, 0x4, R130 ;  /* 0x00000004043c7825 */ /* 0x010fe200078e0282 */
[----:B------:R-:W-:Y:S01]  /*11420*/  LDGSTS.E [R248+0x2b900], desc[UR8][R68.64], !P4 ;  /* 0x2b90000044f87fae */ /* 0x000fe2000e1a1008 */
[----:B------:R-:W-:Y:S02]  /*11430*/  ISETP.GE.U32.AND P4, PT, R12, 0x7ffffeb3, PT ;  /* 0x7ffffeb30c00780c */ /* 0x000fe40003f86070 */
[----:B------:R-:W-:Y:S01]  /*11440*/  VIADD R12, R24, 0xffffff2a ;  /* 0xffffff2a180c7836 */ /* 0x000fe20000000000 */
[----:B------:R-:W-:Y:S02]  /*11450*/  STL.64 [R1+0x4a0], R68 ;  /* 0x0004a04401007387 */ /* 0x000fe40000100a00 */
[----:B------:R-:W4:Y:S01]  /*11460*/  LDC R19, c[0x0][0x3a0] ;  /* 0x0000e800ff137b82 */ /* 0x000f220000000800 */
[----:B-1----:R-:W-:Y:S01]  /*11470*/  IMAD.WIDE R52, R4, 0x4, R122 ;  /* 0x0000000404347825 */ /* 0x002fe200078e027a */
[----:B------:R1:W-:Y:S04]  /*11480*/  STL.64 [R1+0x4d0], R60 ;  /* 0x0004d03c01007387 */ /* 0x0003e80000100a00 */
[----:B------:R1:W-:Y:S01]  /*11490*/  LDGSTS.E [R248+0x2bd00], desc[UR8][R60.64], !P2 ;  /* 0x2bd000003cf87fae */ /* 0x0003e2000d1a1008 */
[----:B------:R-:W-:Y:S01]  /*114a0*/  ISETP.GE.U32.AND P2, PT, R13, 0x7ffffeaf, PT ;  /* 0x7ffffeaf0d00780c */ /* 0x000fe20003f46070 */
[----:B------:R-:W-:Y:S01]  /*114b0*/  VIADD R13, R36, 0xffffff26 ;  /* 0xffffff26240d7836 */ /* 0x000fe20000000000 */
[----:B------:R-:W2:Y:S01]  /*114c0*/  LDC R24, c[0x0][0x3a0] ;  /* 0x0000e800ff187b82 */ /* 0x000ea20000000800 */
[----:B------:R5:W-:Y:S04]  /*114d0*/  STL.64 [R1+0x520], R52 ;  /* 0x0005203401007387 */ /* 0x000be80000100a00 */
[----:B------:R5:W-:Y:S01]  /*114e0*/  LDGSTS.E [R248+0x2c100], desc[UR8][R52.64], !P3 ;  /* 0x2c10000034f87fae */ /* 0x000be2000d9a1008 */
[----:B------:R-:W-:Y:S01]  /*114f0*/  ISETP.GE.U32.AND P3, PT, R12, 0x7ffffeab, PT ;  /* 0x7ffffeab0c00780c */ /* 0x000fe20003f66070 */
[C---:B-1----:R-:W-:Y:S01]  /*11500*/  IMAD.WIDE R60, R4.reuse, 0x4, R114 ;  /* 0x00000004043c7825 */ /* 0x042fe200078e0272 */
[----:B-----5:R-:W-:Y:S01]  /*11510*/  IADD3 R12, PT, PT, R25, -0xde, RZ ;  /* 0xffffff22190c7810 */ /* 0x020fe20007ffe0ff */
[----:B------:R-:W1:Y:S03]  /*11520*/  LDC R36, c[0x0][0x3a0] ;  /* 0x0000e800ff247b82 */ /* 0x000e660000000800 */
[----:B------:R5:W-:Y:S01]  /*11530*/  LDGSTS.E [R248+0x2c500], desc[UR8][R60.64], !P0 ;  /* 0x2c5000003cf87fae */ /* 0x000be2000c1a1008 */
[----:B------:R-:W-:Y:S01]  /*11540*/  IMAD.WIDE R52, R4, 0x4, R106 ;  /* 0x0000000404347825 */ /* 0x000fe200078e026a */
[----:B------:R-:W-:-:S02]  /*11550*/  ISETP.GE.U32.AND P0, PT, R13, 0x7ffffea7, PT ;  /* 0x7ffffea70d00780c */ /* 0x000fc40003f06070 */
[----:B------:R5:W-:Y:S01]  /*11560*/  STL.64 [R1+0x598], R60 ;  /* 0x0005983c01007387 */ /* 0x000be20000100a00 */
[----:B------:R-:W1:Y:S03]  /*11570*/  LDC R25, c[0x0][0x3a0] ;  /* 0x0000e800ff197b82 */ /* 0x000e660000000800 */
[----:B------:R3:W-:Y:S01]  /*11580*/  LDGSTS.E [R248+0x2c900], desc[UR8][R52.64], !P5 ;  /* 0x2c90000034f87fae */ /* 0x0007e2000e9a1008 */
[----:B------:R-:W-:-:S03]  /*11590*/  ISETP.GE.U32.AND P5, PT, R12, 0x7ffffea3, PT ;  /* 0x7ffffea30c00780c */ /* 0x000fc60003fa6070 */
[----:B------:R3:W-:Y:S01]  /*115a0*/  STL.64 [R1+0x5c0], R52 ;  /* 0x0005c03401007387 */ /* 0x0007e20000100a00 */
[----:B-----5:R-:W-:-:S04]  /*115b0*/  IMAD.WIDE R60, R4, 0x4, R98 ;  /* 0x00000004043c7825 */ /* 0x020fc800078e0262 */
[----:B------:R-:W-:-:S04]  /*115c0*/  IMAD.WIDE R68, R4, 0x4, R82 ;  /* 0x0000000404447825 */ /* 0x000fc800078e0252 */
[C---:B---3--:R-:W-:Y:S01]  /*115d0*/  IMAD.WIDE R52, R4.reuse, 0x4, R90 ;  /* 0x0000000404347825 */ /* 0x048fe200078e025a */
[----:B------:R3:W-:Y:S04]  /*115e0*/  STL.64 [R1+0x5f8], R60 ;  /* 0x0005f83c01007387 */ /* 0x0007e80000100a00 */
[----:B------:R3:W-:Y:S04]  /*115f0*/  LDGSTS.E [R248+0x2cd00], desc[UR8][R60.64], !P4 ;  /* 0x2cd000003cf87fae */ /* 0x0007e8000e1a1008 */
[----:B------:R5:W-:Y:S04]  /*11600*/  STL.64 [R1+0x648], R52 ;  /* 0x0006483401007387 */ /* 0x000be80000100a00 */
[----:B------:R5:W-:Y:S01]  /*11610*/  LDGSTS.E [R248+0x2d100], desc[UR8][R52.64], !P2 ;  /* 0x2d10000034f87fae */ /* 0x000be2000d1a1008 */
[----:B---3--:R-:W-:-:S03]  /*11620*/  IMAD.WIDE R60, R4, 0x4, R74 ;  /* 0x00000004043c7825 */ /* 0x008fc600078e024a */
[----:B------:R-:W-:Y:S04]  /*11630*/  STL.64 [R1+0x6b0], R68 ;  /* 0x0006b04401007387 */ /* 0x000fe80000100a00 */
[----:B------:R-:W-:Y:S01]  /*11640*/  LDGSTS.E [R248+0x2d500], desc[UR8][R68.64], !P3 ;  /* 0x2d50000044f87fae */ /* 0x000fe2000d9a1008 */
[----:B-----5:R-:W-:-:S03]  /*11650*/  IMAD.WIDE R52, R4, 0x4, R66 ;  /* 0x0000000404347825 */ /* 0x020fc600078e0242 */
[----:B------:R-:W-:Y:S04]  /*11660*/  STL.64 [R1+0x708], R60 ;  /* 0x0007083c01007387 */ /* 0x000fe80000100a00 */
[----:B------:R-:W-:Y:S04]  /*11670*/  LDGSTS.E [R248+0x2d900], desc[UR8][R60.64], !P0 ;  /* 0x2d9000003cf87fae */ /* 0x000fe8000c1a1008 */
[----:B------:R3:W-:Y:S04]  /*11680*/  STL.64 [R1+0x760], R52 ;  /* 0x0007603401007387 */ /* 0x0007e80000100a00 */
[----:B------:R3:W-:Y:S02]  /*11690*/  LDGSTS.E [R248+0x2dd00], desc[UR8][R52.64], !P5 ;  /* 0x2dd0000034f87fae */ /* 0x0007e4000e9a1008 */
[----:B---3--:R-:W-:-:S05]  /*116a0*/  IMAD.WIDE R52, R4, 0x4, R58 ;  /* 0x0000000404347825 */ /* 0x008fca00078e023a */
[----:B------:R-:W-:Y:S04]  /*116b0*/  STL.64 [R1+0x7b0], R52 ;  /* 0x0007b03401007387 */ /* 0x000fe80000100a00 */
[----:B------:R-:W-:Y:S04]  /*116c0*/  STL.64 [R1+0x7f0], R50 ;  /* 0x0007f03201007387 */ /* 0x000fe80000100a00 */
[----:B------:R-:W3:Y:S01]  /*116d0*/  LDL.LU.64 R212, [R1+0x8] ;  /* 0x0000080001d47983 */ /* 0x000ee20000300a00 */
[----:B--2---:R-:W-:Y:S02]  /*116e0*/  VIADD R12, R44, 0xffffff1a ;  /* 0xffffff1a2c0c7836 */ /* 0x004fe40000000000 */
[----:B------:R-:W2:Y:S01]  /*116f0*/  LDC R44, c[0x0][0x3a0] ;  /* 0x0000e800ff2c7b82 */ /* 0x000ea20000000800 */
[----:B------:R-:W-:-:S02]  /*11700*/  VIADD R13, R37, 0xffffff1e ;  /* 0xffffff1e250d7836 */ /* 0x000fc40000000000 */
[----:B------:R-:W-:Y:S01]  /*11710*/  ISETP.GE.U32.AND P2, PT, R12, 0x7ffffe9b, PT ;  /* 0x7ffffe9b0c00780c */ /* 0x000fe20003f46070 */
[----:B------:R-:W-:Y:S02]  /*11720*/  VIADD R12, R18, 0xffffff16 ;  /* 0xffffff16120c7836 */ /* 0x000fe40000000000 */
[----:B------:R-:W-:Y:S02]  /*11730*/  ISETP.GE.U32.AND P4, PT, R13, 0x7ffffe9f, PT ;  /* 0x7ffffe9f0d00780c */ /* 0x000fe40003f86070 */
[----:B------:R-:W5:Y:S01]  /*11740*/  LDC R18, c[0x0][0x3a0] ;  /* 0x0000e800ff127b82 */ /* 0x000f620000000800 */
[----:B------:R-:W-:Y:S01]  /*11750*/  ISETP.GE.U32.AND P3, PT, R12, 0x7ffffe97, PT ;  /* 0x7ffffe970c00780c */ /* 0x000fe20003f66070 */
[----:B------:R-:W-:Y:S01]  /*11760*/  VIADD R12, R24, 0xffffff0e ;  /* 0xffffff0e180c7836 */ /* 0x000fe20000000000 */
[----:B----4-:R-:W-:-:S05]  /*11770*/  IADD3 R13, PT, PT, R19, -0xee, RZ ;  /* 0xffffff12130d7810 */ /* 0x010fca0007ffe0ff */
[----:B------:R-:W4:Y:S01]  /*11780*/  LDC R37, c[0x0][0x3a0] ;  /* 0x0000e800ff257b82 */ /* 0x000f220000000800 */
[----:B------:R-:W-:Y:S02]  /*11790*/  ISETP.GE.U32.AND P0, PT, R13, 0x7ffffe93, PT ;  /* 0x7ffffe930d00780c */ /* 0x000fe40003f06070 */
[----:B------:R-:W-:Y:S01]  /*117a0*/  ISETP.GE.U32.AND P5, PT, R12, 0x7ffffe8f, PT ;  /* 0x7ffffe8f0c00780c */ /* 0x000fe20003fa6070 */
[----:B------:R-:W-:Y:S04]  /*117b0*/  LDGSTS.E [R248+0x2e100], desc[UR8][R52.64], !P4 ;  /* 0x2e10000034f87fae */ /* 0x000fe8000e1a1008 */
[----:B------:R-:W4:Y:S01]  /*117c0*/  LDC R24, c[0x0][0x3a0] ;  /* 0x0000e800ff187b82 */ /* 0x000f220000000800 */
[----:B-1----:R-:W-:Y:S01]  /*117d0*/  VIADD R12, R25, 0xffffff06 ;  /* 0xffffff06190c7836 */ /* 0x002fe20000000000 */
[----:B------:R-:W-:Y:S01]  /*117e0*/  LDGSTS.E [R248+0x2e500], desc[UR8][R50.64], !P2 ;  /* 0x2e50000032f87fae */ /* 0x000fe2000d1a1008 */
[----:B------:R-:W-:-:S05]  /*117f0*/  VIADD R13, R36, 0xffffff0a ;  /* 0xffffff0a240d7836 */ /* 0x000fca0000000000 */
[----:B------:R-:W1:Y:S01]  /*11800*/  LDC R19, c[0x0][0x3a0] ;  /* 0x0000e800ff137b82 */ /* 0x000e620000000800 */
[----:B------:R-:W-:Y:S01]  /*11810*/  IMAD.WIDE R42, R4, 0x4, R42 ;  /* 0x00000004042a7825 */ /* 0x000fe200078e022a */
[----:B------:R-:W-:-:S03]  /*11820*/  ISETP.GE.U32.AND P2, PT, R12, 0x7ffffe87, PT ;  /* 0x7ffffe870c00780c */ /* 0x000fc60003f46070 */
[----:B------:R-:W-:Y:S01]  /*11830*/  IMAD.WIDE R34, R4, 0x4, R34 ;  /* 0x0000000404227825 */ /* 0x000fe200078e0222 */
[----:B------:R-:W-:Y:S01]  /*11840*/  ISETP.GE.U32.AND P4, PT, R13, 0x7ffffe8b, PT ;  /* 0x7ffffe8b0d00780c */ /* 0x000fe20003f86070 */
[----:B------:R-:W-:Y:S01]  /*11850*/  LDGSTS.E [R248+0x2e900], desc[UR8][R42.64], !P3 ;  /* 0x2e9000002af87fae */ /* 0x000fe2000d9a1008 */
[----:B------:R-:W1:Y:S01]  /*11860*/  LDC R25, c[0x0][0x3a0] ;  /* 0x0000e800ff197b82 */ /* 0x000e620000000800 */
[----:B--2---:R-:W-:Y:S02]  /*11870*/  VIADD R12, R44, 0xffffff7d ;  /* 0xffffff7d2c0c7836 */ /* 0x004fe40000000000 */
[----:B------:R2:W-:Y:S01]  /*11880*/  LDGSTS.E [R248+0x2ed00], desc[UR8][R34.64], !P0 ;  /* 0x2ed0000022f87fae */ /* 0x0005e2000c1a1008 */
[----:B------:R-:W-:Y:S02]  /*11890*/  IMAD.WIDE R28, R4, 0x4, R28 ;  /* 0x00000004041c7825 */ /* 0x000fe400078e021c */
[----:B------:R-:W-:Y:S02]  /*118a0*/  ISETP.GE.U32.AND P0, PT, R12, 0x7ffffefe, PT ;  /* 0x7ffffefe0c00780c */ /* 0x000fe40003f06070 */
[----:B-----5:R-:W-:Y:S01]  /*118b0*/  VIADD R12, R18, 0xffffff79 ;  /* 0xffffff79120c7836 */ /* 0x020fe20000000000 */
[----:B------:R-:W5:Y:S01]  /*118c0*/  LDC R36, c[0x0][0x3a0] ;  /* 0x0000e800ff247b82 */ /* 0x000f620000000800 */
[----:B------:R-:W-:Y:S01]  /*118d0*/  IMAD.WIDE R22, R4, 0x4, R22 ;  /* 0x0000000404167825 */ /* 0x000fe200078e0216 */
[----:B------:R-:W-:Y:S01]  /*118e0*/  LDGSTS.E [R248+0x2f100], desc[UR8][R28.64], !P5 ;  /* 0x2f1000001cf87fae */ /* 0x000fe2000e9a1008 */
[----:B----4-:R-:W-:-:S02]  /*118f0*/  IADD3 R13, PT, PT, R37, -0xfe, RZ ;  /* 0xffffff02250d7810 */ /* 0x010fc40007ffe0ff */
[----:B------:R-:W-:Y:S01]  /*11900*/  IMAD.WIDE R16, R4, 0x4, R16 ;  /* 0x0000000404107825 */ /* 0x000fe200078e0210 */
[----:B------:R-:W-:Y:S01]  /*11910*/  STL.64 [R1+0x830], R42 ;  /* 0x0008302a01007387 */ /* 0x000fe20000100a00 */
[----:B------:R-:W-:Y:S02]  /*11920*/  ISETP.GE.U32.AND P5, PT, R12, 0x7ffffefa, PT ;  /* 0x7ffffefa0c00780c */ /* 0x000fe40003fa6070 */
[----:B------:R-:W-:Y:S01]  /*11930*/  IADD3 R12, PT, PT, R24, -0x8f, RZ ;  /* 0xffffff71180c7810 */ /* 0x000fe20007ffe0ff */
[----:B------:R2:W-:Y:S01]  /*11940*/  STL.64 [R1+0x868], R34 ;  /* 0x0008682201007387 */ /* 0x0005e20000100a00 */
[----:B------:R-:W-:Y:S01]  /*11950*/  ISETP.GE.U32.AND P3, PT, R13, 0x7ffffe83, PT ;  /* 0x7ffffe830d00780c */ /* 0x000fe20003f66070 */
[----:B-1----:R-:W-:Y:S02]  /*11960*/  VIADD R13, R19, 0xffffff75 ;  /* 0xffffff75130d7836 */ /* 0x002fe40000000000 */
[----:B------:R-:W-:Y:S04]  /*11970*/  LDGSTS.E [R248+0x2f500], desc[UR8][R22.64], !P4 ;  /* 0x2f50000016f87fae */ /* 0x000fe8000e1a1008 */
[----:B------:R1:W-:Y:S01]  /*11980*/  LDGSTS.E [R248+0x2f900], desc[UR8][R16.64], !P2 ;  /* 0x2f90000010f87fae */ /* 0x0003e2000d1a1008 */
[----:B--2---:R-:W2:Y:S01]  /*11990*/  LDC R35, c[0x0][0x3a0] ;  /* 0x0000e800ff237b82 */ /* 0x004ea20000000800 */
[----:B------:R-:W-:-:S02]  /*119a0*/  ISETP.GE.U32.AND P2, PT, R12, 0x7ffffef2, PT ;  /* 0x7ffffef20c00780c */ /* 0x000fc40003f46070 */
[----:B------:R-:W-:Y:S05]  /*119b0*/  STL.64 [R1+0x898], R28 ;  /* 0x0008981c01007387 */ /* 0x000fea0000100a00 */
[----:B------:R-:W4:Y:S01]  /*119c0*/  LDC R34, c[0x0][0x3a0] ;  /* 0x0000e800ff227b82 */ /* 0x000f220000000800 */
[----:B------:R-:W-:Y:S01]  /*119d0*/  ISETP.GE.U32.AND P4, PT, R13, 0x7ffffef6, PT ;  /* 0x7ffffef60d00780c */ /* 0x000fe20003f86070 */
[----:B------:R-:W-:Y:S01]  /*119e0*/  STL.64 [R1+0x8d0], R22 ;  /* 0x0008d01601007387 */ /* 0x000fe20000100a00 */
[----:B------:R-:W-:-:S05]  /*119f0*/  IMAD.WIDE R18, R4, 0x4, R10 ;  /* 0x0000000404127825 */ /* 0x000fca00078e020a */
[----:B------:R-:W2:Y:S01]  /*11a00*/  LDC R12, c[0x0][0x3a0] ;  /* 0x0000e800ff0c7b82 */ /* 0x000ea20000000800 */
[----:B------:R1:W-:Y:S07]  /*11a10*/  STL.64 [R1+0x918], R16 ;  /* 0x0009181001007387 */ /* 0x0003ee0000100a00 */
[----:B------:R-:W2:Y:S01]  /*11a20*/  LDC R13, c[0x0][0x3a0] ;  /* 0x0000e800ff0d7b82 */ /* 0x000ea20000000800 */
[----:B------:R5:W-:Y:S01]  /*11a30*/  STL.64 [R1+0x948], R18 ;  /* 0x0009481201007387 */ /* 0x000be20000100a00 */
[----:B------:R-:W-:-:S03]  /*11a40*/  VIADD R10, R25, 0xffffff69 ;  /* 0xffffff69190a7836 */ /* 0x000fc60000000000 */
[----:B------:R5:W-:Y:S03]  /*11a50*/  LDGSTS.E [R248+0x2fd00], desc[UR8][R18.64], !P3 ;  /* 0x2fd0000012f87fae */ /* 0x000be6000d9a1008 */
[----:B-1----:R-:W1:Y:S01]  /*11a60*/  LDC R16, c[0x0][0x3a0] ;  /* 0x0000e800ff107b82 */ /* 0x002e620000000800 */
[----:B-----5:R-:W-:Y:S02]  /*11a70*/  VIADD R11, R36, 0xffffff6d ;  /* 0xffffff6d240b7836 */ /* 0x020fe40000000000 */
[----:B------:R-:W-:-:S05]  /*11a80*/  IMAD.WIDE R240, R4, 0x4, R240 ;  /* 0x0000000404f07825 */ /* 0x000fca00078e02f0 */
[----:B------:R-:W5:Y:S01]  /*11a90*/  LDC R17, c[0x0][0x3a0] ;  /* 0x0000e800ff117b82 */ /* 0x000f620000000800 */
[----:B------:R-:W-:-:S07]  /*11aa0*/  IMAD.WIDE R232, R4, 0x4, R232 ;  /* 0x0000000404e87825 */ /* 0x000fce00078e02e8 */
[----:B------:R-:W1:Y:S01]  /*11ab0*/  LDC R18, c[0x0][0x3a0] ;  /* 0x0000e800ff127b82 */ /* 0x000e620000000800 */
[----:B------:R-:W-:Y:S01]  /*11ac0*/  ISETP.GE.U32.AND P3, PT, R11, 0x7ffffeee, PT ;  /* 0x7ffffeee0b00780c */ /* 0x000fe20003f66070 */
[----:B----4-:R-:W-:-:S06]  /*11ad0*/  VIADD R11, R34, 0xffffff65 ;  /* 0xffffff65220b7836 */ /* 0x010fcc0000000000 */
[----:B------:R-:W4:Y:S01]  /*11ae0*/  LDC R19, c[0x0][0x3a0] ;  /* 0x0000e800ff137b82 */ /* 0x000f220000000800 */
[----:B------:R-:W-:-:S07]  /*11af0*/  IMAD.WIDE R224, R4, 0x4, R224 ;  /* 0x0000000404e07825 */ /* 0x000fce00078e02e0 */
[----:B------:R-:W1:Y:S01]  /*11b00*/  LDC R22, c[0x0][0x3a0] ;  /* 0x0000e800ff167b82 */ /* 0x000e620000000800 */
[----:B------:R-:W-:-:S04]  /*11b10*/  IMAD.WIDE R216, R4, 0x4, R216 ;  /* 0x0000000404d87825 */ /* 0x000fc800078e02d8 */
        /* <DEDUP_REMOVED lines=9> */
[C---:B------:R-:W-:Y:S01]  /*11bb0*/  IMAD.WIDE R24, R4.reuse, 0x4, R136 ;  /* 0x0000000404187825 */ /* 0x040fe200078e0288 */
[----:B------:R1:W-:Y:S04]  /*11bc0*/  STL.64 [R1+0x8], R36 ;  /* 0x0000082401007387 */ /* 0x0003e80000100a00 */
[----:B------:R1:W-:Y:S01]  /*11bd0*/  STL.64 [R1+0x368], R24 ;  /* 0x0003681801007387 */ /* 0x0003e20000100a00 */
[----:B---3--:R-:W-:-:S05]  /*11be0*/  IMAD.WIDE R28, R4, 0x4, R212 ;  /* 0x00000004041c7825 */ /* 0x008fca00078e02d4 */
[----:B------:R-:W-:Y:S01]  /*11bf0*/  LDGSTS.E [R247+0x28200], desc[UR8][R28.64], !P0 ;  /* 0x282000001cf77fae */ /* 0x000fe2000c1a1008 */
[----:B------:R-:W-:Y:S02]  /*11c00*/  ISETP.GE.U32.AND P0, PT, R10, 0x7ffffeea, PT ;  /* 0x7ffffeea0a00780c */ /* 0x000fe40003f06070 */
[----:B--2---:R-:W-:Y:S01]  /*11c10*/  IADD3 R10, PT, PT, R35, -0x9f, RZ ;  /* 0xffffff61230a7810 */ /* 0x004fe20007ffe0ff */
[----:B------:R-:W-:Y:S04]  /*11c20*/  LDGSTS.E [R247+0x28600], desc[UR8][R240.64], !P5 ;  /* 0x28600000f0f77fae */ /* 0x000fe8000e9a1008 */
[----:B------:R-:W-:Y:S01]  /*11c30*/  LDGSTS.E [R247+0x28a00], desc[UR8][R232.64], !P4 ;  /* 0x28a00000e8f77fae */ /* 0x000fe2000e1a1008 */
[----:B------:R-:W-:Y:S01]  /*11c40*/  ISETP.GE.U32.AND P4, PT, R10, 0x7ffffee2, PT ;  /* 0x7ffffee20a00780c */ /* 0x000fe20003f86070 */
[----:B------:R-:W-:Y:S01]  /*11c50*/  VIADD R10, R12, 0xffffff5d ;  /* 0xffffff5d0c0a7836 */ /* 0x000fe20000000000 */
[----:B------:R-:W-:Y:S01]  /*11c60*/  ISETP.GE.U32.AND P5, PT, R11, 0x7ffffee6, PT ;  /* 0x7ffffee60b00780c */ /* 0x000fe20003fa6070 */
[----:B------:R-:W2:Y:S01]  /*11c70*/  LDC R12, c[0x0][0x3a0] ;  /* 0x0000e800ff0c7b82 */ /* 0x000ea20000000800 */
[----:B------:R-:W-:Y:S01]  /*11c80*/  VIADD R11, R13, 0xffffff59 ;  /* 0xffffff590d0b7836 */ /* 0x000fe20000000000 */
[----:B------:R-:W-:Y:S01]  /*11c90*/  LDGSTS.E [R247+0x28e00], desc[UR8][R224.64], !P2 ;  /* 0x28e00000e0f77fae */ /* 0x000fe2000d1a1008 */
[----:B------:R-:W-:Y:S01]  /*11ca0*/  ISETP.GE.U32.AND P2, PT, R10, 0x7ffffede, PT ;  /* 0x7ffffede0a00780c */ /* 0x000fe20003f46070 */
[----:B-1----:R-:W-:-:S02]  /*11cb0*/  VIADD R10, R16, 0xffffff55 ;  /* 0xffffff55100a7836 */ /* 0x002fc40000000000 */
[----:B------:R-:W-:Y:S02]  /*11cc0*/  LDGSTS.E [R247+0x29200], desc[UR8][R216.64], !P3 ;  /* 0x29200000d8f77fae */ /* 0x000fe4000d9a1008 */
[----:B------:R-:W1:Y:S01]  /*11cd0*/  LDC R13, c[0x0][0x3a0] ;  /* 0x0000e800ff0d7b82 */ /* 0x000e620000000800 */
[----:B------:R-:W-:Y:S01]  /*11ce0*/  ISETP.GE.U32.AND P3, PT, R11, 0x7ffffeda, PT ;  /* 0x7ffffeda0b00780c */ /* 0x000fe20003f66070 */
[----:B------:R-:W-:Y:S01]  /*11cf0*/  LDGSTS.E [R247+0x29600], desc[UR8][R208.64], !P0 ;  /* 0x29600000d0f77fae */ /* 0x000fe2000c1a1008 */
[----:B------:R-:W-:Y:S01]  /*11d00*/  ISETP.GE.U32.AND P0, PT, R10, 0x7ffffed6, PT ;  /* 0x7ffffed60a00780c */ /* 0x000fe20003f06070 */
[----:B-----5:R-:W-:Y:S01]  /*11d10*/  VIADD R10, R17, 0xffffff4d ;  /* 0xffffff4d110a7836 */ /* 0x020fe20000000000 */
[----:B------:R-:W-:Y:S01]  /*11d20*/  IADD3 R11, PT, PT, R18, -0xaf, RZ ;  /* 0xffffff51120b7810 */ /* 0x000fe20007ffe0ff */
[----:B------:R-:W-:Y:S02]  /*11d30*/  LDGSTS.E [R247+0x29a00], desc[UR8][R200.64], !P5 ;  /* 0x29a00000c8f77fae */ /* 0x000fe4000e9a1008 */
[----:B------:R-:W3:Y:S01]  /*11d40*/  LDC R16, c[0x0][0x3a0] ;  /* 0x0000e800ff107b82 */ /* 0x000ee20000000800 */
[----:B------:R-:W-:Y:S01]  /*11d50*/  ISETP.GE.U32.AND P5, PT, R11, 0x7ffffed2, PT ;  /* 0x7ffffed20b00780c */ /* 0x000fe20003fa6070 */
[----:B------:R-:W-:Y:S01]  /*11d60*/  LDGSTS.E [R247+0x29e00], desc[UR8][R192.64], !P4 ;  /* 0x29e00000c0f77fae */ /* 0x000fe2000e1a1008 */
[----:B------:R-:W-:-:S05]  /*11d70*/  ISETP.GE.U32.AND P4, PT, R10, 0x7ffffece, PT ;  /* 0x7ffffece0a00780c */ /* 0x000fca0003f86070 */
[----:B------:R-:W5:Y:S01]  /*11d80*/  LDC R18, c[0x0][0x3a0] ;  /* 0x0000e800ff127b82 */ /* 0x000f620000000800 */
[----:B----4-:R-:W-:Y:S01]  /*11d90*/  VIADD R11, R19, 0xffffff49 ;  /* 0xffffff49130b7836 */ /* 0x010fe20000000000 */
[----:B------:R-:W-:Y:S01]  /*11da0*/  LDGSTS.E [R247+0x2a200], desc[UR8][R184.64], !P2 ;  /* 0x2a200000b8f77fae */ /* 0x000fe2000d1a1008 */
[----:B------:R-:W-:-:S03]  /*11db0*/  VIADD R10, R22, 0xffffff45 ;  /* 0xffffff45160a7836 */ /* 0x000fc60000000000 */
[----:B------:R-:W-:Y:S02]  /*11dc0*/  LDGSTS.E [R247+0x2a600], desc[UR8][R176.64], !P3 ;  /* 0x2a600000b0f77fae */ /* 0x000fe4000d9a1008 */
[----:B------:R-:W4:Y:S08]  /*11dd0*/  LDC R17, c[0x0][0x3a0] ;  /* 0x0000e800ff117b82 */ /* 0x000f300000000800 */
[----:B------:R-:W4:Y:S01]  /*11de0*/  LDC R19, c[0x0][0x3a0] ;  /* 0x0000e800ff137b82 */ /* 0x000f220000000800 */
[----:B------:R-:W-:Y:S01]  /*11df0*/  ISETP.GE.U32.AND P3, PT, R10, 0x7ffffec6, PT ;  /* 0x7ffffec60a00780c */ /* 0x000fe20003f66070 */
[----:B------:R-:W-:Y:S06]  /*11e00*/  LDGSTS.E [R247+0x2aa00], desc[UR8][R168.64], !P0 ;  /* 0x2aa00000a8f77fae */ /* 0x000fec000c1a1008 */
[----:B------:R-:W4:Y:S01]  /*11e10*/  LDC R22, c[0x0][0x3a0] ;  /* 0x0000e800ff167b82 */ /* 0x000f220000000800 */
[----:B------:R-:W-:-:S02]  /*11e20*/  ISETP.GE.U32.AND P2, PT, R11, 0x7ffffeca, PT ;  /* 0x7ffffeca0b00780c */ /* 0x000fc40003f46070 */
[----:B--2---:R-:W-:Y:S01]  /*11e30*/  IADD3 R10, PT, PT, R12, -0xbf, RZ ;  /* 0xffffff410c0a7810 */ /* 0x004fe20007ffe0ff */
[----:B-1----:R-:W-:Y:S01]  /*11e40*/  VIADD R11, R13, 0xffffff3d ;  /* 0xffffff3d0d0b7836 */ /* 0x002fe20000000000 */
[----:B------:R-:W-:Y:S02]  /*11e50*/  LDGSTS.E [R247+0x2ae00], desc[UR8][R50.64], !P5 ;  /* 0x2ae0000032f77fae */ /* 0x000fe4000e9a1008 */
[----:B------:R-:W-:Y:S01]  /*11e60*/  ISETP.GE.U32.AND P0, PT, R10, 0x7ffffec2, PT ;  /* 0x7ffffec20a00780c */ /* 0x000fe20003f06070 */
[----:B---3--:R-:W-:Y:S01]  /*11e70*/  VIADD R10, R16, 0xffffff39 ;  /* 0xffffff39100a7836 */ /* 0x008fe20000000000 */
[----:B------:R-:W-:Y:S01]  /*11e80*/  ISETP.GE.U32.AND P5, PT, R11, 0x7ffffebe, PT ;  /* 0x7ffffebe0b00780c */ /* 0x000fe20003fa6070 */
[----:B------:R-:W-:Y:S01]  /*11e90*/  LDGSTS.E [R247+0x2b200], desc[UR8][R132.64], !P4 ;  /* 0x2b20000084f77fae */ /* 0x000fe2000e1a1008 */
[----:B-----5:R-:W-:Y:S01]  /*11ea0*/  VIADD R11, R18, 0xffffff35 ;  /* 0xffffff35120b7836 */ /* 0x020fe20000000000 */
[----:B------:R-:W1:Y:S01]  /*11eb0*/  LDC R12, c[0x0][0x3a0] ;  /* 0x0000e800ff0c7b82 */ /* 0x000e620000000800 */
[----:B------:R-:W-:Y:S01]  /*11ec0*/  ISETP.GE.U32.AND P4, PT, R10, 0x7ffffeba, PT ;  /* 0x7ffffeba0a00780c */ /* 0x000fe20003f86070 */
[----:B------:R2:W-:Y:S01]  /*11ed0*/  LDGSTS.E [R247+0x2b600], desc[UR8][R36.64], !P2 ;  /* 0x2b60000024f77fae */ /* 0x0005e2000d1a1008 */
[----:B----4-:R-:W-:Y:S01]  /*11ee0*/  IADD3 R10, PT, PT, R17, -0xcf, RZ ;  /* 0xffffff31110a7810 */ /* 0x010fe20007ffe0ff */
[----:B------:R-:W-:Y:S01]  /*11ef0*/  IMAD.WIDE R34, R4, 0x4, R128 ;  /* 0x0000000404227825 */ /* 0x000fe200078e0280 */
[----:B------:R-:W-:Y:S01]  /*11f00*/  ISETP.GE.U32.AND P2, PT, R11, 0x7ffffeb6, PT ;  /* 0x7ffffeb60b00780c */ /* 0x000fe20003f46070 */
[----:B------:R3:W-:Y:S01]  /*11f10*/  LDGSTS.E [R247+0x2ba00], desc[UR8][R24.64], !P3 ;  /* 0x2ba0000018f77fae */ /* 0x0007e2000d9a1008 */
[----:B------:R-:W-:Y:S01]  /*11f20*/  ISETP.GE.U32.AND P3, PT, R10, 0x7ffffeb2, PT ;  /* 0x7ffffeb20a00780c */ /* 0x000fe20003f66070 */
[----:B------:R-:W-:Y:S01]  /*11f30*/  VIADD R11, R19, 0xffffff2d ;  /* 0xffffff2d130b7836 */ /* 0x000fe20000000000 */
[----:B------:R-:W4:Y:S01]  /*11f40*/  LDC R13, c[0x0][0x3a0] ;  /* 0x0000e800ff0d7b82 */ /* 0x000f220000000800 */
[----:B------:R5:W-:Y:S01]  /*11f50*/  LDGSTS.E [R247+0x2be00], desc[UR8][R34.64], !P0 ;  /* 0x2be0000022f77fae */ /* 0x000be2000c1a1008 */
[----:B------:R-:W-:-:S02]  /*11f60*/  VIADD R10, R22, 0xffffff29 ;  /* 0xffffff29160a7836 */ /* 0x000fc40000000000 */
[----:B------:R-:W-:Y:S01]  /*11f70*/  ISETP.GE.U32.AND P0, PT, R11, 0x7ffffeae, PT ;  /* 0x7ffffeae0b00780c */ /* 0x000fe20003f06070 */
[----:B------:R5:W-:Y:S01]  /*11f80*/  STL.64 [R1+0x388], R34 ;  /* 0x0003882201007387 */ /* 0x000be20000100a00 */
[C---:B--2---:R-:W-:Y:S02]  /*11f90*/  IMAD.WIDE R36, R4.reuse, 0x4, R112 ;  /* 0x0000000404247825 */ /* 0x044fe400078e0270 */
[----:B------:R-:W2:Y:S02]  /*11fa0*/  LDC R16, c[0x0][0x3a0] ;  /* 0x0000e800ff107b82 */ /* 0x000ea40000000800 */
[----:B---3--:R-:W-:-:S05]  /*11fb0*/  IMAD.WIDE R24, R4, 0x4, R120 ;  /* 0x0000000404187825 */ /* 0x008fca00078e0278 */
[----:B------:R3:W-:Y:S01]  /*11fc0*/  LDGSTS.E [R247+0x2c200], desc[UR8][R24.64], !P5 ;  /* 0x2c20000018f77fae */ /* 0x0007e2000e9a1008 */
[----:B------:R-:W-:Y:S01]  /*11fd0*/  ISETP.GE.U32.AND P5, PT, R10, 0x7ffffeaa, PT ;  /* 0x7ffffeaa0a00780c */ /* 0x000fe20003fa6070 */
[C---:B-----5:R-:W-:Y:S01]  /*11fe0*/  IMAD.WIDE R34, R4.reuse, 0x4, R104 ;  /* 0x0000000404227825 */ /* 0x060fe200078e0268 */
[----:B------:R-:W5:Y:S01]  /*11ff0*/  LDC R18, c[0x0][0x3a0] ;  /* 0x0000e800ff127b82 */ /* 0x000f620000000800 */
[----:B------:R3:W-:Y:S04]  /*12000*/  STL.64 [R1+0x3e0], R24 ;  /* 0x0003e01801007387 */ /* 0x0007e80000100a00 */
[----:B------:R-:W-:Y:S03]  /*12010*/  STL.64 [R1+0x420], R36 ;  /* 0x0004202401007387 */ /* 0x000fe60000100a00 */
[----:B------:R-:W1:Y:S01]  /*12020*/  LDC R17, c[0x0][0x3a0] ;  /* 0x0000e800ff117b82 */ /* 0x000e620000000800 */
[----:B------:R-:W-:Y:S01]  /*12030*/  LDGSTS.E [R247+0x2c600], desc[UR8][R36.64], !P4 ;  /* 0x2c60000024f77fae */ /* 0x000fe2000e1a1008 */
[----:B---3--:R-:W-:-:S03]  /*12040*/  IMAD.WIDE R24, R4, 0x4, R96 ;  /* 0x0000000404187825 */ /* 0x008fc600078e0260 */
[----:B------:R3:W-:Y:S03]  /*12050*/  STL.64 [R1+0x498], R34 ;  /* 0x0004982201007387 */ /* 0x0007e60000100a00 */
[----:B------:R-:W1:Y:S01]  /*12060*/  LDC R19, c[0x0][0x3a0] ;  /* 0x0000e800ff137b82 */ /* 0x000e620000000800 */
[----:B------:R3:W-:Y:S04]  /*12070*/  LDGSTS.E [R247+0x2ca00], desc[UR8][R34.64], !P2 ;  /* 0x2ca0000022f77fae */ /* 0x0007e8000d1a1008 */
[----:B------:R2:W-:Y:S03]  /*12080*/  STL.64 [R1+0x4c0], R24 ;  /* 0x0004c01801007387 */ /* 0x0005e60000100a00 */
[----:B------:R-:W1:Y:S01]  /*12090*/  LDC R22, c[0x0][0x3a0] ;  /* 0x0000e800ff167b82 */ /* 0x000e620000000800 */
[----:B------:R2:W-:Y:S01]  /*120a0*/  LDGSTS.E [R247+0x2ce00], desc[UR8][R24.64], !P3 ;  /* 0x2ce0000018f77fae */ /* 0x0005e2000d9a1008 */
[----:B---3--:R-:W-:-:S04]  /*120b0*/  IMAD.WIDE R34, R4, 0x4, R88 ;  /* 0x0000000404227825 */ /* 0x008fc800078e0258 */
[C---:B--2---:R-:W-:Y:S01]  /*120c0*/  IMAD.WIDE R24, R4.reuse, 0x4, R80 ;  /* 0x0000000404187825 */ /* 0x044fe200078e0250 */
[----:B------:R2:W-:Y:S04]  /*120d0*/  STL.64 [R1+0x500], R34 ;  /* 0x0005002201007387 */ /* 0x0005e80000100a00 */
[----:B------:R2:W-:Y:S01]  /*120e0*/  LDGSTS.E [R247+0x2d200], desc[UR8][R34.64], !P0 ;  /* 0x2d20000022f77fae */ /* 0x0005e2000c1a1008 */
[----:B------:R-:W-:-:S03]  /*120f0*/  IMAD.WIDE R36, R4, 0x4, R56 ;  /* 0x0000000404247825 */ /* 0x000fc600078e0238 */
[----:B------:R3:W-:Y:S04]  /*12100*/  STL.64 [R1+0x580], R24 ;  /* 0x0005801801007387 */ /* 0x0007e80000100a00 */
[----:B------:R3:W-:Y:S01]  /*12110*/  LDGSTS.E [R247+0x2d600], desc[UR8][R24.64], !P5 ;  /* 0x2d60000018f77fae */ /* 0x0007e2000e9a1008 */
[----:B--2---:R-:W-:-:S04]  /*12120*/  IMAD.WIDE R34, R4, 0x4, R72 ;  /* 0x0000000404227825 */ /* 0x004fc800078e0248 */
[----:B---3--:R-:W-:Y:S01]  /*12130*/  IMAD.WIDE R24, R4, 0x4, R64 ;  /* 0x0000000404187825 */ /* 0x008fe200078e0240 */
[----:B------:R2:W-:Y:S04]  /*12140*/  STL.64 [R1+0x5b0], R34 ;  /* 0x0005b02201007387 */ /* 0x0005e80000100a00 */
[----:B------:R3:W-:Y:S04]  /*12150*/  STL.64 [R1+0x5e8], R24 ;  /* 0x0005e81801007387 */ /* 0x0007e80000100a00 */
[----:B------:R-:W-:Y:S04]  /*12160*/  STL.64 [R1+0x628], R36 ;  /* 0x0006282401007387 */ /* 0x000fe80000100a00 */
[----:B------:R-:W3:Y:S01]  /*12170*/  LDL.LU.64 R212, [R1] ;  /* 0x0000000001d47983 */ /* 0x000ee20000300a00 */
[----:B-1----:R-:W-:-:S02]  /*12180*/  VIADD R10, R12, 0xffffff25 ;  /* 0xffffff250c0a7836 */ /* 0x002fc40000000000 */
[----:B------:R-:W1:Y:S01]  /*12190*/  LDC R12, c[0x0][0x3a0] ;  /* 0x0000e800ff0c7b82 */ /* 0x000e620000000800 */
[----:B----4-:R-:W-:Y:S02]  /*121a0*/  IADD3 R11, PT, PT, R13, -0xdf, RZ ;  /* 0xffffff210d0b7810 */ /* 0x010fe40007ffe0ff */
[----:B------:R-:W-:Y:S01]  /*121b0*/  ISETP.GE.U32.AND P4, PT, R10, 0x7ffffea6, PT ;  /* 0x7ffffea60a00780c */ /* 0x000fe20003f86070 */
[----:B------:R-:W-:Y:S01]  /*121c0*/  VIADD R10, R16, 0xffffff1d ;  /* 0xffffff1d100a7836 */ /* 0x000fe20000000000 */
[----:B------:R-:W-:-:S03]  /*121d0*/  ISETP.GE.U32.AND P2, PT, R11, 0x7ffffea2, PT ;  /* 0x7ffffea20b00780c */ /* 0x000fc60003f46070 */
[----:B------:R-:W4:Y:S01]  /*121e0*/  LDC R13, c[0x0][0x3a0] ;  /* 0x0000e800ff0d7b82 */ /* 0x000f220000000800 */
[----:B------:R-:W-:Y:S01]  /*121f0*/  ISETP.GE.U32.AND P3, PT, R10, 0x7ffffe9e, PT ;  /* 0x7ffffe9e0a00780c */ /* 0x000fe20003f66070 */
[----:B-----5:R-:W-:-:S06]  /*12200*/  VIADD R11, R18, 0xffffff19 ;  /* 0xffffff19120b7836 */ /* 0x020fcc0000000000 */
[----:B------:R-:W5:Y:S01]  /*12210*/  LDC R16, c[0x0][0x3a0] ;  /* 0x0000e800ff107b82 */ /* 0x000f620000000800 */
[----:B------:R-:W-:Y:S01]  /*12220*/  VIADD R10, R17, 0xffffff15 ;  /* 0xffffff15110a7836 */ /* 0x000fe20000000000 */
[----:B------:R-:W-:Y:S01]  /*12230*/  ISETP.GE.U32.AND P0, PT, R11, 0x7ffffe9a, PT ;  /* 0x7ffffe9a0b00780c */ /* 0x000fe20003f06070 */
[----:B------:R2:W-:Y:S01]  /*12240*/  LDGSTS.E [R247+0x2da00], desc[UR8][R34.64], !P4 ;  /* 0x2da0000022f77fae */ /* 0x0005e2000e1a1008 */
[----:B------:R-:W-:Y:S02]  /*12250*/  IADD3 R11, PT, PT, R19, -0xef, RZ ;  /* 0xffffff11130b7810 */ /* 0x000fe40007ffe0ff */
[----:B------:R-:W-:Y:S02]  /*12260*/  ISETP.GE.U32.AND P5, PT, R10, 0x7ffffe96, PT ;  /* 0x7ffffe960a00780c */ /* 0x000fe40003fa6070 */
[----:B------:R-:W3:Y:S01]  /*12270*/  LDC R17, c[0x0][0x3a0] ;  /* 0x0000e800ff117b82 */ /* 0x000ee20000000800 */
[----:B------:R-:W-:Y:S01]  /*12280*/  VIADD R10, R22, 0xffffff0d ;  /* 0xffffff0d160a7836 */ /* 0x000fe20000000000 */
[----:B------:R-:W-:Y:S01]  /*12290*/  ISETP.GE.U32.AND P4, PT, R11, 0x7ffffe92, PT ;  /* 0x7ffffe920b00780c */ /* 0x000fe20003f86070 */
[----:B------:R3:W-:Y:S05]  /*122a0*/  LDGSTS.E [R247+0x2de00], desc[UR8][R24.64], !P2 ;  /* 0x2de0000018f77fae */ /* 0x0007ea000d1a1008 */
[----:B------:R-:W3:Y:S01]  /*122b0*/  LDC R18, c[0x0][0x3a0] ;  /* 0x0000e800ff127b82 */ /* 0x000ee20000000800 */
[----:B------:R-:W-:Y:S01]  /*122c0*/  ISETP.GE.U32.AND P2, PT, R10, 0x7ffffe8e, PT ;  /* 0x7ffffe8e0a00780c */ /* 0x000fe20003f46070 */
[----:B--2---:R-:W-:Y:S01]  /*122d0*/  IMAD.WIDE R34, R4, 0x4, R48 ;  /* 0x0000000404227825 */ /* 0x004fe200078e0230 */
[----:B------:R-:W-:Y:S05]  /*122e0*/  LDGSTS.E [R247+0x2e200], desc[UR8][R36.64], !P3 ;  /* 0x2e20000024f77fae */ /* 0x000fea000d9a1008 */
[----:B------:R-:W2:Y:S01]  /*122f0*/  LDC R22, c[0x0][0x3a0] ;  /* 0x0000e800ff167b82 */ /* 0x000ea20000000800 */
[----:B-1----:R-:W-:-:S02]  /*12300*/  VIADD R10, R12, 0xffffff09 ;  /* 0xffffff090c0a7836 */ /* 0x002fc40000000000 */
[----:B---3--:R-:W-:-:S05]  /*12310*/  IMAD.WIDE R24, R4, 0x4, R40 ;  /* 0x0000000404187825 */ /* 0x008fca00078e0228 */
[----:B------:R-:W1:Y:S01]  /*12320*/  LDC R19, c[0x0][0x3a0] ;  /* 0x0000e800ff137b82 */ /* 0x000e620000000800 */
[----:B------:R-:W-:Y:S01]  /*12330*/  STL.64 [R1+0x698], R34 ;  /* 0x0006982201007387 */ /* 0x000fe20000100a00 */
[----:B----4-:R-:W-:Y:S01]  /*12340*/  VIADD R11, R13, 0xffffff05 ;  /* 0xffffff050d0b7836 */ /* 0x010fe20000000000 */
[----:B------:R-:W-:Y:S01]  /*12350*/  ISETP.GE.U32.AND P3, PT, R10, 0x7ffffe8a, PT ;  /* 0x7ffffe8a0a00780c */ /* 0x000fe20003f66070 */
[----:B------:R-:W-:Y:S01]  /*12360*/  IMAD.WIDE R32, R4, 0x4, R32 ;  /* 0x0000000404207825 */ /* 0x000fe200078e0220 */
[----:B------:R-:W-:Y:S03]  /*12370*/  LDGSTS.E [R247+0x2e600], desc[UR8][R34.64], !P0 ;  /* 0x2e60000022f77fae */ /* 0x000fe6000c1a1008 */
[----:B------:R-:W3:Y:S01]  /*12380*/  LDC R12, c[0x0][0x3a0] ;  /* 0x0000e800ff0c7b82 */ /* 0x000ee20000000800 */
[----:B------:R4:W-:Y:S01]  /*12390*/  STL.64 [R1+0x6f8], R24 ;  /* 0x0006f81801007387 */ /* 0x0009e20000100a00 */
[----:B-----5:R-:W-:-:S03]  /*123a0*/  IADD3 R10, PT, PT, R16, -0xff, RZ ;  /* 0xffffff01100a7810 */ /* 0x020fc60007ffe0ff */
[----:B------:R4:W-:Y:S03]  /*123b0*/  LDGSTS.E [R247+0x2ea00], desc[UR8][R24.64], !P5 ;  /* 0x2ea0000018f77fae */ /* 0x0009e6000e9a1008 */
[----:B------:R-:W5:Y:S01]  /*123c0*/  LDC R13, c[0x0][0x3a0] ;  /* 0x0000e800ff0d7b82 */ /* 0x000f620000000800 */
[----:B------:R-:W-:Y:S01]  /*123d0*/  STL.64 [R1+0x730], R32 ;  /* 0x0007302001007387 */ /* 0x000fe20000100a00 */
[----:B------:R-:W-:-:S03]  /*123e0*/  ISETP.GE.U32.AND P0, PT, R11, 0x7ffffe86, PT ;  /* 0x7ffffe860b00780c */ /* 0x000fc60003f06070 */
[----:B------:R-:W-:Y:S03]  /*123f0*/  LDGSTS.E [R247+0x2ee00], desc[UR8][R32.64], !P4 ;  /* 0x2ee0000020f77fae */ /* 0x000fe6000e1a1008 */
[----:B------:R-:W3:Y:S01]  /*12400*/  LDC R16, c[0x0][0x3a0] ;  /* 0x0000e800ff107b82 */ /* 0x000ee20000000800 */
[----:B----4-:R-:W-:Y:S01]  /*12410*/  IMAD.WIDE R24, R4, 0x4, R26 ;  /* 0x0000000404187825 */ /* 0x010fe200078e021a */
[----:B------:R-:W-:-:S04]  /*12420*/  ISETP.GE.U32.AND P5, PT, R10, 0x7ffffe82, PT ;  /* 0x7ffffe820a00780c */ /* 0x000fc80003fa6070 */
[----:B------:R4:W-:Y:S01]  /*12430*/  STL.64 [R1+0x798], R24 ;  /* 0x0007981801007387 */ /* 0x0009e20000100a00 */
[----:B------:R-:W-:Y:S02]  /*12440*/  VIADD R10, R17, 0xffffff78 ;  /* 0xffffff78110a7836 */ /* 0x000fe40000000000 */
[----:B------:R-:W-:Y:S01]  /*12450*/  VIADD R11, R18, 0xffffff7c ;  /* 0xffffff7c120b7836 */ /* 0x000fe20000000000 */
[----:B------:R4:W-:Y:S01]  /*12460*/  LDGSTS.E [R247+0x2f200], desc[UR8][R24.64], !P2 ;  /* 0x2f20000018f77fae */ /* 0x0009e2000d1a1008 */
[----:B------:R-:W3:Y:S01]  /*12470*/  LDC R17, c[0x0][0x3a0] ;  /* 0x0000e800ff117b82 */ /* 0x000ee20000000800 */
[----:B------:R-:W-:Y:S01]  /*12480*/  IMAD.WIDE R20, R4, 0x4, R20 ;  /* 0x0000000404147825 */ /* 0x000fe200078e0214 */
[----:B------:R-:W-:-:S06]  /*12490*/  ISETP.GE.U32.AND P2, PT, R10, 0x7ffffef9, PT ;  /* 0x7ffffef90a00780c */ /* 0x000fcc0003f46070 */
[----:B------:R-:W3:Y:S01]  /*124a0*/  LDC R18, c[0x0][0x3a0] ;  /* 0x0000e800ff127b82 */ /* 0x000ee20000000800 */
[----:B----4-:R-:W-:Y:S01]  /*124b0*/  IMAD.WIDE R24, R4, 0x4, R14 ;  /* 0x0000000404187825 */ /* 0x010fe200078e020e */
[----:B------:R-:W-:Y:S01]  /*124c0*/  ISETP.GE.U32.AND P4, PT, R11, 0x7ffffefd, PT ;  /* 0x7ffffefd0b00780c */ /* 0x000fe20003f86070 */
[----:B------:R4:W-:Y:S05]  /*124d0*/  LDGSTS.E [R247+0x2f600], desc[UR8][R20.64], !P3 ;  /* 0x2f60000014f77fae */ /* 0x0009ea000d9a1008 */
[----:B------:R-:W3:Y:S01]  /*124e0*/  LDC R14, c[0x0][0x3a0] ;  /* 0x0000e800ff0e7b82 */ /* 0x000ee20000000800 */
[----:B--2---:R-:W-:Y:S01]  /*124f0*/  IADD3 R10, PT, PT, R22, -0x90, RZ ;  /* 0xffffff70160a7810 */ /* 0x004fe20007ffe0ff */
[----:B-1----:R-:W-:Y:S01]  /*12500*/  VIADD R11, R19, 0xffffff74 ;  /* 0xffffff74130b7836 */ /* 0x002fe20000000000 */
[----:B------:R4:W-:Y:S04]  /*12510*/  STL.64 [R1+0x7d8], R20 ;  /* 0x0007d81401007387 */ /* 0x0009e80000100a00 */
[----:B------:R-:W-:Y:S01]  /*12520*/  LDGSTS.E [R247+0x2fa00], desc[UR8][R24.64], !P0 ;  /* 0x2fa0000018f77fae */ /* 0x000fe2000c1a1008 */
[----:B------:R-:W1:Y:S01]  /*12530*/  LDC R15, c[0x0][0x3a0] ;  /* 0x0000e800ff0f7b82 */ /* 0x000e620000000800 */
[----:B------:R-:W-:-:S02]  /*12540*/  ISETP.GE.U32.AND P0, PT, R10, 0x7ffffef1, PT ;  /* 0x7ffffef10a00780c */ /* 0x000fc40003f06070 */
[----:B------:R-:W-:Y:S01]  /*12550*/  ISETP.GE.U32.AND P3, PT, R11, 0x7ffffef5, PT ;  /* 0x7ffffef50b00780c */ /* 0x000fe20003f66070 */
[----:B----4-:R-:W-:-:S04]  /*12560*/  IMAD.WIDE R20, R4, 0x4, R8 ;  /* 0x0000000404147825 */ /* 0x010fc800078e0208 */
[----:B------:R-:W2:Y:S01]  /*12570*/  LDC R10, c[0x0][0x3a0] ;  /* 0x0000e800ff0a7b82 */ /* 0x000ea20000000800 */
[----:B---3--:R-:W-:Y:S01]  /*12580*/  VIADD R8, R12, 0xffffff6c ;  /* 0xffffff6c0c087836 */ /* 0x008fe20000000000 */
[----:B------:R3:W-:Y:S01]  /*12590*/  LDGSTS.E [R247+0x2fe00], desc[UR8][R20.64], !P5 ;  /* 0x2fe0000014f77fae */ /* 0x0007e2000e9a1008 */
[----:B-----5:R-:W-:Y:S02]  /*125a0*/  VIADD R9, R13, 0xffffff68 ;  /* 0xffffff680d097836 */ /* 0x020fe40000000000 */
[----:B------:R-:W-:Y:S01]  /*125b0*/  IMAD.WIDE R238, R4, 0x4, R238 ;  /* 0x0000000404ee7825 */ /* 0x000fe200078e02ee */
[----:B------:R-:W-:Y:S02]  /*125c0*/  ISETP.GE.U32.AND P5, PT, R8, 0x7ffffeed, PT ;  /* 0x7ffffeed0800780c */ /* 0x000fe40003fa6070 */
[----:B------:R-:W4:Y:S01]  /*125d0*/  LDC R11, c[0x0][0x3a0] ;  /* 0x0000e800ff0b7b82 */ /* 0x000f220000000800 */
[----:B------:R-:W-:Y:S02]  /*125e0*/  VIADD R8, R16, 0xffffff64 ;  /* 0xffffff6410087836 */ /* 0x000fe40000000000 */
[----:B------:R-:W-:-:S05]  /*125f0*/  IMAD.WIDE R230, R4, 0x4, R230 ;  /* 0x0000000404e67825 */ /* 0x000fca00078e02e6 */
[----:B------:R-:W5:Y:S01]  /*12600*/  LDC R12, c[0x0][0x3a0] ;  /* 0x0000e800ff0c7b82 */ /* 0x000f620000000800 */
[----:B------:R-:W-:-:S04]  /*12610*/  IMAD.WIDE R222, R4, 0x4, R222 ;  /* 0x0000000404de7825 */ /* 0x000fc800078e02de */
[----:B------:R-:W-:-:S03]  /*12620*/  IMAD.WIDE R214, R4, 0x4, R214 ;  /* 0x0000000404d67825 */ /* 0x000fc600078e02d6 */
[----:B------:R-:W1:Y:S01]  /*12630*/  LDC R13, c[0x0][0x3a0] ;  /* 0x0000e800ff0d7b82 */ /* 0x000e620000000800 */
        /* <DEDUP_REMOVED lines=11> */
[----:B------:R-:W-:Y:S03]  /*126f0*/  STL.64 [R1+0x818], R24 ;  /* 0x0008181801007387 */ /* 0x000fe60000100a00 */
[C---:B------:R-:W-:Y:S01]  /*12700*/  IMAD.WIDE R44, R4.reuse, 0x4, R126 ;  /* 0x00000004042c7825 */ /* 0x040fe200078e027e */
[----:B------:R3:W-:Y:S03]  /*12710*/  STL.64 [R1+0x860], R20 ;  /* 0x0008601401007387 */ /* 0x0007e60000100a00 */
[----:B------:R-:W-:-:S04]  /*12720*/  IMAD.WIDE R48, R4, 0x4, R118 ;  /* 0x0000000404307825 */ /* 0x000fc800078e0276 */
[----:B---3--:R-:W-:-:S05]  /*12730*/  IMAD.WIDE R20, R4, 0x4, R110 ;  /* 0x0000000404147825 */ /* 0x008fca00078e026e */
[----:B------:R3:W-:Y:S01]  /*12740*/  STL.64 [R1], R20 ;  /* 0x0000001401007387 */ /* 0x0007e20000100a00 */
[----:B------:R-:W-:-:S04]  /*12750*/  IMAD.WIDE R22, R4, 0x4, R86 ;  /* 0x0000000404167825 */ /* 0x000fc800078e0256 */
[----:B------:R-:W-:-:S05]  /*12760*/  IMAD.WIDE R34, R4, 0x4, R212 ;  /* 0x0000000404227825 */ /* 0x000fca00078e02d4 */
[----:B------:R-:W-:Y:S01]  /*12770*/  LDGSTS.E [R246+0x28300], desc[UR8][R34.64], !P4 ;  /* 0x2830000022f67fae */ /* 0x000fe2000e1a1008 */
[----:B------:R-:W-:-:S03]  /*12780*/  ISETP.GE.U32.AND P4, PT, R9, 0x7ffffee9, PT ;  /* 0x7ffffee90900780c */ /* 0x000fc60003f86070 */
[----:B------:R-:W-:Y:S01]  /*12790*/  LDGSTS.E [R246+0x28700], desc[UR8][R238.64], !P2 ;  /* 0x28700000eef67fae */ /* 0x000fe2000d1a1008 */
[----:B------:R-:W-:Y:S01]  /*127a0*/  ISETP.GE.U32.AND P2, PT, R8, 0x7ffffee5, PT ;  /* 0x7ffffee50800780c */ /* 0x000fe20003f46070 */
[----:B------:R-:W-:Y:S02]  /*127b0*/  VIADD R8, R14, 0xffffff5c ;  /* 0xffffff5c0e087836 */ /* 0x000fe40000000000 */
[----:B------:R-:W3:Y:S01]  /*127c0*/  LDC R14, c[0x0][0x3a0] ;  /* 0x0000e800ff0e7b82 */ /* 0x000ee20000000800 */
[----:B------:R-:W-:Y:S01]  /*127d0*/  LDGSTS.E [R246+0x28b00], desc[UR8][R230.64], !P3 ;  /* 0x28b00000e6f67fae */ /* 0x000fe2000d9a1008 */
[----:B------:R-:W-:-:S03]  /*127e0*/  IADD3 R9, PT, PT, R17, -0xa0, RZ ;  /* 0xffffff6011097810 */ /* 0x000fc60007ffe0ff */
[----:B------:R-:W-:Y:S01]  /*127f0*/  LDGSTS.E [R246+0x28f00], desc[UR8][R222.64], !P0 ;  /* 0x28f00000def67fae */ /* 0x000fe2000c1a1008 */
[----:B------:R-:W-:Y:S01]  /*12800*/  ISETP.GE.U32.AND P0, PT, R8, 0x7ffffedd, PT ;  /* 0x7ffffedd0800780c */ /* 0x000fe20003f06070 */
[----:B------:R-:W-:Y:S01]  /*12810*/  VIADD R8, R18, 0xffffff54 ;  /* 0xffffff5412087836 */ /* 0x000fe20000000000 */
[----:B------:R-:W-:Y:S01]  /*12820*/  ISETP.GE.U32.AND P3, PT, R9, 0x7ffffee1, PT ;  /* 0x7ffffee10900780c */ /* 0x000fe20003f66070 */
[----:B-1----:R-:W-:Y:S01]  /*12830*/  VIADD R9, R15, 0xffffff58 ;  /* 0xffffff580f097836 */ /* 0x002fe20000000000 */
[----:B------:R-:W-:Y:S01]  /*12840*/  LDGSTS.E [R246+0x29300], desc[UR8][R214.64], !P5 ;  /* 0x29300000d6f67fae */ /* 0x000fe2000e9a1008 */
[----:B------:R-:W1:Y:S03]  /*12850*/  LDC R15, c[0x0][0x3a0] ;  /* 0x0000e800ff0f7b82 */ /* 0x000e660000000800 */
[----:B------:R-:W-:Y:S01]  /*12860*/  LDGSTS.E [R246+0x29700], desc[UR8][R206.64], !P4 ;  /* 0x29700000cef67fae */ /* 0x000fe2000e1a1008 */
[----:B------:R-:W-:-:S02]  /*12870*/  ISETP.GE.U32.AND P4, PT, R8, 0x7ffffed5, PT ;  /* 0x7ffffed50800780c */ /* 0x000fc40003f86070 */
[----:B--2---:R-:W-:Y:S01]  /*12880*/  IADD3 R8, PT, PT, R10, -0xb0, RZ ;  /* 0xffffff500a087810 */ /* 0x004fe20007ffe0ff */
[----:B------:R-:W-:Y:S01]  /*12890*/  LDGSTS.E [R246+0x29b00], desc[UR8][R198.64], !P2 ;  /* 0x29b00000c6f67fae */ /* 0x000fe2000d1a1008 */
[----:B------:R-:W2:Y:S01]  /*128a0*/  LDC R10, c[0x0][0x3a0] ;  /* 0x0000e800ff0a7b82 */ /* 0x000ea20000000800 */
[----:B------:R-:W-:Y:S01]  /*128b0*/  ISETP.GE.U32.AND P5, PT, R9, 0x7ffffed9, PT ;  /* 0x7ffffed90900780c */ /* 0x000fe20003fa6070 */
[----:B----4-:R-:W-:Y:S01]  /*128c0*/  VIADD R9, R11, 0xffffff4c ;  /* 0xffffff4c0b097836 */ /* 0x010fe20000000000 */
[----:B------:R-:W-:Y:S01]  /*128d0*/  ISETP.GE.U32.AND P2, PT, R8, 0x7ffffed1, PT ;  /* 0x7ffffed10800780c */ /* 0x000fe20003f46070 */
[----:B-----5:R-:W-:Y:S01]  /*128e0*/  VIADD R8, R12, 0xffffff48 ;  /* 0xffffff480c087836 */ /* 0x020fe20000000000 */
[----:B------:R-:W-:Y:S03]  /*128f0*/  LDGSTS.E [R246+0x29f00], desc[UR8][R190.64], !P3 ;  /* 0x29f00000bef67fae */ /* 0x000fe6000d9a1008 */
[----:B------:R-:W4:Y:S01]  /*12900*/  LDC R11, c[0x0][0x3a0] ;  /* 0x0000e800ff0b7b82 */ /* 0x000f220000000800 */
[----:B------:R-:W-:Y:S01]  /*12910*/  ISETP.GE.U32.AND P3, PT, R9, 0x7ffffecd, PT ;  /* 0x7ffffecd0900780c */ /* 0x000fe20003f66070 */
[----:B------:R-:W-:Y:S01]  /*12920*/  LDGSTS.E [R246+0x2a300], desc[UR8][R182.64], !P0 ;  /* 0x2a300000b6f67fae */ /* 0x000fe2000c1a1008 */
[----:B------:R-:W-:Y:S01]  /*12930*/  ISETP.GE.U32.AND P0, PT, R8, 0x7ffffec9, PT ;  /* 0x7ffffec90800780c */ /* 0x000fe20003f06070 */
[----:B---3--:R-:W-:-:S04]  /*12940*/  VIADD R9, R14, 0xffffff44 ;  /* 0xffffff440e097836 */ /* 0x008fc80000000000 */
[----:B------:R-:W3:Y:S01]  /*12950*/  LDC R12, c[0x0][0x3a0] ;  /* 0x0000e800ff0c7b82 */ /* 0x000ee20000000800 */
[----:B------:R-:W-:Y:S01]  /*12960*/  IADD3 R8, PT, PT, R13, -0xc0, RZ ;  /* 0xffffff400d087810 */ /* 0x000fe20007ffe0ff */
[----:B------:R-:W-:Y:S04]  /*12970*/  LDGSTS.E [R246+0x2a700], desc[UR8][R174.64], !P5 ;  /* 0x2a700000aef67fae */ /* 0x000fe8000e9a1008 */
[----:B------:R-:W-:Y:S02]  /*12980*/  LDGSTS.E [R246+0x2ab00], desc[UR8][R166.64], !P4 ;  /* 0x2ab00000a6f67fae */ /* 0x000fe4000e1a1008 */
[----:B------:R-:W5:Y:S01]  /*12990*/  LDC R14, c[0x0][0x3a0] ;  /* 0x0000e800ff0e7b82 */ /* 0x000f620000000800 */
[----:B------:R-:W-:Y:S01]  /*129a0*/  ISETP.GE.U32.AND P4, PT, R8, 0x7ffffec1, PT ;  /* 0x7ffffec10800780c */ /* 0x000fe20003f86070 */
[----:B------:R-:W-:-:S06]  /*129b0*/  VIADD R8, R16, 0xffffff38 ;  /* 0xffffff3810087836 */ /* 0x000fcc0000000000 */
[----:B------:R-:W5:Y:S01]  /*129c0*/  LDC R13, c[0x0][0x3a0] ;  /* 0x0000e800ff0d7b82 */ /* 0x000f620000000800 */
[----:B------:R-:W-:Y:S01]  /*129d0*/  ISETP.GE.U32.AND P5, PT, R9, 0x7ffffec5, PT ;  /* 0x7ffffec50900780c */ /* 0x000fe20003fa6070 */
[----:B-1----:R-:W-:Y:S01]  /*129e0*/  VIADD R9, R15, 0xffffff3c ;  /* 0xffffff3c0f097836 */ /* 0x002fe20000000000 */
[----:B------:R-:W-:Y:S04]  /*129f0*/  LDGSTS.E [R246+0x2af00], desc[UR8][R36.64], !P2 ;  /* 0x2af0000024f67fae */ /* 0x000fe8000d1a1008 */
[----:B------:R-:W-:Y:S01]  /*12a00*/  LDGSTS.E [R246+0x2b300], desc[UR8][R40.64], !P3 ;  /* 0x2b30000028f67fae */ /* 0x000fe2000d9a1008 */
[----:B------:R-:W1:Y:S01]  /*12a10*/  LDC R16, c[0x0][0x3a0] ;  /* 0x0000e800ff107b82 */ /* 0x000e620000000800 */
[----:B------:R-:W-:Y:S01]  /*12a20*/  ISETP.GE.U32.AND P3, PT, R8, 0x7ffffeb9, PT ;  /* 0x7ffffeb90800780c */ /* 0x000fe20003f66070 */
[----:B--2---:R-:W-:Y:S01]  /*12a30*/  VIADD R8, R10, 0xffffff34 ;  /* 0xffffff340a087836 */ /* 0x004fe20000000000 */
[----:B------:R-:W-:Y:S01]  /*12a40*/  ISETP.GE.U32.AND P2, PT, R9, 0x7ffffebd, PT ;  /* 0x7ffffebd0900780c */ /* 0x000fe20003f46070 */
[----:B------:R-:W-:Y:S04]  /*12a50*/  LDGSTS.E [R246+0x2b700], desc[UR8][R42.64], !P0 ;  /* 0x2b7000002af67fae */ /* 0x000fe8000c1a1008 */
[----:B------:R-:W2:Y:S01]  /*12a60*/  LDC R15, c[0x0][0x3a0] ;  /* 0x0000e800ff0f7b82 */ /* 0x000ea20000000800 */
[----:B----4-:R-:W-:Y:S01]  /*12a70*/  IADD3 R9, PT, PT, R11, -0xd0, RZ ;  /* 0xffffff300b097810 */ /* 0x010fe20007ffe0ff */
[----:B------:R-:W-:Y:S01]  /*12a80*/  LDGSTS.E [R246+0x2bb00], desc[UR8][R134.64], !P5 ;  /* 0x2bb0000086f67fae */ /* 0x000fe2000e9a1008 */
[----:B------:R-:W-:-:S05]  /*12a90*/  ISETP.GE.U32.AND P0, PT, R8, 0x7ffffeb5, PT ;  /* 0x7ffffeb50800780c */ /* 0x000fca0003f06070 */
[----:B------:R-:W4:Y:S01]  /*12aa0*/  LDC R10, c[0x0][0x3a0] ;  /* 0x0000e800ff0a7b82 */ /* 0x000f220000000800 */
[----:B---3--:R-:W-:Y:S01]  /*12ab0*/  VIADD R8, R12, 0xffffff2c ;  /* 0xffffff2c0c087836 */ /* 0x008fe20000000000 */
[----:B------:R-:W-:Y:S01]  /*12ac0*/  ISETP.GE.U32.AND P5, PT, R9, 0x7ffffeb1, PT ;  /* 0x7ffffeb10900780c */ /* 0x000fe20003fa6070 */
[----:B------:R-:W-:Y:S01]  /*12ad0*/  LDGSTS.E [R246+0x2bf00], desc[UR8][R44.64], !P4 ;  /* 0x2bf000002cf67fae */ /* 0x000fe2000e1a1008 */
[----:B-----5:R-:W-:Y:S02]  /*12ae0*/  VIADD R9, R14, 0xffffff28 ;  /* 0xffffff280e097836 */ /* 0x020fe40000000000 */
[----:B------:R-:W-:Y:S02]  /*12af0*/  ISETP.GE.U32.AND P4, PT, R8, 0x7ffffead, PT ;  /* 0x7ffffead0800780c */ /* 0x000fe40003f86070 */
[----:B------:R-:W3:Y:S01]  /*12b00*/  LDC R11, c[0x0][0x3a0] ;  /* 0x0000e800ff0b7b82 */ /* 0x000ee20000000800 */
[----:B------:R-:W-:Y:S01]  /*12b10*/  VIADD R8, R13, 0xffffff24 ;  /* 0xffffff240d087836 */ /* 0x000fe20000000000 */
[----:B------:R-:W-:Y:S01]  /*12b20*/  LDGSTS.E [R246+0x2c300], desc[UR8][R48.64], !P2 ;  /* 0x2c30000030f67fae */ /* 0x000fe2000d1a1008 */
[----:B------:R-:W-:Y:S01]  /*12b30*/  ISETP.GE.U32.AND P2, PT, R9, 0x7ffffea9, PT ;  /* 0x7ffffea90900780c */ /* 0x000fe20003f46070 */
[----:B------:R-:W-:-:S02]  /*12b40*/  IMAD.WIDE R18, R4, 0x4, R94 ;  /* 0x0000000404127825 */ /* 0x000fc400078e025e */
[----:B------:R5:W-:Y:S01]  /*12b50*/  LDGSTS.E [R246+0x2c700], desc[UR8][R20.64], !P3 ;  /* 0x2c70000014f67fae */ /* 0x000be2000d9a1008 */
[----:B------:R-:W-:Y:S01]  /*12b60*/  ISETP.GE.U32.AND P3, PT, R8, 0x7ffffea5, PT ;  /* 0x7ffffea50800780c */ /* 0x000fe20003f66070 */
[----:B-1----:R-:W-:Y:S01]  /*12b70*/  VIADD R8, R16, 0xffffff1c ;  /* 0xffffff1c10087836 */ /* 0x002fe20000000000 */
[----:B--2---:R-:W-:Y:S01]  /*12b80*/  IADD3 R9, PT, PT, R15, -0xe0, RZ ;  /* 0xffffff200f097810 */ /* 0x004fe20007ffe0ff */
[----:B------:R-:W1:Y:S01]  /*12b90*/  LDC R12, c[0x0][0x3a0] ;  /* 0x0000e800ff0c7b82 */ /* 0x000e620000000800 */
[----:B-----5:R-:W-:Y:S01]  /*12ba0*/  IMAD.WIDE R20, R4, 0x4, R102 ;  /* 0x0000000404147825 */ /* 0x020fe200078e0266 */
[----:B------:R-:W-:-:S06]  /*12bb0*/  SHF.L.U32 R32, R5, 0x7, RZ ;  /* 0x0000000705207819 */ /* 0x000fcc00000006ff */
[----:B------:R-:W2:Y:S01]  /*12bc0*/  LDC R13, c[0x0][0x3a0] ;  /* 0x0000e800ff0d7b82 */ /* 0x000ea20000000800 */
[----:B------:R5:W-:Y:S04]  /*12bd0*/  LDGSTS.E [R246+0x2cb00], desc[UR8][R20.64], !P0 ;  /* 0x2cb0000014f67fae */ /* 0x000be8000c1a1008 */
[----:B------:R5:W-:Y:S03]  /*12be0*/  STL.64 [R1+0x338], R20 ;  /* 0x0003381401007387 */ /* 0x000be60000100a00 */
[----:B------:R-:W1:Y:S01]  /*12bf0*/  LDC R14, c[0x0][0x3a0] ;  /* 0x0000e800ff0e7b82 */ /* 0x000e620000000800 */
[----:B------:R3:W-:Y:S01]  /*12c00*/  LDGSTS.E [R246+0x2cf00], desc[UR8][R18.64], !P5 ;  /* 0x2cf0000012f67fae */ /* 0x0007e2000e9a1008 */
[----:B------:R-:W-:Y:S01]  /*12c10*/  ISETP.GE.U32.AND P5, PT, R8, 0x7ffffe9d, PT ;  /* 0x7ffffe9d0800780c */ /* 0x000fe20003fa6070 */
[----:B----4-:R-:W-:-:S02]  /*12c20*/  VIADD R8, R10, 0xffffff18 ;  /* 0xffffff180a087836 */ /* 0x010fc40000000000 */
[----:B------:R3:W-:Y:S03]  /*12c30*/  STL.64 [R1+0x380], R18 ;  /* 0x0003801201007387 */ /* 0x0007e60000100a00 */
[----:B------:R-:W4:Y:S01]  /*12c40*/  LDC R15, c[0x0][0x3a0] ;  /* 0x0000e800ff0f7b82 */ /* 0x000f220000000800 */
[C---:B-----5:R-:W-:Y:S01]  /*12c50*/  IMAD.WIDE R20, R4.reuse, 0x4, R78 ;  /* 0x0000000404147825 */ /* 0x060fe200078e024e */
[----:B------:R-:W-:Y:S01]  /*12c60*/  ISETP.GE.U32.AND P0, PT, R9, 0x7ffffea1, PT ;  /* 0x7ffffea10900780c */ /* 0x000fe20003f06070 */
[----:B------:R-:W-:Y:S05]  /*12c70*/  STL.64 [R1+0x3d0], R22 ;  /* 0x0003d01601007387 */ /* 0x000fea0000100a00 */
[----:B------:R-:W5:Y:S01]  /*12c80*/  LDC R16, c[0x0][0x3a0] ;  /* 0x0000e800ff107b82 */ /* 0x000f620000000800 */
[----:B------:R-:W-:Y:S01]  /*12c90*/  LDGSTS.E [R246+0x2d300], desc[UR8][R22.64], !P4 ;  /* 0x2d30000016f67fae */ /* 0x000fe2000e1a1008 */
[----:B---3--:R-:W-:Y:S01]  /*12ca0*/  IMAD.WIDE R18, R4, 0x4, R70 ;  /* 0x0000000404127825 */ /* 0x008fe200078e0246 */
[----:B------:R-:W-:-:S02]  /*12cb0*/  ISETP.GE.U32.AND P4, PT, R8, 0x7ffffe99, PT ;  /* 0x7ffffe990800780c */ /* 0x000fc40003f86070 */
[----:B------:R3:W-:Y:S04]  /*12cc0*/  STL.64 [R1+0x408], R20 ;  /* 0x0004081401007387 */ /* 0x0007e80000100a00 */
[----:B------:R1:W-:Y:S04]  /*12cd0*/  STL.64 [R1+0x488], R18 ;  /* 0x0004881201007387 */ /* 0x0003e80000100a00 */
[----:B------:R3:W-:Y:S01]  /*12ce0*/  LDGSTS.E [R246+0x2d700], desc[UR8][R20.64], !P2 ;  /* 0x2d70000014f67fae */ /* 0x0007e2000d1a1008 */
[----:B------:R-:W-:-:S03]  /*12cf0*/  VIADD R9, R11, 0xffffff14 ;  /* 0xffffff140b097836 */ /* 0x000fc60000000000 */
[----:B------:R-:W2:Y:S01]  /*12d00*/  LDL.LU.64 R180, [R1+0x240] ;  /* 0x0002400001b47983 */ /* 0x000ea20000300a00 */
[----:B------:R-:W-:-:S03]  /*12d10*/  IMAD.WIDE R10, R4, 0x4, R46 ;  /* 0x00000004040a7825 */ /* 0x000fc600078e022e */
[----:B------:R1:W-:Y:S01]  /*12d20*/  LDGSTS.E [R246+0x2db00], desc[UR8][R18.64], !P3 ;  /* 0x2db0000012f67fae */ /* 0x0003e2000d9a1008 */
[----:B---3--:R-:W-:-:S03]  /*12d30*/  IMAD.WIDE R20, R4, 0x4, R62 ;  /* 0x0000000404147825 */ /* 0x008fc600078e023e */
[----:B------:R-:W3:Y:S04]  /*12d40*/  LDL.LU.64 R84, [R1+0x238] ;  /* 0x0002380001547983 */ /* 0x000ee80000300a00 */
[----:B------:R-:W4:Y:S01]  /*12d50*/  LDL.LU.64 R172, [R1+0x218] ;  /* 0x0002180001ac7983 */ /* 0x000f220000300a00 */
[----:B-1----:R-:W-:-:S03]  /*12d60*/  IMAD.WIDE R18, R4, 0x4, R54 ;  /* 0x0000000404127825 */ /* 0x002fc600078e0236 */
[----:B------:R-:W5:Y:S04]  /*12d70*/  LDL.LU.64 R108, [R1+0x210] ;  /* 0x00021000016c7983 */ /* 0x000f680000300a00 */
[----:B------:R-:W5:Y:S04]  /*12d80*/  LDL.LU.64 R140, [R1+0x1f8] ;  /* 0x0001f800018c7983 */ /* 0x000f680000300a00 */
[----:B------:R-:W-:Y:S04]  /*12d90*/  STL.64 [R1+0x4b0], R20 ;  /* 0x0004b01401007387 */ /* 0x000fe80000100a00 */
[----:B------:R-:W5:Y:S04]  /*12da0*/  LDL.LU.64 R188, [R1+0x1f0] ;  /* 0x0001f00001bc7983 */ /* 0x000f680000300a00 */
[----:B------:R-:W-:Y:S04]  /*12db0*/  STL.64 [R1+0x4f0], R18 ;  /* 0x0004f01201007387 */ /* 0x000fe80000100a00 */
[----:B------:R-:W5:Y:S04]  /*12dc0*/  LDL.LU.64 R100, [R1+0x1d8] ;  /* 0x0001d80001647983 */ /* 0x000f680000300a00 */
[----:B------:R1:W-:Y:S04]  /*12dd0*/  STL.64 [R1+0x558], R10 ;  /* 0x0005580a01007387 */ /* 0x0003e80000100a00 */
[----:B------:R-:W-:Y:S04]  /*12de0*/  LDGSTS.E [R246+0x2df00], desc[UR8][R20.64], !P0 ;  /* 0x2df0000014f67fae */ /* 0x000fe8000c1a1008 */
[----:B------:R-:W5:Y:S04]  /*12df0*/  LDL.LU.64 R164, [R1+0x1d0] ;  /* 0x0001d00001a47983 */ /* 0x000f680000300a00 */
[----:B------:R-:W-:Y:S04]  /*12e00*/  LDGSTS.E [R246+0x2e300], desc[UR8][R18.64], !P5 ;  /* 0x2e30000012f67fae */ /* 0x000fe8000e9a1008 */
[----:B------:R1:W-:Y:S04]  /*12e10*/  LDGSTS.E [R246+0x2e700], desc[UR8][R10.64], !P4 ;  /* 0x2e7000000af67fae */ /* 0x0003e8000e1a1008 */
[----:B------:R-:W5:Y:S04]  /*12e20*/  LDL.LU.64 R156, [R1+0x1b8] ;  /* 0x0001b800019c7983 */ /* 0x000f680000300a00 */
[----:B------:R-:W5:Y:S01]  /*12e30*/  LDL.LU.64 R148, [R1+0x1b0] ;  /* 0x0001b00001947983 */ /* 0x000f620000300a00 */
[----:B-1----:R-:W-:-:S03]  /*12e40*/  IMAD.WIDE R10, R4, 0x4, R38 ;  /* 0x00000004040a7825 */ /* 0x002fc600078e0226 */
[----:B------:R-:W5:Y:S04]  /*12e50*/  LDL.LU.64 R204, [R1+0x198] ;  /* 0x0001980001cc7983 */ /* 0x000f680000300a00 */
[----:B------:R-:W5:Y:S04]  /*12e60*/  LDL.LU.64 R196, [R1+0x190] ;  /* 0x0001900001c47983 */ /* 0x000f680000300a00 */
[----:B------:R1:W-:Y:S04]  /*12e70*/  STL.64 [R1+0x5a8], R10 ;  /* 0x0005a80a01007387 */ /* 0x0003e80000100a00 */
[----:B------:R-:W5:Y:S01]  /*12e80*/  LDL.LU.64 R212, [R1+0x178] ;  /* 0x0001780001d47983 */ /* 0x000f620000300a00 */
[----:B--2---:R-:W-:-:S03]  /*12e90*/  IMAD.WIDE R92, R32, 0x4, R180 ;  /* 0x00000004205c7825 */ /* 0x004fc600078e02b4 */
[----:B------:R-:W2:Y:S01]  /*12ea0*/  LDL.LU.64 R180, [R1+0x170] ;  /* 0x0001700001b47983 */ /* 0x000ea20000300a00 */
[----:B---3--:R-:W-:-:S04]  /*12eb0*/  IMAD.WIDE R90, R32, 0x4, R84 ;  /* 0x00000004205a7825 */ /* 0x008fc800078e0254 */
[C---:B----4-:R-:W-:Y:S02]  /*12ec0*/  IMAD.WIDE R88, R32.reuse, 0x4, R172 ;  /* 0x0000000420587825 */ /* 0x050fe400078e02ac */
[----:B------:R-:W3:Y:S02]  /*12ed0*/  LDL.LU.64 R172, [R1+0x158] ;  /* 0x0001580001ac7983 */ /* 0x000ee40000300a00 */
[C---:B-----5:R-:W-:Y:S02]  /*12ee0*/  IMAD.WIDE R86, R32.reuse, 0x4, R108 ;  /* 0x0000000420567825 */ /* 0x060fe400078e026c */
[----:B------:R-:W-:Y:S02]  /*12ef0*/  STL.64 [R1+0x240], R92 ;  /* 0x0002405c01007387 */ /* 0x000fe40000100a00 */
[C---:B------:R-:W-:Y:S02]  /*12f00*/  IMAD.WIDE R84, R32.reuse, 0x4, R140 ;  /* 0x0000000420547825 */ /* 0x040fe400078e028c */
[----:B------:R-:W4:Y:S04]  /*12f10*/  LDL.LU.64 R140, [R1+0x150] ;  /* 0x00015000018c7983 */ /* 0x000f280000300a00 */
[----:B------:R-:W-:Y:S01]  /*12f20*/  STL.64 [R1+0x238], R90 ;  /* 0x0002385a01007387 */ /* 0x000fe20000100a00 */
[----:B------:R-:W-:-:S03]  /*12f30*/  IMAD.WIDE R82, R32, 0x4, R188 ;  /* 0x0000000420527825 */ /* 0x000fc600078e02bc */
[----:B------:R-:W5:Y:S04]  /*12f40*/  LDL.LU.64 R188, [R1+0x138] ;  /* 0x0001380001bc7983 */ /* 0x000f680000300a00 */
[----:B------:R-:W-:Y:S01]  /*12f50*/  STL.64 [R1+0x588], R88 ;  /* 0x0005885801007387 */ /* 0x000fe20000100a00 */
[----:B------:R-:W-:-:S03]  /*12f60*/  IMAD.WIDE R80, R32, 0x4, R100 ;  /* 0x0000000420507825 */ /* 0x000fc600078e0264 */
[----:B------:R-:W-:Y:S01]  /*12f70*/  STL.64 [R1+0x590], R86 ;  /* 0x0005905601007387 */ /* 0x000fe20000100a00 */
[----:B------:R-:W-:-:S03]  /*12f80*/  IMAD.WIDE R78, R32, 0x4, R164 ;  /* 0x00000004204e7825 */ /* 0x000fc600078e02a4 */
[----:B------:R-:W5:Y:S04]  /*12f90*/  LDL.LU.64 R164, [R1+0x130] ;  /* 0x0001300001a47983 */ /* 0x000f680000300a00 */
        /* <DEDUP_REMOVED lines=11> */
[----:B------:R-:W-:Y:S04]  /*13050*/  STL.64 [R1+0x828], R76 ;  /* 0x0008284c01007387 */ /* 0x000fe80000100a00 */
[----:B------:R-:W5:Y:S01]  /*13060*/  LDL.LU.64 R212, [R1+0xf0] ;  /* 0x0000f00001d47983 */ /* 0x000f620000300a00 */
[----:B------:R-:W-:-:S05]  /*13070*/  IMAD.WIDE R74, R32, 0x4, R148 ;  /* 0x00000004204a7825 */ /* 0x000fca00078e0294 */
[----:B------:R-:W-:Y:S04]  /*13080*/  STL.64 [R1+0x838], R74 ;  /* 0x0008384a01007387 */ /* 0x000fe80000100a00 */
[----:B------:R-:W5:Y:S04]  /*13090*/  LDL.LU.64 R178, [R1+0xd8] ;  /* 0x0000d80001b27983 */ /* 0x000f680000300a00 */
[----:B------:R-:W-:Y:S04]  /*130a0*/  STL.64 [R1+0x8f0], R72 ;  /* 0x0008f04801007387 */ /* 0x000fe80000100a00 */
[----:B------:R-:W5:Y:S04]  /*130b0*/  LDL.LU.64 R124, [R1+0xd0] ;  /* 0x0000d000017c7983 */ /* 0x000f680000300a00 */
[----:B------:R-:W5:Y:S04]  /*130c0*/  LDL.LU.64 R116, [R1+0xb8] ;  /* 0x0000b80001747983 */ /* 0x000f680000300a00 */
[----:B------:R-:W-:Y:S04]  /*130d0*/  STL.64 [R1+0x8f8], R70 ;  /* 0x0008f84601007387 */ /* 0x000fe80000100a00 */
[----:B------:R-:W5:Y:S04]  /*130e0*/  LDL.LU.64 R108, [R1+0xb0] ;  /* 0x0000b000016c7983 */ /* 0x000f680000300a00 */
[----:B------:R-:W5:Y:S04]  /*130f0*/  LDL.LU.64 R100, [R1+0x98] ;  /* 0x0000980001647983 */ /* 0x000f680000300a00 */
[----:B------:R-:W-:Y:S04]  /*13100*/  STL.64 [R1+0x9a0], R68 ;  /* 0x0009a04401007387 */ /* 0x000fe80000100a00 */
[----:B------:R-:W5:Y:S01]  /*13110*/  LDL.LU.64 R148, [R1+0x90] ;  /* 0x0000900001947983 */ /* 0x000f620000300a00 */
[----:B--2---:R-:W-:-:S03]  /*13120*/  IMAD.WIDE R66, R32, 0x4, R180 ;  /* 0x0000000420427825 */ /* 0x004fc600078e02b4 */
[----:B------:R-:W2:Y:S04]  /*13130*/  LDL.LU.64 R180, [R1+0x78] ;  /* 0x0000780001b47983 */ /* 0x000ea80000300a00 */
[----:B------:R-:W-:Y:S01]  /*13140*/  STL.64 [R1+0x9a8], R66 ;  /* 0x0009a84201007387 */ /* 0x000fe20000100a00 */
[----:B---3--:R-:W-:-:S03]  /*13150*/  IMAD.WIDE R64, R32, 0x4, R172 ;  /* 0x0000000420407825 */ /* 0x008fc600078e02ac */
[----:B------:R-:W3:Y:S01]  /*13160*/  LDL.LU.64 R172, [R1+0x70] ;  /* 0x0000700001ac7983 */ /* 0x000ee20000300a00 */
[----:B----4-:R-:W-:-:S03]  /*13170*/  IMAD.WIDE R62, R32, 0x4, R140 ;  /* 0x00000004203e7825 */ /* 0x010fc600078e028c */
[----:B------:R-:W1:Y:S04]  /*13180*/  LDL.LU.64 R140, [R1+0x58] ;  /* 0x00005800018c7983 */ /* 0x000e680000300a00 */
[----:B------:R-:W-:Y:S01]  /*13190*/  STL.64 [R1+0xc28], R64 ;  /* 0x000c284001007387 */ /* 0x000fe20000100a00 */
[----:B-----5:R-:W-:-:S03]  /*131a0*/  IMAD.WIDE R60, R32, 0x4, R188 ;  /* 0x00000004203c7825 */ /* 0x020fc600078e02bc */
[----:B------:R-:W4:Y:S01]  /*131b0*/  LDL.LU.64 R188, [R1+0x50] ;  /* 0x0000500001bc7983 */ /* 0x000f220000300a00 */
[----:B------:R-:W-:-:S03]  /*131c0*/  IMAD.WIDE R58, R32, 0x4, R164 ;  /* 0x00000004203a7825 */ /* 0x000fc600078e02a4 */
[----:B------:R-:W5:Y:S04]  /*131d0*/  LDL.LU.64 R164, [R1+0x38] ;  /* 0x0000380001a47983 */ /* 0x000f680000300a00 */
        /* <DEDUP_REMOVED lines=8> */
[----:B------:R-:W5:Y:S01]  /*13260*/  LDL.LU.64 R196, [R1+0x20] ;  /* 0x0000200001c47983 */ /* 0x000f620000300a00 */
[----:B------:R-:W-:-:S03]  /*13270*/  IMAD.WIDE R46, R32, 0x4, R212 ;  /* 0x00000004202e7825 */ /* 0x000fc600078e02d4 */
[----:B------:R-:W5:Y:S01]  /*13280*/  LDL.LU.64 R212, [R1+0x18] ;  /* 0x0000180001d47983 */ /* 0x000f620000300a00 */
[----:B------:R-:W-:Y:S02]  /*13290*/  IADD3 R8, PT, PT, R12, -0xf0, RZ ;  /* 0xffffff100c087810 */ /* 0x000fe40007ffe0ff */
[----:B------:R-:W-:Y:S01]  /*132a0*/  ISETP.GE.U32.AND P2, PT, R9, 0x7ffffe95, PT ;  /* 0x7ffffe950900780c */ /* 0x000fe20003f46070 */
[----:B------:R-:W-:Y:S01]  /*132b0*/  VIADD R9, R14, 0xffffff08 ;  /* 0xffffff080e097836 */ /* 0x000fe20000000000 */
[----:B------:R-:W-:Y:S01]  /*132c0*/  ISETP.GE.U32.AND P3, PT, R8, 0x7ffffe91, PT ;  /* 0x7ffffe910800780c */ /* 0x000fe20003f66070 */
[----:B------:R-:W-:Y:S01]  /*132d0*/  VIADD R8, R13, 0xffffff0c ;  /* 0xffffff0c0d087836 */ /* 0x000fe20000000000 */
[----:B------:R-:W-:Y:S01]  /*132e0*/  STL.64 [R1+0xd28], R56 ;  /* 0x000d283801007387 */ /* 0x000fe20000100a00 */
[----:B------:R-:W-:Y:S01]  /*132f0*/  IMAD.WIDE R38, R32, 0x4, R178 ;  /* 0x0000000420267825 */ /* 0x000fe200078e02b2 */
[----:B------:R-:W-:Y:S02]  /*13300*/  ISETP.GE.U32.AND P5, PT, R9, 0x7ffffe89, PT ;  /* 0x7ffffe890900780c */ /* 0x000fe40003fa6070 */
[----:B------:R-:W-:Y:S01]  /*13310*/  STL.64 [R1+0xd38], R54 ;  /* 0x000d383601007387 */ /* 0x000fe20000100a00 */
[----:B------:R-:W-:Y:S01]  /*13320*/  ISETP.GE.U32.AND P0, PT, R8, 0x7ffffe8d, PT ;  /* 0x7ffffe8d0800780c */ /* 0x000fe20003f06070 */
[----:B------:R-:W-:-:S02]  /*13330*/  VIADD R8, R15, 0xffffff04 ;  /* 0xffffff040f087836 */ /* 0x000fc40000000000 */
[C---:B------:R-:W-:Y:S01]  /*13340*/  IMAD.WIDE R26, R32.reuse, 0x4, R124 ;  /* 0x00000004201a7825 */ /* 0x040fe200078e027c */
[----:B------:R-:W-:Y:S03]  /*13350*/  STL.64 [R1+0xdc8], R52 ;  /* 0x000dc83401007387 */ /* 0x000fe60000100a00 */
[----:B------:R-:W-:Y:S01]  /*13360*/  IMAD.WIDE R22, R32, 0x4, R116 ;  /* 0x0000000420167825 */ /* 0x000fe200078e0274 */
[----:B------:R-:W-:Y:S03]  /*13370*/  STL.64 [R1+0xdd0], R46 ;  /* 0x000dd02e01007387 */ /* 0x000fe60000100a00 */
[----:B------:R-:W-:Y:S01]  /*13380*/  VIADD R9, R16, 0xffffff00 ;  /* 0xffffff0010097836 */ /* 0x000fe20000000000 */
[----:B------:R-:W-:Y:S01]  /*13390*/  STL.64 [R1+0xe48], R38 ;  /* 0x000e482601007387 */ /* 0x000fe20000100a00 */
[----:B------:R-:W-:-:S03]  /*133a0*/  IMAD.WIDE R20, R32, 0x4, R108 ;  /* 0x0000000420147825 */ /* 0x000fc600078e026c */
[----:B------:R-:W-:Y:S01]  /*133b0*/  STL.64 [R1+0xe50], R26 ;  /* 0x000e501a01007387 */ /* 0x000fe20000100a00 */
[----:B------:R-:W-:-:S03]  /*133c0*/  IMAD.WIDE R18, R32, 0x4, R100 ;  /* 0x0000000420127825 */ /* 0x000fc600078e0264 */
[----:B------:R1:W-:Y:S01]  /*133d0*/  LDGSTS.E [R246+0x2eb00], desc[UR8][R10.64], !P2 ;  /* 0x2eb000000af67fae */ /* 0x0003e2000d1a1008 */
[----:B------:R-:W-:-:S03]  /*133e0*/  ISETP.GE.U32.AND P4, PT, R8, 0x7ffffe85, PT ;  /* 0x7ffffe850800780c */ /* 0x000fc60003f86070 */
[----:B------:R-:W-:Y:S01]  /*133f0*/  STL.64 [R1+0xe98], R22 ;  /* 0x000e981601007387 */ /* 0x000fe20000100a00 */
[----:B------:R-:W-:-:S03]  /*13400*/  IMAD.WIDE R16, R32, 0x4, R148 ;  /* 0x0000000420107825 */ /* 0x000fc600078e0294 */
[----:B------:R-:W-:Y:S01]  /*13410*/  STL.64 [R1+0xea0], R20 ;  /* 0x000ea01401007387 */ /* 0x000fe20000100a00 */
[----:B------:R-:W-:-:S03]  /*13420*/  ISETP.GE.U32.AND P2, PT, R9, 0x7ffffe81, PT ;  /* 0x7ffffe810900780c */ /* 0x000fc60003f46070 */
[----:B------:R-:W-:Y:S04]  /*13430*/  STL.64 [R1+0xec8], R18 ;  /* 0x000ec81201007387 */ /* 0x000fe80000100a00 */
[----:B------:R-:W-:Y:S01]  /*13440*/  STL.64 [R1+0xed0], R16 ;  /* 0x000ed01001007387 */ /* 0x000fe20000100a00 */
[----:B--2---:R-:W-:-:S05]  /*13450*/  IMAD.WIDE R14, R32, 0x4, R180 ;  /* 0x00000004200e7825 */ /* 0x004fca00078e02b4 */
[----:B------:R-:W-:Y:S01]  /*13460*/  STL.64 [R1+0xee8], R14 ;  /* 0x000ee80e01007387 */ /* 0x000fe20000100a00 */
[----:B---3--:R-:W-:-:S04]  /*13470*/  IMAD.WIDE R12, R32, 0x4, R172 ;  /* 0x00000004200c7825 */ /* 0x008fc800078e02ac */
[C---:B-1----:R-:W-:Y:S01]  /*13480*/  IMAD.WIDE R10, R32.reuse, 0x4, R140 ;  /* 0x00000004200a7825 */ /* 0x042fe200078e028c */
[----:B------:R-:W-:Y:S04]  /*13490*/  STL.64 [R1+0xef0], R12 ;  /* 0x000ef00c01007387 */ /* 0x000fe80000100a00 */
[----:B------:R-:W-:Y:S01]  /*134a0*/  STL.64 [R1+0xef8], R10 ;  /* 0x000ef80a01007387 */ /* 0x000fe20000100a00 */
[----:B----4-:R-:W-:-:S04]  /*134b0*/  IMAD.WIDE R8, R32, 0x4, R188 ;  /* 0x0000000420087825 */ /* 0x010fc800078e02bc */
[----:B-----5:R-:W-:-:S05]  /*134c0*/  IMAD.WIDE R102, R4, 0x4, R164 ;  /* 0x0000000404667825 */ /* 0x020fca00078e02a4 */
[----:B------:R-:W-:Y:S01]  /*134d0*/  STL.64 [R1+0x130], R102 ;  /* 0x0001306601007387 */ /* 0x000fe20000100a00 */
[----:B------:R-:W-:-:S03]  /*134e0*/  IMAD.WIDE R100, R4, 0x4, R156 ;  /* 0x0000000404647825 */ /* 0x000fc600078e029c */
[----:B------:R-:W-:Y:S04]  /*134f0*/  STL.64 [R1+0xf00], R8 ;  /* 0x000f000801007387 */ /* 0x000fe80000100a00 */
[----:B------:R1:W-:Y:S04]  /*13500*/  STL.64 [R1+0x150], R100 ;  /* 0x0001506401007387 */ /* 0x0003e80000100a00 */
[----:B------:R-:W-:Y:S01]  /*13510*/  LDGSTS.E [R246+0x2ef00], desc[UR8][R102.64], !P3 ;  /* 0x2ef0000066f67fae */ /* 0x000fe2000d9a1008 */
[----:B------:R-:W-:-:S03]  /*13520*/  IMAD.WIDE R98, R4, 0x4, R204 ;  /* 0x0000000404627825 */ /* 0x000fc600078e02cc */
[----:B------:R-:W-:Y:S01]  /*13530*/  LDGSTS.E [R246+0x2f300], desc[UR8][R100.64], !P0 ;  /* 0x2f30000064f67fae */ /* 0x000fe2000c1a1008 */
[----:B------:R-:W-:-:S03]  /*13540*/  IMAD.WIDE R96, R4, 0x4, R196 ;  /* 0x0000000404607825 */ /* 0x000fc600078e02c4 */
[----:B------:R-:W-:Y:S01]  /*13550*/  STL.64 [R1+0x170], R98 ;  /* 0x0001706201007387 */ /* 0x000fe20000100a00 */
[----:B------:R-:W-:-:S03]  /*13560*/  IMAD.WIDE R94, R4, 0x4, R212 ;  /* 0x00000004045e7825 */ /* 0x000fc600078e02d4 */
[----:B------:R-:W-:Y:S04]  /*13570*/  STL.64 [R1+0x190], R96 ;  /* 0x0001906001007387 */ /* 0x000fe80000100a00 */
[----:B------:R-:W-:Y:S04]  /*13580*/  STL.64 [R1+0x1b0], R94 ;  /* 0x0001b05e01007387 */ /* 0x000fe80000100a00 */
[----:B------:R-:W2:Y:S04]  /*13590*/  LDL.LU.64 R108, [R1+0x230] ;  /* 0x00023000016c7983 */ /* 0x000ea80000300a00 */
[----:B------:R-:W3:Y:S04]  /*135a0*/  LDL.LU.64 R156, [R1+0x228] ;  /* 0x00022800019c7983 */ /* 0x000ee80000300a00 */
[----:B-1----:R-:W4:Y:S04]  /*135b0*/  LDL.LU.64 R100, [R1+0x208] ;  /* 0x0002080001647983 */ /* 0x002f280000300a00 */
[----:B------:R-:W5:Y:S04]  /*135c0*/  LDL.LU.64 R204, [R1+0x200] ;  /* 0x0002000001cc7983 */ /* 0x000f680000300a00 */
[----:B------:R-:W5:Y:S04]  /*135d0*/  LDL.LU.64 R148, [R1+0x1e8] ;  /* 0x0001e80001947983 */ /* 0x000f680000300a00 */
[----:B------:R-:W5:Y:S04]  /*135e0*/  LDL.LU.64 R196, [R1+0x1e0] ;  /* 0x0001e00001c47983 */ /* 0x000f680000300a00 */
[----:B------:R-:W5:Y:S04]  /*135f0*/  LDL.LU.64 R212, [R1+0x1c8] ;  /* 0x0001c80001d47983 */ /* 0x000f680000300a00 */
[----:B------:R-:W5:Y:S04]  /*13600*/  LDL.LU.64 R180, [R1+0x1c0] ;  /* 0x0001c00001b47983 */ /* 0x000f680000300a00 */
[----:B------:R-:W5:Y:S04]  /*13610*/  LDL.LU.64 R172, [R1+0x1a8] ;  /* 0x0001a80001ac7983 */ /* 0x000f680000300a00 */
[----:B------:R-:W-:Y:S04]  /*13620*/  LDGSTS.E [R246+0x2f700], desc[UR8][R98.64], !P5 ;  /* 0x2f70000062f67fae */ /* 0x000fe8000e9a1008 */
[----:B------:R-:W-:Y:S04]  /*13630*/  LDGSTS.E [R246+0x2fb00], desc[UR8][R96.64], !P4 ;  /* 0x2fb0000060f67fae */ /* 0x000fe8000e1a1008 */
[----:B------:R-:W-:Y:S04]  /*13640*/  LDGSTS.E [R246+0x2ff00], desc[UR8][R94.64], !P2 ;  /* 0x2ff000005ef67fae */ /* 0x000fe8000d1a1008 */
[----:B------:R-:W5:Y:S04]  /*13650*/  LDL.LU.64 R140, [R1+0x1a0] ;  /* 0x0001a000018c7983 */ /* 0x000f680000300a00 */
[----:B------:R-:W0:Y:S04]  /*13660*/  LDGDEPBAR ;  /* 0x00000000000079af */ /* 0x000e280000000000 */
[----:B------:R2:W-:Y:S04]  /*13670*/  LDGSTS.E [R249+0x10000], desc[UR8][R92.64], P6 ;  /* 0x100000005cf97fae */ /* 0x0005e8000b1a1008 */
[----:B------:R3:W-:Y:S04]  /*13680*/  LDGSTS.E [R249+0x10100], desc[UR8][R90.64], P1 ;  /* 0x101000005af97fae */ /* 0x0007e800089a1008 */
[----:B------:R-:W5:Y:S04]  /*13690*/  LDL.LU.64 R188, [R1+0x188] ;  /* 0x0001880001bc7983 */ /* 0x000f680000300a00 */
[----:B------:R4:W-:Y:S04]  /*136a0*/  LDGSTS.E [R249+0x11000], desc[UR8][R88.64], P6 ;  /* 0x1100000058f97fae */ /* 0x0009e8000b1a1008 */
[----:B------:R5:W-:Y:S04]  /*136b0*/  LDGSTS.E [R249+0x11100], desc[UR8][R86.64], P1 ;  /* 0x1110000056f97fae */ /* 0x000be800089a1008 */
[----:B------:R-:W5:Y:S04]  /*136c0*/  LDL.LU.64 R164, [R1+0x180] ;  /* 0x0001800001a47983 */ /* 0x000f680000300a00 */
[----:B------:R-:W-:Y:S04]  /*136d0*/  LDGSTS.E [R249+0x12000], desc[UR8][R84.64], P6 ;  /* 0x1200000054f97fae */ /* 0x000fe8000b1a1008 */
[----:B------:R1:W-:Y:S04]  /*136e0*/  LDGSTS.E [R249+0x12100], desc[UR8][R82.64], P1 ;  /* 0x1210000052f97fae */ /* 0x0003e800089a1008 */
        /* <DEDUP_REMOVED lines=25> */
[----:B------:R1:W-:Y:S01]  /*13880*/  LDGSTS.E [R249+0x1f100], desc[UR8][R8.64], P1 ;  /* 0x1f10000008f97fae */ /* 0x0003e200089a1008 */
[----:B--2---:R-:W-:-:S04]  /*13890*/  IMAD.WIDE R92, R32, 0x4, R108 ;  /* 0x00000004205c7825 */ /* 0x004fc800078e026c */
[C---:B---3--:R-:W-:Y:S01]  /*138a0*/  IMAD.WIDE R90, R32.reuse, 0x4, R156 ;  /* 0x00000004205a7825 */ /* 0x048fe200078e029c */
[----:B------:R-:W-:Y:S03]  /*138b0*/  LDGSTS.E [R6+0x10200], desc[UR8][R92.64], P6 ;  /* 0x102000005c067fae */ /* 0x000fe6000b1a1008 */
[C---:B----4-:R-:W-:Y:S01]  /*138c0*/  IMAD.WIDE R88, R32.reuse, 0x4, R100 ;  /* 0x0000000420587825 */ /* 0x050fe200078e0264 */
[----:B------:R-:W2:Y:S03]  /*138d0*/  LDL.LU.64 R156, [R1+0x168] ;  /* 0x00016800019c7983 */ /* 0x000ea60000300a00 */
[C---:B-----5:R-:W-:Y:S01]  /*138e0*/  IMAD.WIDE R86, R32.reuse, 0x4, R204 ;  /* 0x0000000420567825 */ /* 0x060fe200078e02cc */
[----:B------:R-:W-:Y:S04]  /*138f0*/  LDGSTS.E [R6+0x10300], desc[UR8][R90.64], P1 ;  /* 0x103000005a067fae */ /* 0x000fe800089a1008 */
[----:B------:R-:W3:Y:S01]  /*13900*/  LDL.LU.64 R204, [R1+0x160] ;  /* 0x0001600001cc7983 */ /* 0x000ee20000300a00 */
[----:B-1----:R-:W-:-:S03]  /*13910*/  IMAD.WIDE R82, R32, 0x4, R196 ;  /* 0x0000000420527825 */ /* 0x002fc600078e02c4 */
[----:B------:R-:W-:Y:S04]  /*13920*/  STL.64 [R1+0x1d0], R92 ;  /* 0x0001d05c01007387 */ /* 0x000fe80000100a00 */
[----:B------:R-:W-:Y:S01]  /*13930*/  STL.64 [R1+0x1d8], R90 ;  /* 0x0001d85a01007387 */ /* 0x000fe20000100a00 */
[----:B------:R-:W-:-:S03]  /*13940*/  IMAD.WIDE R80, R32, 0x4, R212 ;  /* 0x0000000420507825 */ /* 0x000fc600078e02d4 */
[----:B------:R-:W4:Y:S04]  /*13950*/  LDL.LU.64 R196, [R1+0x148] ;  /* 0x0001480001c47983 */ /* 0x000f280000300a00 */
[----:B------:R-:W-:Y:S04]  /*13960*/  STL.64 [R1+0x468], R88 ;  /* 0x0004685801007387 */ /* 0x000fe80000100a00 */
[----:B------:R-:W5:Y:S01]  /*13970*/  LDL.LU.64 R212, [R1+0x140] ;  /* 0x0001400001d47983 */ /* 0x000f620000300a00 */
[----:B------:R-:W-:-:S03]  /*13980*/  IMAD.WIDE R84, R32, 0x4, R148 ;  /* 0x0000000420547825 */ /* 0x000fc600078e0294 */
[----:B------:R-:W-:Y:S04]  /*13990*/  STL.64 [R1+0x480], R86 ;  /* 0x0004805601007387 */ /* 0x000fe80000100a00 */
[----:B------:R1:W-:Y:S01]  /*139a0*/  STL.64 [R1+0x560], R84 ;  /* 0x0005605401007387 */ /* 0x0003e20000100a00 */
[----:B------:R-:W-:-:S03]  /*139b0*/  IMAD.WIDE R78, R32, 0x4, R180 ;  /* 0x00000004204e7825 */ /* 0x000fc600078e02b4 */
[----:B------:R-:W5:Y:S04]  /*139c0*/  LDL.LU.64 R60, [R1+0x128] ;  /* 0x00012800013c7983 */ /* 0x000f680000300a00 */
[----:B------:R-:W5:Y:S04]  /*139d0*/  LDL.LU.64 R52, [R1+0x120] ;  /* 0x0001200001347983 */ /* 0x000f680000300a00 */
[----:B------:R-:W-:Y:S01]  /*139e0*/  STL.64 [R1+0x570], R82 ;  /* 0x0005705201007387 */ /* 0x000fe20000100a00 */
        /* <DEDUP_REMOVED lines=15> */
[----:B------:R-:W-:Y:S04]  /*13ae0*/  STL.64 [R1+0x748], R74 ;  /* 0x0007484a01007387 */ /* 0x000fe80000100a00 */
[----:B------:R-:W5:Y:S04]  /*13af0*/  LDL.LU.64 R188, [R1+0x88] ;  /* 0x0000880001bc7983 */ /* 0x000f680000300a00 */
[----:B------:R-:W5:Y:S04]  /*13b00*/  LDL.LU.64 R164, [R1+0x80] ;  /* 0x0000800001a47983 */ /* 0x000f680000300a00 */
[----:B------:R-:W-:Y:S04]  /*13b10*/  STL.64 [R1+0x800], R72 ;  /* 0x0008004801007387 */ /* 0x000fe80000100a00 */
        /* <DEDUP_REMOVED lines=9> */
[----:B------:R-:W-:Y:S01]  /*13bb0*/  LDGSTS.E [R6+0x15300], desc[UR8][R70.64], P1 ;  /* 0x1530000046067fae */ /* 0x000fe200089a1008 */
[----:B--2---:R-:W-:-:S03]  /*13bc0*/  IMAD.WIDE R68, R32, 0x4, R156 ;  /* 0x0000000420447825 */ /* 0x004fc600078e029c */
[----:B------:R-:W2:Y:S04]  /*13bd0*/  LDL.LU.64 R156, [R1+0x68] ;  /* 0x00006800019c7983 */ /* 0x000ea80000300a00 */
[----:B------:R-:W-:Y:S01]  /*13be0*/  LDGSTS.E [R6+0x16200], desc[UR8][R68.64], P6 ;  /* 0x1620000044067fae */ /* 0x000fe2000b1a1008 */
[----:B---3--:R-:W-:-:S03]  /*13bf0*/  IMAD.WIDE R66, R32, 0x4, R204 ;  /* 0x0000000420427825 */ /* 0x008fc600078e02cc */
[----:B------:R-:W3:Y:S04]  /*13c00*/  LDL.LU.64 R204, [R1+0x60] ;  /* 0x0000600001cc7983 */ /* 0x000ee80000300a00 */
[----:B------:R-:W-:Y:S04]  /*13c10*/  STL.64 [R1+0x810], R70 ;  /* 0x0008104601007387 */ /* 0x000fe80000100a00 */
[----:B------:R-:W-:Y:S01]  /*13c20*/  LDGSTS.E [R6+0x16300], desc[UR8][R66.64], P1 ;  /* 0x1630000042067fae */ /* 0x000fe200089a1008 */
[----:B----4-:R-:W-:-:S03]  /*13c30*/  IMAD.WIDE R64, R32, 0x4, R196 ;  /* 0x0000000420407825 */ /* 0x010fc600078e02c4 */
[----:B------:R-:W4:Y:S04]  /*13c40*/  LDL.LU.64 R196, [R1+0x48] ;  /* 0x0000480001c47983 */ /* 0x000f280000300a00 */
[----:B------:R-:W-:Y:S01]  /*13c50*/  LDGSTS.E [R6+0x17200], desc[UR8][R64.64], P6 ;  /* 0x1720000040067fae */ /* 0x000fe2000b1a1008 */
[----:B-----5:R-:W-:-:S03]  /*13c60*/  IMAD.WIDE R62, R32, 0x4, R212 ;  /* 0x00000004203e7825 */ /* 0x020fc600078e02d4 */
[----:B------:R-:W5:Y:S04]  /*13c70*/  LDL.LU.64 R212, [R1+0x40] ;  /* 0x0000400001d47983 */ /* 0x000f680000300a00 */
[----:B------:R-:W-:Y:S04]  /*13c80*/  STL.64 [R1+0x8b8], R68 ;  /* 0x0008b84401007387 */ /* 0x000fe80000100a00 */
[----:B------:R-:W-:Y:S01]  /*13c90*/  STL.64 [R1+0x8c8], R66 ;  /* 0x0008c84201007387 */ /* 0x000fe20000100a00 */
[----:B------:R-:W-:-:S03]  /*13ca0*/  IMAD.WIDE R60, R32, 0x4, R60 ;  /* 0x00000004203c7825 */ /* 0x000fc600078e023c */
[----:B------:R-:W-:Y:S01]  /*13cb0*/  STL.64 [R1+0x970], R64 ;  /* 0x0009704001007387 */ /* 0x000fe20000100a00 */
[----:B------:R-:W-:-:S03]  /*13cc0*/  IMAD.WIDE R58, R32, 0x4, R52 ;  /* 0x00000004203a7825 */ /* 0x000fc600078e0234 */
[----:B------:R-:W-:Y:S01]  /*13cd0*/  STL.64 [R1+0x988], R62 ;  /* 0x0009883e01007387 */ /* 0x000fe20000100a00 */
[----:B------:R-:W-:-:S03]  /*13ce0*/  IMAD.WIDE R56, R32, 0x4, R124 ;  /* 0x0000000420387825 */ /* 0x000fc600078e027c */
[----:B------:R-:W-:Y:S01]  /*13cf0*/  STL.64 [R1+0xc08], R60 ;  /* 0x000c083c01007387 */ /* 0x000fe20000100a00 */
[----:B------:R-:W-:-:S03]  /*13d00*/  IMAD.WIDE R54, R32, 0x4, R116 ;  /* 0x0000000420367825 */ /* 0x000fc600078e0274 */
        /* <DEDUP_REMOVED lines=9> */
[----:B------:R1:W-:Y:S01]  /*13da0*/  STL.64 [R1+0xd88], R38 ;  /* 0x000d882601007387 */ /* 0x0003e20000100a00 */
[----:B------:R-:W-:-:S03]  /*13db0*/  IMAD.WIDE R22, R32, 0x4, R172 ;  /* 0x0000000420167825 */ /* 0x000fc600078e02ac */
[----:B------:R1:W-:Y:S01]  /*13dc0*/  STL.64 [R1+0xd98], R26 ;  /* 0x000d981a01007387 */ /* 0x0003e20000100a00 */
[----:B------:R-:W-:-:S03]  /*13dd0*/  IMAD.WIDE R20, R32, 0x4, R140 ;  /* 0x0000000420147825 */ /* 0x000fc600078e028c */
[----:B------:R1:W-:Y:S01]  /*13de0*/  STL.64 [R1+0xe18], R22 ;  /* 0x000e181601007387 */ /* 0x0003e20000100a00 */
[----:B------:R-:W-:-:S03]  /*13df0*/  IMAD.WIDE R18, R32, 0x4, R188 ;  /* 0x0000000420127825 */ /* 0x000fc600078e02bc */
[----:B------:R1:W-:Y:S01]  /*13e00*/  STL.64 [R1+0xe28], R20 ;  /* 0x000e281401007387 */ /* 0x0003e20000100a00 */
[----:B------:R-:W-:-:S03]  /*13e10*/  IMAD.WIDE R16, R32, 0x4, R164 ;  /* 0x0000000420107825 */ /* 0x000fc600078e02a4 */
[----:B------:R1:W-:Y:S04]  /*13e20*/  STL.64 [R1+0xe68], R18 ;  /* 0x000e681201007387 */ /* 0x0003e80000100a00 */
[----:B------:R1:W-:Y:S04]  /*13e30*/  STL.64 [R1+0xe78], R16 ;  /* 0x000e781001007387 */ /* 0x0003e80000100a00 */
[----:B------:R-:W-:Y:S04]  /*13e40*/  LDGSTS.E [R6+0x17300], desc[UR8][R62.64], P1 ;  /* 0x173000003e067fae */ /* 0x000fe800089a1008 */
[----:B------:R-:W-:Y:S04]  /*13e50*/  LDGSTS.E [R6+0x18200], desc[UR8][R60.64], P6 ;  /* 0x182000003c067fae */ /* 0x000fe8000b1a1008 */
[----:B------:R-:W-:Y:S04]  /*13e60*/  LDGSTS.E [R6+0x18300], desc[UR8][R58.64], P1 ;  /* 0x183000003a067fae */ /* 0x000fe800089a1008 */
[----:B------:R-:W-:Y:S04]  /*13e70*/  LDGSTS.E [R6+0x19200], desc[UR8][R56.64], P6 ;  /* 0x1920000038067fae */ /* 0x000fe8000b1a1008 */
[----:B------:R-:W-:Y:S04]  /*13e80*/  LDGSTS.E [R6+0x19300], desc[UR8][R54.64], P1 ;  /* 0x1930000036067fae */ /* 0x000fe800089a1008 */
[----:B------:R-:W-:Y:S04]  /*13e90*/  LDGSTS.E [R6+0x1a200], desc[UR8][R52.64], P6 ;  /* 0x1a20000034067fae */ /* 0x000fe8000b1a1008 */
[----:B------:R-:W-:Y:S04]  /*13ea0*/  LDGSTS.E [R6+0x1a300], desc[UR8][R46.64], P1 ;  /* 0x1a3000002e067fae */ /* 0x000fe800089a1008 */
        /* <DEDUP_REMOVED lines=8> */
[----:B------:R2:W-:Y:S04]  /*13f30*/  STL.64 [R1+0xea8], R14 ;  /* 0x000ea80e01007387 */ /* 0x0005e80000100a00 */
[----:B------:R3:W-:Y:S04]  /*13f40*/  STL.64 [R1+0xeb8], R12 ;  /* 0x000eb80c01007387 */ /* 0x0007e80000100a00 */
[----:B------:R2:W-:Y:S01]  /*13f50*/  LDGSTS.E [R6+0x1e200], desc[UR8][R14.64], P6 ;  /* 0x1e2000000e067fae */ /* 0x0005e2000b1a1008 */
[----:B----4-:R-:W-:-:S03]  /*13f60*/  IMAD.WIDE R10, R32, 0x4, R196 ;  /* 0x00000004200a7825 */ /* 0x010fc600078e02c4 */
[----:B------:R3:W-:Y:S01]  /*13f70*/  LDGSTS.E [R6+0x1e300], desc[UR8][R12.64], P1 ;  /* 0x1e3000000c067fae */ /* 0x0007e200089a1008 */
[----:B-----5:R-:W-:-:S03]  /*13f80*/  IMAD.WIDE R8, R32, 0x4, R212 ;  /* 0x0000000420087825 */ /* 0x020fc600078e02d4 */
[----:B------:R4:W-:Y:S04]  /*13f90*/  STL.64 [R1+0xed8], R10 ;  /* 0x000ed80a01007387 */ /* 0x0009e80000100a00 */
[----:B------:R5:W-:Y:S04]  /*13fa0*/  STL.64 [R1+0xee0], R8 ;  /* 0x000ee00801007387 */ /* 0x000be80000100a00 */
[----:B-1----:R-:W2:Y:S04]  /*13fb0*/  LDL.LU.64 R84, [R1+0x220] ;  /* 0x0002200001547983 */ /* 0x002ea80000300a00 */
[----:B------:R-:W3:Y:S04]  /*13fc0*/  LDL.LU.64 R108, [R1+0x248] ;  /* 0x00024800016c7983 */ /* 0x000ee80000300a00 */
[----:B------:R-:W4:Y:S04]  /*13fd0*/  LDL.LU.64 R204, [R1+0x2d0] ;  /* 0x0002d00001cc7983 */ /* 0x000f280000300a00 */
[----:B------:R-:W5:Y:S04]  /*13fe0*/  LDL.LU.64 R100, [R1+0x2c8] ;  /* 0x0002c80001647983 */ /* 0x000f680000300a00 */
        /* <DEDUP_REMOVED lines=9> */
[----:B------:R1:W-:Y:S04]  /*14080*/  LDGSTS.E [R6+0x1f200], desc[UR8][R10.64], P6 ;  /* 0x1f2000000a067fae */ /* 0x0003e8000b1a1008 */
[----:B------:R1:W-:Y:S01]  /*14090*/  LDGSTS.E [R6+0x1f300], desc[UR8][R8.64], P1 ;  /* 0x1f30000008067fae */ /* 0x0003e200089a1008 */
[----:B--2---:R-:W-:-:S04]  /*140a0*/  IMAD.WIDE R38, R32, 0x4, R84 ;  /* 0x0000000420267825 */ /* 0x004fc800078e0254 */
[C---:B---3--:R-:W-:Y:S01]  /*140b0*/  IMAD.WIDE R46, R32.reuse, 0x4, R108 ;  /* 0x00000004202e7825 */ /* 0x048fe200078e026c */
[----:B------:R-:W-:Y:S03]  /*140c0*/  LDGSTS.E [R248+0x10400], desc[UR8][R38.64], P6 ;  /* 0x1040000026f87fae */ /* 0x000fe6000b1a1008 */
[C---:B----4-:R-:W-:Y:S01]  /*140d0*/  IMAD.WIDE R92, R32.reuse, 0x4, R204 ;  /* 0x00000004205c7825 */ /* 0x050fe200078e02cc */
[----:B------:R-:W-:Y:S04]  /*140e0*/  LDGSTS.E [R248+0x10500], desc[UR8][R46.64], P1 ;  /* 0x105000002ef87fae */ /* 0x000fe800089a1008 */
[----:B------:R-:W2:Y:S01]  /*140f0*/  LDL.LU.64 R204, [R1+0x720] ;  /* 0x0007200001cc7983 */ /* 0x000ea20000300a00 */
[----:B-----5:R-:W-:-:S03]  /*14100*/  IMAD.WIDE R90, R32, 0x4, R100 ;  /* 0x00000004205a7825 */ /* 0x020fc600078e0264 */
[----:B------:R3:W-:Y:S01]  /*14110*/  LDGSTS.E [R248+0x11400], desc[UR8][R92.64], P6 ;  /* 0x114000005cf87fae */ /* 0x0007e2000b1a1008 */
[----:B------:R-:W-:-:S03]  /*14120*/  IMAD.WIDE R86, R32, 0x4, R196 ;  /* 0x0000000420567825 */ /* 0x000fc600078e02c4 */
[----:B------:R-:W-:Y:S01]  /*14130*/  LDGSTS.E [R248+0x11500], desc[UR8][R90.64], P1 ;  /* 0x115000005af87fae */ /* 0x000fe200089a1008 */
[----:B------:R-:W-:-:S03]  /*14140*/  IMAD.WIDE R84, R32, 0x4, R212 ;  /* 0x0000000420547825 */ /* 0x000fc600078e02d4 */
[----:B------:R-:W4:Y:S04]  /*14150*/  LDL.LU.64 R196, [R1+0x890] ;  /* 0x0008900001c47983 */ /* 0x000f280000300a00 */
[----:B------:R-:W-:Y:S04]  /*14160*/  STL.64 [R1+0x2d0], R92 ;  /* 0x0002d05c01007387 */ /* 0x000fe80000100a00 */
[----:B------:R-:W5:Y:S01]  /*14170*/  LDL.LU.64 R212, [R1+0x5f0] ;  /* 0x0005f00001d47983 */ /* 0x000f620000300a00 */
[----:B------:R-:W-:-:S03]  /*14180*/  IMAD.WIDE R88, R32, 0x4, R148 ;  /* 0x0000000420587825 */ /* 0x000fc600078e0294 */
[----:B------:R-:W-:Y:S04]  /*14190*/  STL.64 [R1+0x2c8], R90 ;  /* 0x0002c85a01007387 */ /* 0x000fe80000100a00 */
[----:B------:R-:W-:Y:S01]  /*141a0*/  STL.64 [R1+0x478], R88 ;  /* 0x0004785801007387 */ /* 0x000fe20000100a00 */
[----:B------:R-:W-:-:S03]  /*141b0*/  IMAD.WIDE R82, R32, 0x4, R180 ;  /* 0x0000000420527825 */ /* 0x000fc600078e02b4 */
[----:B------:R-:W3:Y:S04]  /*141c0*/  LDL.LU.64 R52, [R1+0x8a8] ;  /* 0x0008a80001347983 */ /* 0x000ee80000300a00 */
[----:B------:R-:W3:Y:S04]  /*141d0*/  LDL.LU.64 R60, [R1+0x510] ;  /* 0x00051000013c7983 */ /* 0x000ee80000300a00 */
[----:B------:R-:W-:Y:S01]  /*141e0*/  STL.64 [R1+0x490], R86 ;  /* 0x0004905601007387 */ /* 0x000fe20000100a00 */
[----:B------:R-:W-:-:S03]  /*141f0*/  IMAD.WIDE R80, R32, 0x4, R172 ;  /* 0x0000000420507825 */ /* 0x000fc600078e02ac */
[----:B------:R-:W3:Y:S04]  /*14200*/  LDL.LU.64 R124, [R1+0x888] ;  /* 0x00088800017c7983 */ /* 0x000ee80000300a00 */
[----:B------:R-:W3:Y:S04]  /*14210*/  LDL.LU.64 R116, [R1+0x280] ;  /* 0x0002800001747983 */ /* 0x000ee80000300a00 */
[----:B------:R1:W-:Y:S01]  /*14220*/  STL.64 [R1+0x568], R84 ;  /* 0x0005685401007387 */ /* 0x0003e20000100a00 */
[----:B------:R-:W-:-:S03]  /*14230*/  IMAD.WIDE R78, R32, 0x4, R140 ;  /* 0x00000004204e7825 */ /* 0x000fc600078e028c */
[----:B------:R-:W3:Y:S04]  /*14240*/  LDL.LU.64 R108, [R1+0x880] ;  /* 0x00088000016c7983 */ /* 0x000ee80000300a00 */
[----:B------:R-:W3:Y:S04]  /*14250*/  LDL.LU.64 R100, [R1+0x278] ;  /* 0x0002780001647983 */ /* 0x000ee80000300a00 */
[----:B------:R1:W-:Y:S01]  /*14260*/  STL.64 [R1+0x578], R82 ;  /* 0x0005785201007387 */ /* 0x0003e20000100a00 */
[----:B------:R-:W-:-:S03]  /*14270*/  IMAD.WIDE R76, R32, 0x4, R188 ;  /* 0x00000004204c7825 */ /* 0x000fc600078e02bc */
[----:B------:R-:W3:Y:S04]  /*14280*/  LDL.LU.64 R148, [R1+0x878] ;  /* 0x0008780001947983 */ /* 0x000ee80000300a00 */
[----:B------:R-:W3:Y:S04]  /*14290*/  LDL.LU.64 R180, [R1+0x270] ;  /* 0x0002700001b47983 */ /* 0x000ee80000300a00 */
[----:B------:R-:W-:Y:S01]  /*142a0*/  STL.64 [R1+0x630], R80 ;  /* 0x0006305001007387 */ /* 0x000fe20000100a00 */
[----:B------:R-:W-:-:S03]  /*142b0*/  IMAD.WIDE R74, R32, 0x4, R164 ;  /* 0x00000004204a7825 */ /* 0x000fc600078e02a4 */
[----:B------:R-:W3:Y:S04]  /*142c0*/  LDL.LU.64 R172, [R1+0x858] ;  /* 0x0008580001ac7983 */ /* 0x000ee80000300a00 */
[----:B------:R-:W3:Y:S01]  /*142d0*/  LDL.LU.64 R140, [R1+0x268] ;  /* 0x00026800018c7983 */ /* 0x000ee20000300a00 */
[----:B------:R-:W-:-:S03]  /*142e0*/  IMAD.WIDE R72, R32, 0x4, R156 ;  /* 0x0000000420487825 */ /* 0x000fc600078e029c */
[----:B------:R-:W-:Y:S04]  /*142f0*/  STL.64 [R1+0x640], R78 ;  /* 0x0006404e01007387 */ /* 0x000fe80000100a00 */
[----:B------:R-:W3:Y:S04]  /*14300*/  LDL.LU.64 R188, [R1+0x850] ;  /* 0x0008500001bc7983 */ /* 0x000ee80000300a00 */
[----:B------:R-:W3:Y:S04]  /*14310*/  LDL.LU.64 R164, [R1+0x260] ;  /* 0x0002600001a47983 */ /* 0x000ee80000300a00 */
[----:B------:R-:W-:Y:S04]  /*14320*/  STL.64 [R1+0x740], R76 ;  /* 0x0007404c01007387 */ /* 0x000fe80000100a00 */
[----:B------:R-:W3:Y:S04]  /*14330*/  LDL.LU.64 R156, [R1+0x840] ;  /* 0x00084000019c7983 */ /* 0x000ee80000300a00 */
        /* <DEDUP_REMOVED lines=9> */
[----:B--2---:R-:W-:-:S03]  /*143d0*/  IMAD.WIDE R70, R32, 0x4, R204 ;  /* 0x0000000420467825 */ /* 0x004fc600078e02cc */
[----:B------:R-:W2:Y:S04]  /*143e0*/  LDL.LU.64 R204, [R1+0x258] ;  /* 0x0002580001cc7983 */ /* 0x000ea80000300a00 */
[----:B------:R-:W-:Y:S04]  /*143f0*/  STL.64 [R1+0x750], R74 ;  /* 0x0007504a01007387 */ /* 0x000fe80000100a00 */
[----:B------:R1:W-:Y:S01]  /*14400*/  LDGSTS.E [R248+0x16500], desc[UR8][R70.64], P1 ;  /* 0x1650000046f87fae */ /* 0x0003e200089a1008 */
[----:B----4-:R-:W-:-:S03]  /*14410*/  IMAD.WIDE R68, R32, 0x4, R196 ;  /* 0x0000000420447825 */ /* 0x010fc600078e02c4 */
[----:B------:R-:W1:Y:S04]  /*14420*/  LDL.LU.64 R196, [R1+0x7e0] ;  /* 0x0007e00001c47983 */ /* 0x000e680000300a00 */
[----:B------:R4:W-:Y:S01]  /*14430*/  LDGSTS.E [R248+0x17400], desc[UR8][R68.64], P6 ;  /* 0x1740000044f87fae */ /* 0x0009e2000b1a1008 */
[----:B-----5:R-:W-:-:S03]  /*14440*/  IMAD.WIDE R66, R32, 0x4, R212 ;  /* 0x0000000420427825 */ /* 0x020fc600078e02d4 */
[----:B------:R-:W5:Y:S04]  /*14450*/  LDL.LU.64 R212, [R1+0x250] ;  /* 0x0002500001d47983 */ /* 0x000f680000300a00 */
[----:B------:R-:W-:Y:S04]  /*14460*/  STL.64 [R1+0x808], R72 ;  /* 0x0008084801007387 */ /* 0x000fe80000100a00 */
[----:B------:R-:W-:Y:S01]  /*14470*/  STL.64 [R1+0x820], R70 ;  /* 0x0008204601007387 */ /* 0x000fe20000100a00 */
[----:B---3--:R-:W-:-:S03]  /*14480*/  IMAD.WIDE R64, R32, 0x4, R52 ;  /* 0x0000000420407825 */ /* 0x008fc600078e0234 */
[----:B------:R-:W-:Y:S01]  /*14490*/  STL.64 [R1+0x8c0], R68 ;  /* 0x0008c04401007387 */ /* 0x000fe20000100a00 */
[----:B------:R-:W-:-:S03]  /*144a0*/  IMAD.WIDE R62, R32, 0x4, R60 ;  /* 0x00000004203e7825 */ /* 0x000fc600078e023c */
[----:B------:R-:W-:Y:S04]  /*144b0*/  STL.64 [R1+0x8d8], R66 ;  /* 0x0008d84201007387 */ /* 0x000fe80000100a00 */
[----:B------:R3:W-:Y:S01]  /*144c0*/  LDGSTS.E [R248+0x17500], desc[UR8][R66.64], P1 ;  /* 0x1750000042f87fae */ /* 0x0007e200089a1008 */
        /* <DEDUP_REMOVED lines=37> */
[----:B--2---:R-:W-:-:S05]  /*14720*/  IMAD.WIDE R12, R32, 0x4, R204 ;  /* 0x00000004200c7825 */ /* 0x004fca00078e02cc */
[----:B------:R2:W-:Y:S04]  /*14730*/  STL.64 [R1+0xe88], R12 ;  /* 0x000e880c01007387 */ /* 0x0005e80000100a00 */
[----:B------:R2:W-:Y:S01]  /*14740*/  LDGSTS.E [R248+0x1e500], desc[UR8][R12.64], P1 ;  /* 0x1e5000000cf87fae */ /* 0x0005e200089a1008 */
[----:B-1----:R-:W-:-:S04]  /*14750*/  IMAD.WIDE R10, R32, 0x4, R196 ;  /* 0x00000004200a7825 */ /* 0x002fc800078e02c4 */
[C---:B-----5:R-:W-:Y:S01]  /*14760*/  IMAD.WIDE R8, R32.reuse, 0x4, R212 ;  /* 0x0000000420087825 */ /* 0x060fe200078e02d4 */
[----:B------:R1:W-:Y:S04]  /*14770*/  STL.64 [R1+0xeb0], R10 ;  /* 0x000eb00a01007387 */ /* 0x0003e80000100a00 */
[----:B------:R5:W-:Y:S04]  /*14780*/  STL.64 [R1+0xec0], R8 ;  /* 0x000ec00801007387 */ /* 0x000be80000100a00 */
[----:B------:R-:W2:Y:S04]  /*14790*/  LDL.LU.64 R164, [R1+0x8b0] ;  /* 0x0008b00001a47983 */ /* 0x000ea80000300a00 */
[----:B------:R-:W2:Y:S04]  /*147a0*/  LDL.LU.64 R84, [R1+0x400] ;  /* 0x0004000001547983 */ /* 0x000ea80000300a00 */
[----:B------:R-:W3:Y:S04]  /*147b0*/  LDL.LU.64 R204, [R1+0x8e0] ;  /* 0x0008e00001cc7983 */ /* 0x000ee80000300a00 */
[----:B------:R-:W4:Y:S04]  /*147c0*/  LDL.LU.64 R108, [R1+0x410] ;  /* 0x00041000016c7983 */ /* 0x000f280000300a00 */
[----:B------:R-:W4:Y:S04]  /*147d0*/  LDL.LU.64 R100, [R1+0x8e8] ;  /* 0x0008e80001647983 */ /* 0x000f280000300a00 */
        /* <DEDUP_REMOVED lines=11> */
[C---:B---3--:R-:W-:Y:S02]  /*14890*/  IMAD.WIDE R92, R32.reuse, 0x4, R204 ;  /* 0x00000004205c7825 */ /* 0x048fe400078e02cc */
[----:B------:R-:W2:Y:S02]  /*148a0*/  LDL.LU.64 R204, [R1+0x7e8] ;  /* 0x0007e80001cc7983 */ /* 0x000ea40000300a00 */
[C---:B----4-:R-:W-:Y:S02]  /*148b0*/  IMAD.WIDE R86, R32.reuse, 0x4, R196 ;  /* 0x0000000420567825 */ /* 0x050fe400078e02c4 */
[----:B------:R-:W3:Y:S02]  /*148c0*/  LDL.LU.64 R196, [R1+0x938] ;  /* 0x0009380001c47983 */ /* 0x000ee40000300a00 */
[C---:B-----5:R-:W-:Y:S02]  /*148d0*/  IMAD.WIDE R84, R32.reuse, 0x4, R212 ;  /* 0x0000000420547825 */ /* 0x060fe400078e02d4 */
[----:B------:R-:W-:Y:S04]  /*148e0*/  STL.64 [R1+0x268], R92 ;  /* 0x0002685c01007387 */ /* 0x000fe80000100a00 */
[----:B------:R-:W4:Y:S01]  /*148f0*/  LDL.LU.64 R212, [R1+0x7c0] ;  /* 0x0007c00001d47983 */ /* 0x000f220000300a00 */
[----:B------:R-:W-:-:S04]  /*14900*/  IMAD.WIDE R90, R32, 0x4, R108 ;  /* 0x00000004205a7825 */ /* 0x000fc800078e026c */
[C---:B------:R-:W-:Y:S01]  /*14910*/  IMAD.WIDE R88, R32.reuse, 0x4, R100 ;  /* 0x0000000420587825 */ /* 0x040fe200078e0264 */
[----:B------:R-:W-:Y:S04]  /*14920*/  STL.64 [R1+0x270], R90 ;  /* 0x0002705a01007387 */ /* 0x000fe80000100a00 */
        /* <DEDUP_REMOVED lines=8> */
[----:B------:R1:W-:Y:S01]  /*149b0*/  STL.64 [R1+0x4f8], R84 ;  /* 0x0004f85401007387 */ /* 0x0003e20000100a00 */
[----:B------:R-:W-:-:S03]  /*149c0*/  IMAD.WIDE R78, R32, 0x4, R172 ;  /* 0x00000004204e7825 */ /* 0x000fc600078e02ac */
[----:B------:R-:W5:Y:S04]  /*149d0*/  LDL.LU.64 R116, [R1+0x960] ;  /* 0x0009600001747983 */ /* 0x000f680000300a00 */
[----:B------:R-:W5:Y:S04]  /*149e0*/  LDL.LU.64 R108, [R1+0x4d8] ;  /* 0x0004d800016c7983 */ /* 0x000f680000300a00 */
[----:B------:R1:W-:Y:S01]  /*149f0*/  STL.64 [R1+0x510], R82 ;  /* 0x0005105201007387 */ /* 0x0003e20000100a00 */
[----:B------:R-:W-:-:S03]  /*14a00*/  IMAD.WIDE R76, R32, 0x4, R140 ;  /* 0x00000004204c7825 */ /* 0x000fc600078e028c */
[----:B------:R-:W5:Y:S04]  /*14a10*/  LDL.LU.64 R100, [R1+0x968] ;  /* 0x0009680001647983 */ /* 0x000f680000300a00 */
[----:B------:R-:W5:Y:S04]  /*14a20*/  LDL.LU.64 R148, [R1+0x2f8] ;  /* 0x0002f80001947983 */ /* 0x000f680000300a00 */
[----:B------:R-:W-:Y:S01]  /*14a30*/  STL.64 [R1+0x5f0], R80 ;  /* 0x0005f05001007387 */ /* 0x000fe20000100a00 */
[----:B------:R-:W-:-:S03]  /*14a40*/  IMAD.WIDE R74, R32, 0x4, R188 ;  /* 0x00000004204a7825 */ /* 0x000fc600078e02bc */
[----:B------:R-:W5:Y:S04]  /*14a50*/  LDL.LU.64 R180, [R1+0x978] ;  /* 0x0009780001b47983 */ /* 0x000f680000300a00 */
[----:B------:R-:W5:Y:S01]  /*14a60*/  LDL.LU.64 R172, [R1+0x2f0] ;  /* 0x0002f00001ac7983 */ /* 0x000f620000300a00 */
[----:B------:R-:W-:-:S03]  /*14a70*/  IMAD.WIDE R72, R32, 0x4, R156 ;  /* 0x0000000420487825 */ /* 0x000fc600078e029c */
        /* <DEDUP_REMOVED lines=9> */
[----:B------:R-:W1:Y:S01]  /*14b10*/  LDL.LU.64 R196, [R1+0x9b0] ;  /* 0x0009b00001c47983 */ /* 0x000e620000300a00 */
[----:B----4-:R-:W-:-:S03]  /*14b20*/  IMAD.WIDE R66, R32, 0x4, R212 ;  /* 0x0000000420427825 */ /* 0x010fc600078e02d4 */
[----:B------:R-:W3:Y:S04]  /*14b30*/  LDL.LU.64 R212, [R1+0x2d8] ;  /* 0x0002d80001d47983 */ /* 0x000ee80000300a00 */
[----:B------:R-:W-:Y:S04]  /*14b40*/  STL.64 [R1+0x7e0], R72 ;  /* 0x0007e04801007387 */ /* 0x000fe80000100a00 */
[----:B------:R-:W-:Y:S01]  /*14b50*/  STL.64 [R1+0x7e8], R70 ;  /* 0x0007e84601007387 */ /* 0x000fe20000100a00 */
[----:B-----5:R-:W-:-:S03]  /*14b60*/  IMAD.WIDE R64, R32, 0x4, R178 ;  /* 0x0000000420407825 */ /* 0x020fc600078e02b2 */
        /* <DEDUP_REMOVED lines=16> */
[----:B------:R-:W-:-:S04]  /*14c70*/  IMAD.WIDE R164, R32, 0x4, R164 ;  /* 0x0000000420a47825 */ /* 0x000fc800078e02a4 */
[C---:B------:R-:W-:Y:S01]  /*14c80*/  IMAD.WIDE R22, R32.reuse, 0x4, R180 ;  /* 0x0000000420167825 */ /* 0x040fe200078e02b4 */
[----:B------:R1:W-:Y:S03]  /*14c90*/  STL.64 [R1+0xcc0], R26 ;  /* 0x000cc01a01007387 */ /* 0x0003e60000100a00 */
[C---:B------:R-:W-:Y:S01]  /*14ca0*/  IMAD.WIDE R20, R32.reuse, 0x4, R172 ;  /* 0x0000000420147825 */ /* 0x040fe200078e02ac */
[----:B------:R1:W-:Y:S03]  /*14cb0*/  STL.64 [R1+0xd30], R22 ;  /* 0x000d301601007387 */ /* 0x0003e60000100a00 */
[C---:B------:R-:W-:Y:S01]  /*14cc0*/  IMAD.WIDE R18, R32.reuse, 0x4, R140 ;  /* 0x0000000420127825 */ /* 0x040fe200078e028c */
[----:B------:R1:W-:Y:S03]  /*14cd0*/  STL.64 [R1+0xd40], R20 ;  /* 0x000d401401007387 */ /* 0x0003e60000100a00 */
[C---:B------:R-:W-:Y:S01]  /*14ce0*/  IMAD.WIDE R16, R32.reuse, 0x4, R188 ;  /* 0x0000000420107825 */ /* 0x040fe200078e02bc */
[----:B------:R1:W-:Y:S03]  /*14cf0*/  STL.64 [R1+0xda8], R18 ;  /* 0x000da81201007387 */ /* 0x0003e60000100a00 */
[C---:B------:R-:W-:Y:S01]  /*14d00*/  IMAD.WIDE R14, R32.reuse, 0x4, R156 ;  /* 0x00000004200e7825 */ /* 0x040fe200078e029c */
[----:B------:R1:W-:Y:S04]  /*14d10*/  STL.64 [R1+0xdc0], R16 ;  /* 0x000dc01001007387 */ /* 0x0003e80000100a00 */
[----:B------:R1:W-:Y:S04]  /*14d20*/  STL.64 [R1+0xe30], R14 ;  /* 0x000e300e01007387 */ /* 0x0003e80000100a00 */
[----:B------:R-:W-:Y:S04]  /*14d30*/  LDGSTS.E [R3+0x10600], desc[UR8][R164.64], P6 ;  /* 0x10600000a4037fae */ /* 0x000fe8000b1a1008 */
[----:B------:R-:W-:Y:S04]  /*14d40*/  LDGSTS.E [R3+0x10700], desc[UR8][R170.64], P1 ;  /* 0x10700000aa037fae */ /* 0x000fe800089a1008 */
[----:B------:R1:W-:Y:S04]  /*14d50*/  LDGSTS.E [R3+0x11600], desc[UR8][R92.64], P6 ;  /* 0x116000005c037fae */ /* 0x0003e8000b1a1008 */
[----:B------:R1:W-:Y:S04]  /*14d60*/  LDGSTS.E [R3+0x11700], desc[UR8][R90.64], P1 ;  /* 0x117000005a037fae */ /* 0x0003e800089a1008 */
        /* <DEDUP_REMOVED lines=29> */
[C---:B---3--:R-:W-:Y:S01]  /*14f40*/  IMAD.WIDE R8, R32.reuse, 0x4, R212 ;  /* 0x0000000420087825 */ /* 0x048fe200078e02d4 */
[----:B------:R1:W-:Y:S04]  /*14f50*/  STL.64 [R1+0xe80], R10 ;  /* 0x000e800a01007387 */ /* 0x0003e80000100a00 */
[----:B------:R3:W-:Y:S04]  /*14f60*/  STL.64 [R1+0xe90], R8 ;  /* 0x000e900801007387 */ /* 0x0007e80000100a00 */
[----:B------:R-:W2:Y:S04]  /*14f70*/  LDL.LU.64 R172, [R1+0x9c8] ;  /* 0x0009c80001ac7983 */ /* 0x000ea80000300a00 */
[----:B------:R-:W2:Y:S04]  /*14f80*/  LDL.LU.64 R116, [R1+0x300] ;  /* 0x0003000001747983 */ /* 0x000ea80000300a00 */
[----:B------:R-:W2:Y:S04]  /*14f90*/  LDL.LU.64 R204, [R1+0x9d0] ;  /* 0x0009d00001cc7983 */ /* 0x000ea80000300a00 */
[----:B------:R-:W3:Y:S04]  /*14fa0*/  LDL.LU.64 R84, [R1+0x310] ;  /* 0x0003100001547983 */ /* 0x000ee80000300a00 */
        /* <DEDUP_REMOVED lines=11> */
[----:B--2---:R-:W-:-:S03]  /*15060*/  IMAD.WIDE R92, R32, 0x4, R204 ;  /* 0x00000004205c7825 */ /* 0x004fc600078e02cc */
[----:B------:R-:W2:Y:S01]  /*15070*/  LDL.LU.64 R204, [R1+0x7c8] ;  /* 0x0007c80001cc7983 */ /* 0x000ea20000300a00 */
[----:B---3--:R-:W-:-:S04]  /*15080*/  IMAD.WIDE R90, R32, 0x4, R84 ;  /* 0x00000004205a7825 */ /* 0x008fc800078e0254 */
[C---:B----4-:R-:W-:Y:S02]  /*15090*/  IMAD.WIDE R86, R32.reuse, 0x4, R196 ;  /* 0x0000000420567825 */ /* 0x050fe400078e02c4 */
[----:B------:R-:W3:Y:S02]  /*150a0*/  LDL.LU.64 R196, [R1+0xa00] ;  /* 0x000a000001c47983 */ /* 0x000ee40000300a00 */
[C---:B-----5:R-:W-:Y:S02]  /*150b0*/  IMAD.WIDE R84, R32.reuse, 0x4, R212 ;  /* 0x0000000420547825 */ /* 0x060fe400078e02d4 */
[----:B------:R-:W-:Y:S04]  /*150c0*/  STL.64 [R1+0x278], R92 ;  /* 0x0002785c01007387 */ /* 0x000fe80000100a00 */
[----:B------:R-:W4:Y:S01]  /*150d0*/  LDL.LU.64 R212, [R1+0x7d0] ;  /* 0x0007d00001d47983 */ /* 0x000f220000300a00 */
[----:B------:R-:W-:-:S03]  /*150e0*/  IMAD.WIDE R88, R32, 0x4, R108 ;  /* 0x0000000420587825 */ /* 0x000fc600078e026c */
[----:B------:R-:W-:Y:S04]  /*150f0*/  STL.64 [R1+0x280], R90 ;  /* 0x0002805a01007387 */ /* 0x000fe80000100a00 */
[----:B------:R-:W-:Y:S01]  /*15100*/  STL.64 [R1+0x2f8], R88 ;  /* 0x0002f85801007387 */ /* 0x000fe20000100a00 */
[----:B------:R-:W-:-:S03]  /*15110*/  IMAD.WIDE R82, R32, 0x4, R100 ;  /* 0x0000000420527825 */ /* 0x000fc600078e0264 */
[----:B------:R-:W5:Y:S04]  /*15120*/  LDL.LU.64 R154, [R1+0xa08] ;  /* 0x000a0800019a7983 */ /* 0x000f680000300a00 */
[----:B------:R-:W5:Y:S04]  /*15130*/  LDL.LU.64 R162, [R1+0x6d0] ;  /* 0x0006d00001a27983 */ /* 0x000f680000300a00 */
[----:B------:R-:W-:Y:S01]  /*15140*/  STL.64 [R1+0x300], R86 ;  /* 0x0003005601007387 */ /* 0x000fe20000100a00 */
[----:B------:R-:W-:-:S03]  /*15150*/  IMAD.WIDE R178, R32, 0x4, R116 ;  /* 0x0000000420b27825 */ /* 0x000fc600078e0274 */
[----:B------:R-:W5:Y:S01]  /*15160*/  LDL.LU.64 R60, [R1+0xa10] ;  /* 0x000a1000013c7983 */ /* 0x000f620000300a00 */
[----:B------:R-:W-:-:S03]  /*15170*/  IMAD.WIDE R80, R32, 0x4, R148 ;  /* 0x0000000420507825 */ /* 0x000fc600078e0294 */
        /* <DEDUP_REMOVED lines=12> */
[----:B------:R-:W5:Y:S01]  /*15240*/  LDL.64 R180, [R1+0x330] ;  /* 0x0003300001b47983 */ /* 0x000f620000100a00 */
[----:B------:R-:W-:-:S03]  /*15250*/  IMAD.WIDE R72, R32, 0x4, R156 ;  /* 0x0000000420487825 */ /* 0x000fc600078e029c */
[----:B------:R-:W-:Y:S04]  /*15260*/  STL.64 [R1+0x5e0], R78 ;  /* 0x0005e04e01007387 */ /* 0x000fe80000100a00 */
[----:B------:R-:W5:Y:S04]  /*15270*/  LDL.LU.64 R140, [R1+0xa30] ;  /* 0x000a3000018c7983 */ /* 0x000f680000300a00 */
[----:B------:R-:W5:Y:S04]  /*15280*/  LDL.64 R188, [R1+0x328] ;  /* 0x0003280001bc7983 */ /* 0x000f680000100a00 */
        /* <DEDUP_REMOVED lines=14> */
[----:B------:R-:W-:Y:S01]  /*15370*/  STL.64 [R1+0x7d0], R66 ;  /* 0x0007d04201007387 */ /* 0x000fe20000100a00 */
[----:B------:R-:W-:-:S03]  /*15380*/  IMAD.WIDE R60, R32, 0x4, R60 ;  /* 0x00000004203c7825 */ /* 0x000fc600078e023c */
[----:B------:R-:W-:Y:S01]  /*15390*/  STL.64 [R1+0x8a8], R64 ;  /* 0x0008a84001007387 */ /* 0x000fe20000100a00 */
[----:B------:R-:W-:-:S03]  /*153a0*/  IMAD.WIDE R58, R32, 0x4, R52 ;  /* 0x00000004203a7825 */ /* 0x000fc600078e0234 */
[----:B------:R-:W-:Y:S04]  /*153b0*/  STL.64 [R1+0x8b0], R62 ;  /* 0x0008b03e01007387 */ /* 0x000fe80000100a00 */
        /* <DEDUP_REMOVED lines=55> */
[----:B------:R-:W-:Y:S04]  /*15730*/  STL.64 [R1+0xe58], R10 ;  /* 0x000e580a01007387 */ /* 0x000fe80000100a00 */
[----:B------:R1:W-:Y:S04]  /*15740*/  STL.64 [R1+0xe60], R8 ;  /* 0x000e600801007387 */ /* 0x0003e80000100a00 */
[----:B------:R-:W3:Y:S04]  /*15750*/  LDL.LU.64 R180, [R1+0xa48] ;  /* 0x000a480001b47983 */ /* 0x000ee80000300a00 */
[----:B------:R-:W2:Y:S04]  /*15760*/  LDL.LU.64 R188, [R1+0x4b8] ;  /* 0x0004b80001bc7983 */ /* 0x000ea80000300a00 */
[----:B------:R-:W2:Y:S04]  /*15770*/  LDL.LU.64 R204, [R1+0xa50] ;  /* 0x000a500001cc7983 */ /* 0x000ea80000300a00 */
[----:B------:R-:W3:Y:S04]  /*15780*/  LDL.LU.64 R124, [R1+0x5b8] ;  /* 0x0005b800017c7983 */ /* 0x000ee80000300a00 */
        /* <DEDUP_REMOVED lines=9> */
[----:B------:R-:W-:Y:S04]  /*15820*/  LDGSTS.E [R247+0x1f800], desc[UR8][R10.64], P6 ;  /* 0x1f8000000af77fae */ /* 0x000fe8000b1a1008 */
        /* <DEDUP_REMOVED lines=9> */
[----:B------:R-:W-:-:S05]  /*158c0*/  IMAD.WIDE R90, R32, 0x4, R124 ;  /* 0x00000004205a7825 */ /* 0x000fca00078e027c */
        /* <DEDUP_REMOVED lines=25> */
[----:B------:R1:W-:Y:S04]  /*15a60*/  STL.64 [R1+0x6d0], R76 ;  /* 0x0006d04c01007387 */ /* 0x0003e80000100a00 */
        /* <DEDUP_REMOVED lines=19> */
[----:B------:R-:W-:-:S04]  /*15ba0*/  IMAD.WIDE R180, R32, 0x4, R180 ;  /* 0x0000000420b47825 */ /* 0x000fc800078e02b4 */
[C---:B------:R-:W-:Y:S01]  /*15bb0*/  IMAD.WIDE R56, R32.reuse, 0x4, R162 ;  /* 0x0000000420387825 */ /* 0x040fe200078e02a2 */
[----:B------:R-:W-:Y:S03]  /*15bc0*/  STL.64 [R1+0x930], R58 ;  /* 0x0009303a01007387 */ /* 0x000fe60000100a00 */
[C---:B------:R-:W-:Y:S01]  /*15bd0*/  IMAD.WIDE R54, R32.reuse, 0x4, R52 ;  /* 0x0000000420367825 */ /* 0x040fe200078e0234 */
[----:B------:R-:W-:Y:S03]  /*15be0*/  STL.64 [R1+0xbb8], R56 ;  /* 0x000bb83801007387 */ /* 0x000fe60000100a00 */
[C---:B------:R-:W-:Y:S01]  /*15bf0*/  IMAD.WIDE R188, R32.reuse, 0x4, R188 ;  /* 0x0000000420bc7825 */ /* 0x040fe200078e02bc */
[----:B------:R-:W-:Y:S03]  /*15c00*/  LDGSTS.E [R2+0x10a00], desc[UR8][R180.64], P6 ;  /* 0x10a00000b4027fae */ /* 0x000fe6000b1a1008 */
[C---:B------:R-:W-:Y:S01]  /*15c10*/  IMAD.WIDE R52, R32.reuse, 0x4, R124 ;  /* 0x0000000420347825 */ /* 0x040fe200078e027c */
[----:B------:R-:W-:Y:S03]  /*15c20*/  STL.64 [R1+0xbc0], R54 ;  /* 0x000bc03601007387 */ /* 0x000fe60000100a00 */
        /* <DEDUP_REMOVED lines=9> */
[----:B------:R-:W-:Y:S04]  /*15cc0*/  LDGSTS.E [R2+0x10b00], desc[UR8][R188.64], P1 ;  /* 0x10b00000bc027fae */ /* 0x000fe800089a1008 */
[----:B------:R1:W-:Y:S01]  /*15cd0*/  STL.64 [R1+0xd48], R18 ;  /* 0x000d481201007387 */ /* 0x0003e20000100a00 */
[----:B------:R-:W-:-:S03]  /*15ce0*/  IMAD.WIDE R14, R32, 0x4, R156 ;  /* 0x00000004200e7825 */ /* 0x000fc600078e029c */
[----:B------:R-:W-:Y:S04]  /*15cf0*/  LDGSTS.E [R2+0x11a00], desc[UR8][R92.64], P6 ;  /* 0x11a000005c027fae */ /* 0x000fe8000b1a1008 */
[----:B------:R1:W-:Y:S04]  /*15d00*/  STL.64 [R1+0xd50], R16 ;  /* 0x000d501001007387 */ /* 0x0003e80000100a00 */
[----:B------:R1:W-:Y:S04]  /*15d10*/  LDGSTS.E [R2+0x11b00], desc[UR8][R90.64], P1 ;  /* 0x11b000005a027fae */ /* 0x0003e800089a1008 */
[----:B------:R1:W-:Y:S04]  /*15d20*/  STL.64 [R1+0xda0], R14 ;  /* 0x000da00e01007387 */ /* 0x0003e80000100a00 */
        /* <DEDUP_REMOVED lines=84> */
[----:B------:R-:W1:Y:S04]  /*16270*/  LDL.LU.64 R140, [R1+0x428] ;  /* 0x00042800018c7983 */ /* 0x000e680000300a00 */
[----:B------:R-:W-:Y:S01]  /*16280*/  STL.64 [R1+0x6a0], R72 ;  /* 0x0006a04801007387 */ /* 0x000fe20000100a00 */
[----:B---3--:R-:W-:-:S03]  /*16290*/  IMAD.WIDE R60, R32, 0x4, R156 ;  /* 0x00000004203c7825 */ /* 0x008fc600078e029c */
[----:B------:R-:W2:Y:S01]  /*162a0*/  LDL.LU.64 R156, [R1+0xb40] ;  /* 0x000b4000019c7983 */ /* 0x000ea20000300a00 */
[----:B----4-:R-:W-:-:S03]  /*162b0*/  IMAD.WIDE R66, R32, 0x4, R212 ;  /* 0x0000000420427825 */ /* 0x010fc600078e02d4 */
[----:B------:R-:W3:Y:S01]  /*162c0*/  LDL.LU.64 R212, [R1+0x418] ;  /* 0x0004180001d47983 */ /* 0x000ee20000300a00 */
[----:B------:R-:W-:-:S03]  /*162d0*/  IMAD.WIDE R196, R32, 0x4, R196 ;  /* 0x0000000420c47825 */ /* 0x000fc600078e02c4 */
[----:B------:R-:W-:Y:S01]  /*162e0*/  STL.64 [R1+0x758], R70 ;  /* 0x0007584601007387 */ /* 0x000fe20000100a00 */
[----:B------:R-:W-:-:S03]  /*162f0*/  IMAD.WIDE R204, R32, 0x4, R204 ;  /* 0x0000000420cc7825 */ /* 0x000fc600078e02cc */
[----:B------:R4:W-:Y:S01]  /*16300*/  STL.64 [R1+0x718], R68 ;  /* 0x0007184401007387 */ /* 0x0009e20000100a00 */
[----:B-----5:R-:W-:-:S03]  /*16310*/  IMAD.WIDE R64, R32, 0x4, R122 ;  /* 0x0000000420407825 */ /* 0x020fc600078e027a */
[----:B------:R5:W-:Y:S01]  /*16320*/  STL.64 [R1+0x768], R60 ;  /* 0x0007683c01007387 */ /* 0x000be20000100a00 */
[----:B------:R-:W-:-:S03]  /*16330*/  IMAD.WIDE R62, R32, 0x4, R130 ;  /* 0x00000004203e7825 */ /* 0x000fc600078e0282 */
[----:B------:R-:W-:Y:S04]  /*16340*/  STL.64 [R1+0x6b8], R66 ;  /* 0x0006b84201007387 */ /* 0x000fe80000100a00 */
[----:B------:R-:W-:Y:S01]  /*16350*/  STL.64 [R1+0x850], R64 ;  /* 0x0008504001007387 */ /* 0x000fe20000100a00 */
[----:B------:R-:W-:-:S03]  /*16360*/  IMAD.WIDE R58, R32, 0x4, R138 ;  /* 0x00000004203a7825 */ /* 0x000fc600078e028a */
[----:B------:R-:W-:Y:S01]  /*16370*/  STL.64 [R1+0x858], R62 ;  /* 0x0008583e01007387 */ /* 0x000fe20000100a00 */
[----:B------:R-:W-:-:S03]  /*16380*/  IMAD.WIDE R56, R32, 0x4, R146 ;  /* 0x0000000420387825 */ /* 0x000fc600078e0292 */
[----:B------:R-:W-:Y:S04]  /*16390*/  STL.64 [R1+0x8e0], R58 ;  /* 0x0008e03a01007387 */ /* 0x000fe80000100a00 */
[----:B------:R-:W-:Y:S01]  /*163a0*/  LDGSTS.E [R246+0x10c00], desc[UR8][R196.64], P6 ;  /* 0x10c00000c4f67fae */ /* 0x000fe2000b1a1008 */
[----:B------:R-:W-:-:S03]  /*163b0*/  IMAD.WIDE R54, R32, 0x4, R154 ;  /* 0x0000000420367825 */ /* 0x000fc600078e029a */
[----:B------:R-:W-:Y:S01]  /*163c0*/  STL.64 [R1+0x8e8], R56 ;  /* 0x0008e83801007387 */ /* 0x000fe20000100a00 */
[----:B------:R-:W-:-:S03]  /*163d0*/  IMAD.WIDE R52, R32, 0x4, R52 ;  /* 0x0000000420347825 */ /* 0x000fc600078e0234 */
[----:B------:R-:W-:Y:S04]  /*163e0*/  LDGSTS.E [R246+0x10d00], desc[UR8][R204.64], P1 ;  /* 0x10d00000ccf67fae */ /* 0x000fe800089a1008 */
[----:B------:R-:W-:Y:S01]  /*163f0*/  STL.64 [R1+0x968], R54 ;  /* 0x0009683601007387 */ /* 0x000fe20000100a00 */
[----:B------:R-:W-:-:S03]  /*16400*/  IMAD.WIDE R26, R32, 0x4, R162 ;  /* 0x00000004201a7825 */ /* 0x000fc600078e02a2 */
[----:B------:R-:W-:Y:S01]  /*16410*/  LDGSTS.E [R246+0x11c00], desc[UR8][R90.64], P6 ;  /* 0x11c000005af67fae */ /* 0x000fe2000b1a1008 */
[----:B------:R-:W-:-:S03]  /*16420*/  IMAD.WIDE R22, R32, 0x4, R92 ;  /* 0x0000000420167825 */ /* 0x000fc600078e025c */
[----:B------:R1:W-:Y:S04]  /*16430*/  STL.64 [R1+0x978], R52 ;  /* 0x0009783401007387 */ /* 0x0003e80000100a00 */
[----:B------:R1:W-:Y:S01]  /*16440*/  LDGSTS.E [R246+0x11d00], desc[UR8][R88.64], P1 ;  /* 0x11d0000058f67fae */ /* 0x0003e200089a1008 */
[----:B------:R-:W-:-:S03]  /*16450*/  IMAD.WIDE R20, R32, 0x4, R124 ;  /* 0x0000000420147825 */ /* 0x000fc600078e027c */
[----:B------:R-:W-:Y:S01]  /*16460*/  STL.64 [R1+0xbf8], R26 ;  /* 0x000bf81a01007387 */ /* 0x000fe20000100a00 */
[----:B------:R-:W-:-:S03]  /*16470*/  IMAD.WIDE R18, R32, 0x4, R116 ;  /* 0x0000000420127825 */ /* 0x000fc600078e0274 */
[----:B------:R1:W-:Y:S04]  /*16480*/  LDGSTS.E [R246+0x12c00], desc[UR8][R86.64], P6 ;  /* 0x12c0000056f67fae */ /* 0x0003e8000b1a1008 */
[----:B------:R-:W-:Y:S01]  /*16490*/  STL.64 [R1+0xc00], R22 ;  /* 0x000c001601007387 */ /* 0x000fe20000100a00 */
[----:B------:R-:W-:-:S03]  /*164a0*/  IMAD.WIDE R16, R32, 0x4, R108 ;  /* 0x0000000420107825 */ /* 0x000fc600078e026c */
[----:B------:R-:W-:Y:S01]  /*164b0*/  LDGSTS.E [R246+0x12d00], desc[UR8][R84.64], P1 ;  /* 0x12d0000054f67fae */ /* 0x000fe200089a1008 */
[----:B------:R-:W-:-:S03]  /*164c0*/  IMAD.WIDE R14, R32, 0x4, R100 ;  /* 0x00000004200e7825 */ /* 0x000fc600078e0264 */
[----:B------:R-:W-:Y:S04]  /*164d0*/  STL.64 [R1+0xc78], R20 ;  /* 0x000c781401007387 */ /* 0x000fe80000100a00 */
[----:B------:R-:W-:Y:S01]  /*164e0*/  LDGSTS.E [R246+0x13c00], desc[UR8][R82.64], P6 ;  /* 0x13c0000052f67fae */ /* 0x000fe2000b1a1008 */
[----:B------:R-:W-:-:S03]  /*164f0*/  IMAD.WIDE R12, R32, 0x4, R148 ;  /* 0x00000004200c7825 */ /* 0x000fc600078e0294 */
[----:B------:R-:W-:Y:S04]  /*16500*/  STL.64 [R1+0xc80], R18 ;  /* 0x000c801201007387 */ /* 0x000fe80000100a00 */
[----:B------:R-:W-:Y:S04]  /*16510*/  LDGSTS.E [R246+0x13d00], desc[UR8][R80.64], P1 ;  /* 0x13d0000050f67fae */ /* 0x000fe800089a1008 */
[----:B------:R-:W-:Y:S04]  /*16520*/  STL.64 [R1+0xcf8], R16 ;  /* 0x000cf81001007387 */ /* 0x000fe80000100a00 */
[----:B------:R-:W-:Y:S04]  /*16530*/  LDGSTS.E [R246+0x14c00], desc[UR8][R78.64], P6 ;  /* 0x14c000004ef67fae */ /* 0x000fe8000b1a1008 */
[----:B------:R-:W-:Y:S04]  /*16540*/  STL.64 [R1+0xd00], R14 ;  /* 0x000d000e01007387 */ /* 0x000fe80000100a00 */
[----:B------:R-:W-:Y:S04]  /*16550*/  LDGSTS.E [R246+0x14d00], desc[UR8][R76.64], P1 ;  /* 0x14d000004cf67fae */ /* 0x000fe800089a1008 */
        /* <DEDUP_REMOVED lines=20> */
[----:B-1----:R-:W-:-:S05]  /*166a0*/  IMAD.WIDE R10, R32, 0x4, R140 ;  /* 0x00000004200a7825 */ /* 0x002fca00078e028c */
[----:B------:R-:W-:Y:S04]  /*166b0*/  STL.64 [R1+0xd80], R10 ;  /* 0x000d800a01007387 */ /* 0x000fe80000100a00 */
[----:B------:R-:W-:Y:S01]  /*166c0*/  LDGSTS.E [R246+0x1ed00], desc[UR8][R10.64], P1 ;  /* 0x1ed000000af67fae */ /* 0x000fe200089a1008 */
[----:B--2---:R-:W-:-:S04]  /*166d0*/  IMAD.WIDE R8, R32, 0x4, R156 ;  /* 0x0000000420087825 */ /* 0x004fc800078e029c */
[C---:B---3--:R-:W-:Y:S01]  /*166e0*/  IMAD.WIDE R2, R32.reuse, 0x4, R212 ;  /* 0x0000000420027825 */ /* 0x048fe200078e02d4 */
[----:B------:R-:W-:Y:S04]  /*166f0*/  STL.64 [R1+0xdf8], R8 ;  /* 0x000df80801007387 */ /* 0x000fe80000100a00 */
[----:B------:R1:W-:Y:S04]  /*16700*/  STL.64 [R1+0xe00], R2 ;  /* 0x000e000201007387 */ /* 0x0003e80000100a00 */
[----:B----4-:R-:W1:Y:S04]  /*16710*/  LDL.LU.64 R68, [R1+0xb48] ;  /* 0x000b480001447983 */ /* 0x010e680000300a00 */
[----:B------:R-:W2:Y:S04]  /*16720*/  LDL.LU.64 R212, [R1+0x618] ;  /* 0x0006180001d47983 */ /* 0x000ea80000300a00 */
[----:B------:R-:W3:Y:S04]  /*16730*/  LDL.LU.64 R148, [R1+0xb50] ;  /* 0x000b500001947983 */ /* 0x000ee80000300a00 */
[----:B-----5:R-:W4:Y:S04]  /*16740*/  LDL.LU.64 R60, [R1+0x650] ;  /* 0x00065000013c7983 */ /* 0x020f280000300a00 */
[----:B------:R-:W5:Y:S04]  /*16750*/  LDL.LU.64 R84, [R1+0xb58] ;  /* 0x000b580001547983 */ /* 0x000f680000300a00 */
[----:B------:R-:W2:Y:S04]  /*16760*/  LDL.LU.64 R140, [R1+0x668] ;  /* 0x00066800018c7983 */ /* 0x000ea80000300a00 */
[----:B------:R-:W2:Y:S04]  /*16770*/  LDL.LU.64 R156, [R1+0xb68] ;  /* 0x000b6800019c7983 */ /* 0x000ea80000300a00 */
[----:B------:R-:W2:Y:S04]  /*16780*/  LDL.LU.64 R76, [R1+0x690] ;  /* 0x00069000014c7983 */ /* 0x000ea80000300a00 */
[----:B------:R-:W2:Y:S04]  /*16790*/  LDL.LU.64 R92, [R1+0xb70] ;  /* 0x000b7000015c7983 */ /* 0x000ea80000300a00 */
[----:B------:R-:W2:Y:S04]  /*167a0*/  LDL.LU.64 R124, [R1+0x6c0] ;  /* 0x0006c000017c7983 */ /* 0x000ea80000300a00 */
[----:B------:R-:W2:Y:S04]  /*167b0*/  LDL.LU.64 R116, [R1+0xb78] ;  /* 0x000b780001747983 */ /* 0x000ea80000300a00 */
[----:B------:R-:W2:Y:S04]  /*167c0*/  LDL.LU.64 R108, [R1+0x6e0] ;  /* 0x0006e000016c7983 */ /* 0x000ea80000300a00 */
[----:B------:R-:W2:Y:S04]  /*167d0*/  LDL.LU.64 R100, [R1+0xb80] ;  /* 0x000b800001647983 */ /* 0x000ea80000300a00 */
[----:B------:R-:W-:Y:S04]  /*167e0*/  LDGSTS.E [R246+0x1fc00], desc[UR8][R8.64], P6 ;  /* 0x1fc0000008f67fae */ /* 0x000fe8000b1a1008 */
[----:B------:R5:W-:Y:S01]  /*167f0*/  LDGSTS.E [R246+0x1fd00], desc[UR8][R2.64], P1 ;  /* 0x1fd0000002f67fae */ /* 0x000be200089a1008 */
[----:B---3--:R-:W-:-:S03]  /*16800*/  IMAD.WIDE R88, R32, 0x4, R148 ;  /* 0x0000000420587825 */ /* 0x008fc600078e0294 */
[----:B------:R-:W3:Y:S01]  /*16810*/  LDL.LU.64 R148, [R1+0x6d8] ;  /* 0x0006d80001947983 */ /* 0x000ee20000300a00 */
[----:B----4-:R-:W-:-:S04]  /*16820*/  IMAD.WIDE R86, R32, 0x4, R60 ;  /* 0x0000000420567825 */ /* 0x010fc800078e023c */
[----:B-----5:R-:W-:-:S04]  /*16830*/  IMAD.WIDE R246, R32, 0x4, R84 ;  /* 0x0000000420f67825 */ /* 0x020fc800078e0254 */
[C---:B--2---:R-:W-:Y:S02]  /*16840*/  IMAD.WIDE R248, R32.reuse, 0x4, R140 ;  /* 0x0000000420f87825 */ /* 0x044fe400078e028c */
[----:B------:R-:W2:Y:S02]  /*16850*/  LDL.LU.64 R140, [R1+0xb88] ;  /* 0x000b8800018c7983 */ /* 0x000ea40000300a00 */
[C---:B------:R-:W-:Y:S02]  /*16860*/  IMAD.WIDE R84, R32.reuse, 0x4, R156 ;  /* 0x0000000420547825 */ /* 0x040fe400078e029c */
[----:B------:R-:W-:Y:S02]  /*16870*/  STL.64 [R1+0x2a8], R88 ;  /* 0x0002a85801007387 */ /* 0x000fe40000100a00 */
[C---:B------:R-:W-:Y:S02]  /*16880*/  IMAD.WIDE R82, R32.reuse, 0x4, R76 ;  /* 0x0000000420527825 */ /* 0x040fe400078e024c */
[----:B------:R-:W4:Y:S04]  /*16890*/  LDL.LU.64 R156, [R1+0x6a8] ;  /* 0x0006a800019c7983 */ /* 0x000f280000300a00 */
[----:B------:R-:W-:Y:S04]  /*168a0*/  STL.64 [R1+0x2b0], R86 ;  /* 0x0002b05601007387 */ /* 0x000fe80000100a00 */
[----:B------:R-:W5:Y:S04]  /*168b0*/  LDL.LU.64 R122, [R1+0xbc8] ;  /* 0x000bc800017a7983 */ /* 0x000f680000300a00 */
[----:B------:R-:W5:Y:S01]  /*168c0*/  LDL.LU.64 R130, [R1+0x680] ;  /* 0x0006800001827983 */ /* 0x000f620000300a00 */
[----:B------:R-:W-:-:S03]  /*168d0*/  IMAD.WIDE R80, R32, 0x4, R92 ;  /* 0x0000000420507825 */ /* 0x000fc600078e025c */
        /* <DEDUP_REMOVED lines=20> */
[----:B-1----:R-:W-:-:S04]  /*16a20*/  IMAD.WIDE R2, R32, 0x4, R68 ;  /* 0x0000000420027825 */ /* 0x002fc800078e0244 */
[C---:B------:R-:W-:Y:S01]  /*16a30*/  IMAD.WIDE R212, R32.reuse, 0x4, R212 ;  /* 0x0000000420d47825 */ /* 0x040fe200078e02d4 */
        /* <DEDUP_REMOVED lines=13> */
[----:B---3--:R-:W-:-:S03]  /*16b10*/  IMAD.WIDE R70, R32, 0x4, R148 ;  /* 0x0000000420467825 */ /* 0x008fc600078e0294 */
[----:B------:R-:W3:Y:S04]  /*16b20*/  LDL.LU.64 R148, [R1+0x518] ;  /* 0x0005180001947983 */ /* 0x000ee80000300a00 */
[----:B------:R-:W-:Y:S04]  /*16b30*/  STL.64 [R1+0x618], R74 ;  /* 0x0006184a01007387 */ /* 0x000fe80000100a00 */
[----:B------:R-:W-:Y:S01]  /*16b40*/  LDGSTS.E [R0+0x16f00], desc[UR8][R70.64], P1 ;  /* 0x16f0000046007fae */ /* 0x000fe200089a1008 */
[----:B--2---:R-:W-:-:S03]  /*16b50*/  IMAD.WIDE R68, R32, 0x4, R140 ;  /* 0x0000000420447825 */ /* 0x004fc600078e028c */
[----:B------:R-:W2:Y:S04]  /*16b60*/  LDL.LU.64 R140, [R1+0xdd8] ;  /* 0x000dd800018c7983 */ /* 0x000ea80000300a00 */
[----:B------:R-:W-:Y:S01]  /*16b70*/  LDGSTS.E [R0+0x17e00], desc[UR8][R68.64], P6 ;  /* 0x17e0000044007fae */ /* 0x000fe2000b1a1008 */
[----:B----4-:R-:W-:-:S03]  /*16b80*/  IMAD.WIDE R66, R32, 0x4, R156 ;  /* 0x0000000420427825 */ /* 0x010fc600078e029c */
[----:B------:R-:W4:Y:S04]  /*16b90*/  LDL.LU.64 R156, [R1+0x508] ;  /* 0x00050800019c7983 */ /* 0x000f280000300a00 */
        /* <DEDUP_REMOVED lines=20> */
[----:B------:R1:W-:Y:S01]  /*16ce0*/  STL.64 [R1+0xbd0], R26 ;  /* 0x000bd01a01007387 */ /* 0x0003e20000100a00 */
[----:B------:R-:W-:-:S03]  /*16cf0*/  IMAD.WIDE R20, R32, 0x4, R124 ;  /* 0x0000000420147825 */ /* 0x000fc600078e027c */
[----:B------:R-:W-:Y:S01]  /*16d00*/  STL.64 [R1+0xc58], R22 ;  /* 0x000c581601007387 */ /* 0x000fe20000100a00 */
[----:B------:R-:W-:-:S03]  /*16d10*/  IMAD.WIDE R18, R32, 0x4, R116 ;  /* 0x0000000420127825 */ /* 0x000fc600078e0274 */
[----:B------:R5:W-:Y:S01]  /*16d20*/  STL.64 [R1+0xc60], R20 ;  /* 0x000c601401007387 */ /* 0x000be20000100a00 */
[----:B------:R-:W-:-:S03]  /*16d30*/  IMAD.WIDE R16, R32, 0x4, R108 ;  /* 0x0000000420107825 */ /* 0x000fc600078e026c */
[----:B------:R-:W-:Y:S01]  /*16d40*/  STL.64 [R1+0xcd8], R18 ;  /* 0x000cd81201007387 */ /* 0x000fe20000100a00 */
[----:B------:R-:W-:-:S03]  /*16d50*/  IMAD.WIDE R14, R32, 0x4, R100 ;  /* 0x00000004200e7825 */ /* 0x000fc600078e0264 */
[----:B------:R1:W-:Y:S04]  /*16d60*/  STL.64 [R1+0xce0], R16 ;  /* 0x000ce01001007387 */ /* 0x0003e80000100a00 */
[----:B------:R1:W-:Y:S04]  /*16d70*/  STL.64 [R1+0xd58], R14 ;  /* 0x000d580e01007387 */ /* 0x0003e80000100a00 */
[----:B------:R-:W4:Y:S04]  /*16d80*/  LDL R33, [R1+0xb60] ;  /* 0x000b600001217983 */ /* 0x000f280000100800 */
        /* <DEDUP_REMOVED lines=9> */
[----:B------:R-:W-:Y:S04]  /*16e20*/  LDGSTS.E [R0+0x1ce00], desc[UR8][R22.64], P6 ;  /* 0x1ce0000016007fae */ /* 0x000fe8000b1a1008 */
[----:B------:R5:W-:Y:S04]  /*16e30*/  LDGSTS.E [R0+0x1cf00], desc[UR8][R20.64], P1 ;  /* 0x1cf0000014007fae */ /* 0x000be800089a1008 */
[----:B------:R-:W-:Y:S04]  /*16e40*/  LDGSTS.E [R0+0x1de00], desc[UR8][R18.64], P6 ;  /* 0x1de0000012007fae */ /* 0x000fe8000b1a1008 */
[----:B------:R5:W-:Y:S04]  /*16e50*/  LDGSTS.E [R0+0x1df00], desc[UR8][R16.64], P1 ;  /* 0x1df0000010007fae */ /* 0x000be800089a1008 */
[----:B------:R5:W-:Y:S01]  /*16e60*/  LDGSTS.E [R0+0x1ee00], desc[UR8][R14.64], P6 ;  /* 0x1ee000000e007fae */ /* 0x000be2000b1a1008 */
[----:B------:R-:W-:-:S02]  /*16e70*/  CS2R R24, SRZ ;  /* 0x0000000000187805 */ /* 0x000fc4000001ff00 */
[----:B-1----:R-:W-:Y:S02]  /*16e80*/  CS2R R26, SRZ ;  /* 0x00000000001a7805 */ /* 0x002fe4000001ff00 */
[----:B-----5:R-:W-:Y:S02]  /*16e90*/  CS2R R20, SRZ ;  /* 0x0000000000147805 */ /* 0x020fe4000001ff00 */
[----:B------:R-:W-:Y:S02]  /*16ea0*/  CS2R R22, SRZ ;  /* 0x0000000000167805 */ /* 0x000fe4000001ff00 */
[----:B------:R-:W-:Y:S02]  /*16eb0*/  CS2R R52, SRZ ;  /* 0x0000000000347805 */ /* 0x000fe4000001ff00 */
[----:B------:R-:W-:Y:S02]  /*16ec0*/  CS2R R54, SRZ ;  /* 0x0000000000367805 */ /* 0x000fe4000001ff00 */
[----:B------:R-:W-:-:S02]  /*16ed0*/  CS2R R64, SRZ ;  /* 0x0000000000407805 */ /* 0x000fc4000001ff00 */
[----:B------:R-:W-:Y:S02]  /*16ee0*/  CS2R R66, SRZ ;  /* 0x0000000000427805 */ /* 0x000fe4000001ff00 */
[----:B------:R-:W-:Y:S02]  /*16ef0*/  CS2R R68, SRZ ;  /* 0x0000000000447805 */ /* 0x000fe4000001ff00 */
        /* <DEDUP_REMOVED lines=48> */
[----:B------:R-:W-:Y:S01]  /*17200*/  CS2R R58, SRZ ;  /* 0x00000000003a7805 */ /* 0x000fe2000001ff00 */
[----:B---3--:R-:W-:-:S05]  /*17210*/  IMAD.WIDE R12, R32, 0x4, R148 ;  /* 0x00000004200c7825 */ /* 0x008fca00078e0294 */
[----:B------:R1:W-:Y:S01]  /*17220*/  LDGSTS.E [R0+0x1ef00], desc[UR8][R12.64], P1 ;  /* 0x1ef000000c007fae */ /* 0x0003e200089a1008 */
[----:B--2---:R-:W-:-:S03]  /*17230*/  IMAD.WIDE R10, R32, 0x4, R140 ;  /* 0x00000004200a7825 */ /* 0x004fc600078e028c */
[----:B------:R1:W-:Y:S04]  /*17240*/  STL.64 [R1+0xd60], R12 ;  /* 0x000d600c01007387 */ /* 0x0003e80000100a00 */
[----:B------:R2:W-:Y:S01]  /*17250*/  LDGSTS.E [R0+0x1fe00], desc[UR8][R10.64], P6 ;  /* 0x1fe000000a007fae */ /* 0x0005e2000b1a1008 */
[----:B----4-:R-:W-:-:S03]  /*17260*/  IMAD.WIDE R8, R32, 0x4, R156 ;  /* 0x0000000420087825 */ /* 0x010fc600078e029c */
[----:B------:R2:W-:Y:S04]  /*17270*/  STL.64 [R1+0xdd8], R10 ;  /* 0x000dd80a01007387 */ /* 0x0005e80000100a00 */
[----:B------:R3:W-:Y:S01]  /*17280*/  LDGSTS.E [R0+0x1ff00], desc[UR8][R8.64], P1 ;  /* 0x1ff0000008007fae */ /* 0x0007e200089a1008 */
[----:B------:R-:W-:-:S03]  /*17290*/  CS2R R140, SRZ ;  /* 0x00000000008c7805 */ /* 0x000fc6000001ff00 */
[----:B------:R-:W0:Y:S01]  /*172a0*/  LDGDEPBAR ;  /* 0x00000000000079af */ /* 0x000e220000000000 */
[----:B-1----:R-:W-:Y:S02]  /*172b0*/  CS2R R12, SRZ ;  /* 0x00000000000c7805 */ /* 0x002fe4000001ff00 */
[----:B------:R-:W-:Y:S02]  /*172c0*/  CS2R R148, SRZ ;  /* 0x0000000000947805 */ /* 0x000fe4000001ff00 */
[----:B------:R-:W-:Y:S01]  /*172d0*/  CS2R R156, SRZ ;  /* 0x00000000009c7805 */ /* 0x000fe2000001ff00 */
[----:B------:R3:W-:Y:S01]  /*172e0*/  STL.64 [R1+0xde0], R8 ;  /* 0x000de00801007387 */ /* 0x0007e20000100a00 */
[----:B--2---:R-:W-:Y:S02]  /*172f0*/  CS2R R10, SRZ ;  /* 0x00000000000a7805 */ /* 0x004fe4000001ff00 */
[----:B---3--:R-:W-:Y:S02]  /*17300*/  CS2R R8, SRZ ;  /* 0x0000000000087805 */ /* 0x008fe4000001ff00 */
[----:B------:R-:W-:-:S13]  /*17310*/  ISETP.GE.AND P0, PT, R33, 0x80, PT ;  /* 0x000000802100780c */ /* 0x000fda0003f06270 */
[----:B------:R-:W-:Y:S05]  /*17320*/  @!P0 BRA `(.L_x_0) ;  /* 0x0000018800f08947 */ /* 0x000fea0003800000 */
        /* <DEDUP_REMOVED lines=13> */
[----:B------:R-:W2:Y:S04]  /*17400*/  LDL.LU.64 R58, [R1+0x308] ;  /* 0x00030800013a7983 */ /* 0x000ea80000300a00 */
        /* <DEDUP_REMOVED lines=9> */
[----:B------:R-:W3:Y:S04]  /*174a0*/  LDL.LU.64 R162, [R1+0x378] ;  /* 0x0003780001a27983 */ /* 0x000ee80000300a00 */
        /* <DEDUP_REMOVED lines=9> */
[----:B------:R-:W4:Y:S04]  /*17540*/  LDL.LU.64 R158, [R1+0x3c8] ;  /* 0x0003c800019e7983 */ /* 0x000f280000300a00 */
        /* <DEDUP_REMOVED lines=8> */
[----:B------:R-:W5:Y:S04]  /*175d0*/  LDL.LU.64 R56, [R1+0x3f8] ;  /* 0x0003f80001387983 */ /* 0x000f680000300a00 */
[----:B------:R-:W-:Y:S01]  /*175e0*/  STL [R1+0xae0], R215 ;  /* 0x000ae0d701007387 */ /* 0x000fe20000100800 */
[----:B--2---:R-:W-:-:S03]  /*175f0*/  IMAD.MOV.U32 R0, RZ, RZ, R59 ;  /* 0x000000ffff007224 */ /* 0x004fc600078e003b */
[----:B------:R1:W-:Y:S04]  /*17600*/  STL [R1+0xae8], R58 ;  /* 0x000ae83a01007387 */ /* 0x0003e80000100800 */
[----:B------:R-:W-:Y:S04]  /*17610*/  STL [R1+0xaec], R210 ;  /* 0x000aecd201007387 */ /* 0x000fe80000100800 */
[----:B------:R2:W-:Y:S04]  /*17620*/  STL [R1+0xae4], R0 ;  /* 0x000ae40001007387 */ /* 0x0005e80000100800 */
[----:B------:R-:W-:Y:S01]  /*17630*/  STL [R1+0xad8], R211 ;  /* 0x000ad8d301007387 */ /* 0x000fe20000100800 */
[----:B-1----:R-:W-:Y:S01]  /*17640*/  IMAD.MOV.U32 R58, RZ, RZ, R248 ;  /* 0x000000ffff3a7224 */ /* 0x002fe200078e00f8 */
[----:B------:R-:W-:-:S02]  /*17650*/  MOV R59, R249 ;  /* 0x000000f9003b7202 */ /* 0x000fc40000000f00 */
[----:B------:R-:W-:Y:S04]  /*17660*/  STL [R1+0xadc], R208 ;  /* 0x000adcd001007387 */ /* 0x000fe80000100800 */
[----:B------:R-:W-:Y:S04]  /*17670*/  STL [R1+0xad0], R209 ;  /* 0x000ad0d101007387 */ /* 0x000fe80000100800 */
[----:B------:R-:W-:Y:S04]  /*17680*/  STL [R1+0xad4], R206 ;  /* 0x000ad4ce01007387 */ /* 0x000fe80000100800 */
[----:B------:R-:W-:Y:S04]  /*17690*/  STL [R1+0xab8], R207 ;  /* 0x000ab8cf01007387 */ /* 0x000fe80000100800 */
[----:B------:R-:W5:Y:S04]  /*176a0*/  LDL.LU.64 R248, [R1+0x470] ;  /* 0x0004700001f87983 */ /* 0x000f680000300a00 */
[----:B---3--:R1:W-:Y:S04]  /*176b0*/  STL [R1+0xac0], R162 ;  /* 0x000ac0a201007387 */ /* 0x0083e80000100800 */
[----:B------:R-:W3:Y:S01]  /*176c0*/  LDL.LU.64 R160, [R1+0x10] ;  /* 0x0000100001a07983 */ /* 0x000ee20000300a00 */
[----:B--2---:R-:W-:-:S03]  /*176d0*/  IMAD.MOV.U32 R0, RZ, RZ, R163 ;  /* 0x000000ffff007224 */ /* 0x004fc600078e00a3 */
[----:B------:R-:W-:Y:S04]  /*176e0*/  STL [R1+0xac8], R202 ;  /* 0x000ac8ca01007387 */ /* 0x000fe80000100800 */
[----:B------:R2:W-:Y:S04]  /*176f0*/  STL [R1+0xabc], R0 ;  /* 0x000abc0001007387 */ /* 0x0005e80000100800 */
[----:B------:R-:W-:Y:S04]  /*17700*/  STL [R1+0xac4], R203 ;  /* 0x000ac4cb01007387 */ /* 0x000fe80000100800 */
[----:B------:R-:W-:Y:S04]  /*17710*/  STL [R1+0xacc], R200 ;  /* 0x000accc801007387 */ /* 0x000fe80000100800 */
[----:B------:R-:W-:Y:S04]  /*17720*/  STL [R1+0xab0], R201 ;  /* 0x000ab0c901007387 */ /* 0x000fe80000100800 */
[----:B------:R-:W-:Y:S04]  /*17730*/  STL [R1+0xab4], R198 ;  /* 0x000ab4c601007387 */ /* 0x000fe80000100800 */
[----:B------:R-:W-:Y:S04]  /*17740*/  STL [R1+0xa98], R199 ;  /* 0x000a98c701007387 */ /* 0x000fe80000100800 */
[----:B------:R-:W3:Y:S04]  /*17750*/  LDL.LU.64 R156, [R1+0x4a8] ;  /* 0x0004a800019c7983 */ /* 0x000ee80000300a00 */
[----:B----4-:R-:W-:Y:S04]  /*17760*/  STL [R1+0xaa0], R158 ;  /* 0x000aa09e01007387 */ /* 0x010fe80000100800 */
[----:B-1----:R-:W4:Y:S01]  /*17770*/  LDL.LU.64 R162, [R1+0x370] ;  /* 0x0003700001a27983 */ /* 0x002f220000300a00 */
        /* <DEDUP_REMOVED lines=8> */
[----:B-----5:R2:W-:Y:S01]  /*17800*/  STL [R1+0xa80], R56 ;  /* 0x000a803801007387 */ /* 0x0205e20000100800 */
[----:B-1----:R-:W-:-:S03]  /*17810*/  IMAD.MOV.U32 R0, RZ, RZ, R57 ;  /* 0x000000ffff007224 */ /* 0x002fc600078e0039 */
[----:B------:R-:W5:Y:S04]  /*17820*/  LDL.LU.64 R158, [R1+0x4e8] ;  /* 0x0004e800019e7983 */ /* 0x000f680000300a00 */
[----:B--2---:R-:W2:Y:S04]  /*17830*/  LDL.LU.64 R56, [R1+0x398] ;  /* 0x0003980001387983 */ /* 0x004ea80000300a00 */
[----:B------:R1:W-:Y:S04]  /*17840*/  STL [R1+0xa7c], R0 ;  /* 0x000a7c0001007387 */ /* 0x0003e80000100800 */
[----:B------:R-:W-:Y:S04]  /*17850*/  STL [R1+0xa88], R186 ;  /* 0x000a88ba01007387 */ /* 0x000fe80000100800 */
[----:B------:R-:W-:Y:S04]  /*17860*/  STL [R1+0xa84], R187 ;  /* 0x000a84bb01007387 */ /* 0x000fe80000100800 */
[----:B------:R-:W-:Y:S04]  /*17870*/  STL [R1+0xa8c], R184 ;  /* 0x000a8cb801007387 */ /* 0x000fe80000100800 */
[----:B------:R-:W-:Y:S04]  /*17880*/  STL [R1+0xa70], R185 ;  /* 0x000a70b901007387 */ /* 0x000fe80000100800 */
[----:B------:R-:W-:Y:S04]  /*17890*/  STL [R1+0xa74], R182 ;  /* 0x000a74b601007387 */ /* 0x000fe80000100800 */
[----:B------:R-:W-:Y:S01]  /*178a0*/  STL [R1+0xa58], R183 ;  /* 0x000a58b701007387 */ /* 0x000fe20000100800 */
[----:B-1----:R-:W-:-:S03]  /*178b0*/  MOV R0, R249 ;  /* 0x000000f900007202 */ /* 0x002fc60000000f00 */
[----:B------:R1:W-:Y:S04]  /*178c0*/  STL [R1+0xa60], R248 ;  /* 0x000a60f801007387 */ /* 0x0003e80000100800 */
[----:B---3--:R-:W-:Y:S04]  /*178d0*/  STL [R1+0xa68], R160 ;  /* 0x000a68a001007387 */ /* 0x008fe80000100800 */
[----:B------:R3:W-:Y:S04]  /*178e0*/  STL [R1+0xa5c], R0 ;  /* 0x000a5c0001007387 */ /* 0x0007e80000100800 */
[----:B-1----:R-:W2:Y:S01]  /*178f0*/  LDL.LU.64 R248, [R1+0x550] ;  /* 0x0005500001f87983 */ /* 0x002ea20000300a00 */
[----:B---3--:R-:W-:-:S03]  /*17900*/  IMAD.MOV.U32 R0, RZ, RZ, R161 ;  /* 0x000000ffff007224 */ /* 0x008fc600078e00a1 */
[----:B------:R-:W3:Y:S04]  /*17910*/  LDL.LU.64 R160, [R1+0x3e8] ;  /* 0x0003e80001a07983 */ /* 0x000ee80000300a00 */
[----:B------:R1:W-:Y:S04]  /*17920*/  STL [R1+0xa64], R0 ;  /* 0x000a640001007387 */ /* 0x0003e80000100800 */
[----:B------:R-:W-:Y:S04]  /*17930*/  STL [R1+0xa6c], R176 ;  /* 0x000a6cb001007387 */ /* 0x000fe80000100800 */
[----:B------:R-:W-:Y:S01]  /*17940*/  STL [R1+0xa50], R177 ;  /* 0x000a50b101007387 */ /* 0x000fe20000100800 */
[----:B-1----:R-:W-:-:S03]  /*17950*/  IMAD.MOV.U32 R0, RZ, RZ, R157 ;  /* 0x000000ffff007224 */ /* 0x002fc600078e009d */
[----:B------:R-:W-:Y:S04]  /*17960*/  STL [R1+0xa54], R174 ;  /* 0x000a54ae01007387 */ /* 0x000fe80000100800 */
[----:B------:R-:W-:Y:S04]  /*17970*/  STL [R1+0xa30], R175 ;  /* 0x000a30af01007387 */ /* 0x000fe80000100800 */
[----:B------:R-:W-:Y:S04]  /*17980*/  STL [R1+0xa38], R156 ;  /* 0x000a389c01007387 */ /* 0x000fe80000100800 */
[----:B----4-:R-:W-:Y:S04]  /*17990*/  STL [R1+0xa40], R162 ;  /* 0x000a40a201007387 */ /* 0x010fe80000100800 */
[----:B------:R1:W-:Y:S04]  /*179a0*/  STL [R1+0xa34], R0 ;  /* 0x000a340001007387 */ /* 0x0003e80000100800 */
[----:B------:R-:W4:Y:S01]  /*179b0*/  LDL.LU.64 R152, [R1+0x5a0] ;  /* 0x0005a00001987983 */ /* 0x000f220000300a00 */
[----:B-1----:R-:W-:-:S05]  /*179c0*/  IMAD.MOV.U32 R0, RZ, RZ, R163 ;  /* 0x000000ffff007224 */ /* 0x002fca00078e00a3 */
[----:B------:R5:W-:Y:S04]  /*179d0*/  STL [R1+0xa3c], R0 ;  /* 0x000a3c0001007387 */ /* 0x000be80000100800 */
[----:B------:R-:W-:Y:S04]  /*179e0*/  STL [R1+0xa48], R168 ;  /* 0x000a48a801007387 */ /* 0x000fe80000100800 */
[----:B------:R-:W4:Y:S04]  /*179f0*/  LDL.LU.64 R162, [R1+0x448] ;  /* 0x0004480001a27983 */ /* 0x000f280000300a00 */
[----:B------:R-:W-:Y:S04]  /*17a00*/  STL [R1+0xa44], R169 ;  /* 0x000a44a901007387 */ /* 0x000fe80000100800 */
[----:B------:R-:W4:Y:S01]  /*17a10*/  LDL.LU.64 R154, [R1+0x8] ;  /* 0x00000800019a7983 */ /* 0x000f220000300a00 */
[----:B-----5:R-:W-:-:S03]  /*17a20*/  MOV R0, R159 ;  /* 0x0000009f00007202 */ /* 0x020fc60000000f00 */
[----:B------:R-:W-:Y:S04]  /*17a30*/  STL [R1+0xa4c], R166 ;  /* 0x000a4ca601007387 */ /* 0x000fe80000100800 */
[----:B------:R-:W-:Y:S04]  /*17a40*/  STL [R1+0xa10], R167 ;  /* 0x000a10a701007387 */ /* 0x000fe80000100800 */
[----:B------:R-:W-:Y:S04]  /*17a50*/  STL [R1+0xa18], R158 ;  /* 0x000a189e01007387 */ /* 0x000fe80000100800 */
[----:B--2---:R-:W-:Y:S04]  /*17a60*/  STL [R1+0xa20], R56 ;  /* 0x000a203801007387 */ /* 0x004fe80000100800 */
[----:B------:R1:W-:Y:S04]  /*17a70*/  STL [R1+0xa14], R0 ;  /* 0x000a140001007387 */ /* 0x0003e80000100800 */
[----:B------:R-:W2:Y:S01]  /*17a80*/  LDL.LU.64 R150, [R1+0x5d0] ;  /* 0x0005d00001967983 */ /* 0x000ea20000300a00 */
[----:B-1----:R-:W-:-:S03]  /*17a90*/  IMAD.MOV.U32 R0, RZ, RZ, R57 ;  /* 0x000000ffff007224 */ /* 0x002fc600078e0039 */
[----:B------:R-:W-:Y:S01]  /*17aa0*/  STL [R1+0xa28], R50 ;  /* 0x000a283201007387 */ /* 0x000fe20000100800 */
[----:B------:R-:W-:Y:S01]  /*17ab0*/  IMAD.MOV.U32 R56, RZ, RZ, R58 ;  /* 0x000000ffff387224 */ /* 0x000fe200078e003a */
[----:B------:R-:W-:Y:S01]  /*17ac0*/  MOV R58, R246 ;  /* 0x000000f6003a7202 */ /* 0x000fe20000000f00 */
[----:B------:R-:W-:Y:S01]  /*17ad0*/  IMAD.MOV.U32 R57, RZ, RZ, R59 ;  /* 0x000000ffff397224 */ /* 0x000fe200078e003b */
[----:B------:R1:W-:Y:S01]  /*17ae0*/  STL [R1+0xa1c], R0 ;  /* 0x000a1c0001007387 */ /* 0x0003e20000100800 */
[----:B------:R-:W-:-:S03]  /*17af0*/  IMAD.MOV.U32 R59, RZ, RZ, R247 ;  /* 0x000000ffff3b7224 */ /* 0x000fc600078e00f7 */
[----:B------:R-:W5:Y:S04]  /*17b00*/  LDL.LU.64 R156, [R1+0x4a0] ;  /* 0x0004a000019c7983 */ /* 0x000f680000300a00 */
[----:B------:R-:W-:Y:S04]  /*17b10*/  STL [R1+0xa24], R51 ;  /* 0x000a243301007387 */ /* 0x000fe80000100800 */
[----:B------:R-:W5:Y:S04]  /*17b20*/  LDL.LU.64 R246, [R1+0x368] ;  /* 0x0003680001f67983 */ /* 0x000f680000300a00 */
[----:B------:R-:W-:Y:S04]  /*17b30*/  STL [R1+0xa2c], R36 ;  /* 0x000a2c2401007387 */ /* 0x000fe80000100800 */
[----:B------:R-:W-:Y:S01]  /*17b40*/  STL [R1+0x9f0], R37 ;  /* 0x0009f02501007387 */ /* 0x000fe20000100800 */
[----:B-1----:R-:W-:-:S03]  /*17b50*/  IMAD.MOV.U32 R0, RZ, RZ, R249 ;  /* 0x000000ffff007224 */ /* 0x002fc600078e00f9 */
[----:B------:R1:W-:Y:S04]  /*17b60*/  STL [R1+0x9f8], R248 ;  /* 0x0009f8f801007387 */ /* 0x0003e80000100800 */
[----:B---3--:R-:W-:Y:S04]  /*17b70*/  STL [R1+0xa00], R160 ;  /* 0x000a00a001007387 */ /* 0x008fe80000100800 */
[----:B------:R3:W-:Y:S04]  /*17b80*/  STL [R1+0x9f4], R0 ;  /* 0x0009f40001007387 */ /* 0x0007e80000100800 */
[----:B-1----:R-:W5:Y:S01]  /*17b90*/  LDL.LU.64 R248, [R1+0x608] ;  /* 0x0006080001f87983 */ /* 0x002f620000300a00 */
[----:B---3--:R-:W-:-:S03]  /*17ba0*/  IMAD.MOV.U32 R0, RZ, RZ, R161 ;  /* 0x000000ffff007224 */ /* 0x008fc600078e00a1 */
[----:B------:R-:W-:Y:S04]  /*17bb0*/  STL [R1+0xa08], R132 ;  /* 0x000a088401007387 */ /* 0x000fe80000100800 */
[----:B------:R4:W-:Y:S04]  /*17bc0*/  STL [R1+0x9fc], R0 ;  /* 0x0009fc0001007387 */ /* 0x0009e80000100800 */
[----:B------:R-:W3:Y:S04]  /*17bd0*/  LDL.LU.64 R158, [R1+0x4d0] ;  /* 0x0004d000019e7983 */ /* 0x000ee80000300a00 */
[----:B------:R-:W-:Y:S04]  /*17be0*/  STL [R1+0xa04], R133 ;  /* 0x000a048501007387 */ /* 0x000fe80000100800 */
[----:B------:R-:W-:Y:S04]  /*17bf0*/  STL [R1+0xa0c], R40 ;  /* 0x000a0c2801007387 */ /* 0x000fe80000100800 */
[----:B------:R-:W3:Y:S01]  /*17c00*/  LDL.LU.64 R160, [R1+0x388] ;  /* 0x0003880001a07983 */ /* 0x000ee20000300a00 */
[----:B----4-:R-:W-:-:S03]  /*17c10*/  MOV R0, R153 ;  /* 0x0000009900007202 */ /* 0x010fc60000000f00 */
[----:B------:R-:W-:Y:S04]  /*17c20*/  STL [R1+0x9d0], R41 ;  /* 0x0009d02901007387 */ /* 0x000fe80000100800 */
[----:B------:R-:W-:Y:S04]  /*17c30*/  STL [R1+0x9d8], R152 ;  /* 0x0009d89801007387 */ /* 0x000fe80000100800 */
[----:B------:R-:W-:Y:S04]  /*17c40*/  STL [R1+0x9e0], R162 ;  /* 0x0009e0a201007387 */ /* 0x000fe80000100800 */
[----:B------:R1:W-:Y:S04]  /*17c50*/  STL [R1+0x9d4], R0 ;  /* 0x0009d40001007387 */ /* 0x0003e80000100800 */
[----:B------:R-:W-:Y:S01]  /*17c60*/  STL [R1+0x9e8], R154 ;  /* 0x0009e89a01007387 */ /* 0x000fe20000100800 */
[----:B-1----:R-:W-:-:S05]  /*17c70*/  IMAD.MOV.U32 R0, RZ, RZ, R163 ;  /* 0x000000ffff007224 */ /* 0x002fca00078e00a3 */
[----:B------:R1:W-:Y:S04]  /*17c80*/  STL [R1+0x9dc], R0 ;  /* 0x0009dc0001007387 */ /* 0x0003e80000100800 */
[----:B------:R-:W4:Y:S01]  /*17c90*/  LDL.LU.64 R162, [R1+0x678] ;  /* 0x0006780001a27983 */ /* 0x000f220000300a00 */
[----:B-1----:R-:W-:-:S03]  /*17ca0*/  IMAD.MOV.U32 R0, RZ, RZ, R155 ;  /* 0x000000ffff007224 */ /* 0x002fc600078e009b */
[----:B------:R-:W-:Y:S04]  /*17cb0*/  STL [R1+0x9ec], R42 ;  /* 0x0009ec2a01007387 */ /* 0x000fe80000100800 */
[----:B------:R2:W-:Y:S04]  /*17cc0*/  STL [R1+0x9e4], R0 ;  /* 0x0009e40001007387 */ /* 0x0005e80000100800 */
[----:B------:R-:W4:Y:S04]  /*17cd0*/  LDL.LU.64 R152, [R1+0x520] ;  /* 0x0005200001987983 */ /* 0x000f280000300a00 */
[----:B------:R-:W-:Y:S01]  /*17ce0*/  STL [R1+0x9b0], R43 ;  /* 0x0009b02b01007387 */ /* 0x000fe20000100800 */
[----:B--2---:R-:W-:-:S03]  /*17cf0*/  IMAD.MOV.U32 R0, RZ, RZ, R151 ;  /* 0x000000ffff007224 */ /* 0x004fc600078e0097 */
[----:B------:R-:W-:Y:S04]  /*17d00*/  STL [R1+0x9b8], R150 ;  /* 0x0009b89601007387 */ /* 0x000fe80000100800 */
[----:B------:R-:W2:Y:S04]  /*17d10*/  LDL.LU.64 R154, [R1+0x3e0] ;  /* 0x0003e000019a7983 */ /* 0x000ea80000300a00 */
[----:B------:R1:W-:Y:S04]  /*17d20*/  STL [R1+0x9b4], R0 ;  /* 0x0009b40001007387 */ /* 0x0003e80000100800 */
[----:B-----5:R5:W-:Y:S01]  /*17d30*/  STL [R1+0x9c0], R156 ;  /* 0x0009c09c01007387 */ /* 0x020be20000100800 */
[----:B-1----:R-:W-:-:S03]  /*17d40*/  MOV R0, R157 ;  /* 0x0000009d00007202 */ /* 0x002fc60000000f00 */
[----:B------:R-:W-:Y:S04]  /*17d50*/  STL [R1+0x9c8], R246 ;  /* 0x0009c8f601007387 */ /* 0x000fe80000100800 */
[----:B------:R1:W-:Y:S04]  /*17d60*/  STL [R1+0x9bc], R0 ;  /* 0x0009bc0001007387 */ /* 0x0003e80000100800 */
[----:B-----5:R-:W5:Y:S01]  /*17d70*/  LDL.LU.64 R156, [R1+0x6c8] ;  /* 0x0006c800019c7983 */ /* 0x020f620000300a00 */
[----:B-1----:R-:W-:-:S05]  /*17d80*/  IMAD.MOV.U32 R0, RZ, RZ, R247 ;  /* 0x000000ffff007224 */ /* 0x002fca00078e00f7 */
[----:B------:R1:W-:Y:S04]  /*17d90*/  STL [R1+0x9c4], R0 ;  /* 0x0009c40001007387 */ /* 0x0003e80000100800 */
[----:B------:R-:W-:Y:S04]  /*17da0*/  STL [R1+0x9cc], R134 ;  /* 0x0009cc8601007387 */ /* 0x000fe80000100800 */
[----:B------:R-:W5:Y:S01]  /*17db0*/  LDL.LU.64 R246, [R1+0x598] ;  /* 0x0005980001f67983 */ /* 0x000f620000300a00 */
[----:B------:R-:W-:Y:S01]  /*17dc0*/  IMAD.MOV.U32 R226, RZ, RZ, R248 ;  /* 0x000000ffffe27224 */ /* 0x000fe200078e00f8 */
[----:B------:R-:W-:-:S02]  /*17dd0*/  MOV R225, R249 ;  /* 0x000000f900e17202 */ /* 0x000fc40000000f00 */
[----:B------:R-:W5:Y:S01]  /*17de0*/  LDL.LU.64 R248, [R1+0x420] ;  /* 0x0004200001f87983 */ /* 0x000f620000300a00 */
[----:B---3--:R-:W-:Y:S02]  /*17df0*/  IMAD.MOV.U32 R228, RZ, RZ, R158 ;  /* 0x000000ffffe47224 */ /* 0x008fe400078e009e */
[----:B------:R-:W-:Y:S02]  /*17e00*/  IMAD.MOV.U32 R227, RZ, RZ, R159 ;  /* 0x000000ffffe37224 */ /* 0x000fe400078e009f */
[----:B------:R-:W3:Y:S01]  /*17e10*/  LDL.LU.64 R158, [R1] ;  /* 0x00000000019e7983 */ /* 0x000ee20000300a00 */
[----:B------:R-:W-:Y:S01]  /*17e20*/  IMAD.MOV.U32 R230, RZ, RZ, R160 ;  /* 0x000000ffffe67224 */ /* 0x000fe200078e00a0 */
[----:B------:R-:W-:Y:S02]  /*17e30*/  MOV R229, R161 ;  /* 0x000000a100e57202 */ /* 0x000fe40000000f00 */
[----:B------:R-:W3:Y:S04]  /*17e40*/  LDL.LU.64 R160, [R1+0x710] ;  /* 0x0007100001a07983 */ /* 0x000ee80000300a00 */
[----:B------:R-:W3:Y:S04]  /*17e50*/  LDL.LU.64 R146, [R1+0x5c0] ;  /* 0x0005c00001927983 */ /* 0x000ee80000300a00 */
[----:B------:R-:W3:Y:S01]  /*17e60*/  LDL.LU.64 R148, [R1+0x498] ;  /* 0x0004980001947983 */ /* 0x000ee20000300a00 */
[----:B----4-:R-:W-:Y:S01]  /*17e70*/  IMAD.MOV.U32 R234, RZ, RZ, R162 ;  /* 0x000000ffffea7224 */ /* 0x010fe200078e00a2 */
[----:B------:R-:W-:-:S02]  /*17e80*/  MOV R233, R163 ;  /* 0x000000a300e97202 */ /* 0x000fc40000000f00 */
[----:B------:R-:W4:Y:S04]  /*17e90*/  LDL.LU.64 R162, [R1+0x338] ;  /* 0x0003380001a27983 */ /* 0x000f280000300a00 */
[----:B------:R-:W4:Y:S04]  /*17ea0*/  LDL.LU.64 R10, [R1+0x780] ;  /* 0x00078000010a7983 */ /* 0x000f280000300a00 */
[----:B------:R-:W4:Y:S04]  /*17eb0*/  LDL.LU.64 R150, [R1+0x5f8] ;  /* 0x0005f80001967983 */ /* 0x000f280000300a00 */
[----:B------:R-:W4:Y:S01]  /*17ec0*/  LDL.LU.64 R144, [R1+0x4c0] ;  /* 0x0004c00001907983 */ /* 0x000f220000300a00 */
[----:B------:R-:W-:-:S02]  /*17ed0*/  IMAD.MOV.U32 R236, RZ, RZ, R152 ;  /* 0x000000ffffec7224 */ /* 0x000fc400078e0098 */
[----:B------:R-:W-:Y:S02]  /*17ee0*/  IMAD.MOV.U32 R235, RZ, RZ, R153 ;  /* 0x000000ffffeb7224 */ /* 0x000fe400078e0099 */
[----:B------:R-:W4:Y:S01]  /*17ef0*/  LDL.LU.64 R152, [R1+0x380] ;  /* 0x0003800001987983 */ /* 0x000f220000300a00 */
[----:B--2---:R-:W-:Y:S01]  /*17f00*/  IMAD.MOV.U32 R238, RZ, RZ, R154 ;  /* 0x000000ffffee7224 */ /* 0x004fe200078e009a */
[----:B------:R-:W-:Y:S02]  /*17f10*/  MOV R237, R155 ;  /* 0x0000009b00ed7202 */ /* 0x000fe40000000f00 */
[----:B------:R-:W2:Y:S01]  /*17f20*/  LDL.LU.64 R154, [R1+0x7b8] ;  /* 0x0007b800019a7983 */ /* 0x000ea20000300a00 */
[----:B-----5:R-:W-:Y:S01]  /*17f30*/  IMAD.MOV.U32 R242, RZ, RZ, R156 ;  /* 0x000000fffff27224 */ /* 0x020fe200078e009c */
[----:B------:R-:W-:Y:S02]  /*17f40*/  MOV R241, R157 ;  /* 0x0000009d00f17202 */ /* 0x000fe40000000f00 */
[----:B------:R-:W5:Y:S01]  /*17f50*/  LDL.LU.64 R156, [R1+0x648] ;  /* 0x00064800019c7983 */ /* 0x000f620000300a00 */
[----:B------:R-:W-:-:S02]  /*17f60*/  IMAD.MOV.U32 R244, RZ, RZ, R246 ;  /* 0x000000fffff47224 */ /* 0x000fc400078e00f6 */
[----:B------:R-:W-:Y:S02]  /*17f70*/  IMAD.MOV.U32 R243, RZ, RZ, R247 ;  /* 0x000000fffff37224 */ /* 0x000fe400078e00f7 */
[----:B------:R-:W-:Y:S01]  /*17f80*/  IMAD.MOV.U32 R246, RZ, RZ, R248 ;  /* 0x000000fffff67224 */ /* 0x000fe200078e00f8 */
[----:B------:R-:W-:Y:S01]  /*17f90*/  MOV R245, R249 ;  /* 0x000000f900f57202 */ /* 0x000fe20000000f00 */
[----:B---3--:R-:W-:Y:S02]  /*17fa0*/  IMAD.MOV.U32 R248, RZ, RZ, R158 ;  /* 0x000000fffff87224 */ /* 0x008fe400078e009e */
[----:B------:R-:W-:Y:S02]  /*17fb0*/  IMAD.MOV.U32 R247, RZ, RZ, R159 ;  /* 0x000000fffff77224 */ /* 0x000fe400078e009f */
[----:B------:R-:W3:Y:S01]  /*17fc0*/  LDL.LU.64 R158, [R1+0x500] ;  /* 0x00050000019e7983 */ /* 0x000ee20000300a00 */
[----:B------:R-:W-:Y:S01]  /*17fd0*/  IMAD.MOV.U32 R250, RZ, RZ, R160 ;  /* 0x000000fffffa7224 */ /* 0x000fe200078e00a0 */
[----:B------:R-:W-:-:S02]  /*17fe0*/  MOV R249, R161 ;  /* 0x000000a100f97202 */ /* 0x000fc40000000f00 */
[----:B------:R-:W3:Y:S01]  /*17ff0*/  LDL.LU.64 R160, [R1+0x3d0] ;  /* 0x0003d00001a07983 */ /* 0x000ee20000300a00 */
[----:B------:R-:W-:Y:S02]  /*18000*/  IMAD.MOV.U32 R252, RZ, RZ, R146 ;  /* 0x000000fffffc7224 */ /* 0x000fe400078e0092 */
[----:B------:R-:W-:Y:S01]  /*18010*/  IMAD.MOV.U32 R251, RZ, RZ, R147 ;  /* 0x000000fffffb7224 */ /* 0x000fe200078e0093 */
[----:B------:R4:W-:Y:S04]  /*18020*/  STL [R1+0x4], R148 ;  /* 0x0000049401007387 */ /* 0x0009e80000100800 */
[----:B------:R-:W3:Y:S01]  /*18030*/  LDL.LU.64 R146, [R1+0x7f8] ;  /* 0x0007f80001927983 */ /* 0x000ee20000300a00 */
[----:B-1----:R-:W-:-:S03]  /*18040*/  IMAD.MOV.U32 R0, RZ, RZ, R149 ;  /* 0x000000ffff007224 */ /* 0x002fc600078e0095 */
[----:B----4-:R-:W-:Y:S04]  /*18050*/  STL [R1+0xc], R162 ;  /* 0x00000ca201007387 */ /* 0x010fe80000100800 */
[----:B------:R1:W-:Y:S04]  /*18060*/  STL [R1], R0 ;  /* 0x0000000001007387 */ /* 0x0003e80000100800 */
[----:B------:R-:W4:Y:S01]  /*18070*/  LDL.LU.64 R148, [R1+0x6b0] ;  /* 0x0006b00001947983 */ /* 0x000f220000300a00 */
[----:B-1----:R-:W-:-:S03]  /*18080*/  MOV R0, R163 ;  /* 0x000000a300007202 */ /* 0x002fc60000000f00 */
[----:B------:R-:W-:Y:S04]  /*18090*/  STL [R1+0x14], R10 ;  /* 0x0000140a01007387 */ /* 0x000fe80000100800 */
[----:B------:R1:W-:Y:S04]  /*180a0*/  STL [R1+0x8], R0 ;  /* 0x0000080001007387 */ /* 0x0003e80000100800 */
[----:B------:R-:W4:Y:S01]  /*180b0*/  LDL.LU.64 R162, [R1+0x580] ;  /* 0x0005800001a27983 */ /* 0x000f220000300a00 */
[----:B-1----:R-:W-:-:S03]  /*180c0*/  IMAD.MOV.U32 R0, RZ, RZ, R11 ;  /* 0x000000ffff007224 */ /* 0x002fc600078e000b */
[----:B------:R-:W4:Y:S04]  /*180d0*/  LDL.LU.64 R10, [R1+0x408] ;  /* 0x00040800010a7983 */ /* 0x000f280000300a00 */
[----:B------:R1:W-:Y:S04]  /*180e0*/  STL [R1+0x10], R0 ;  /* 0x0000100001007387 */ /* 0x0003e80000100800 */
[----:B------:R2:W-:Y:S01]  /*180f0*/  STL [R1+0x1c], R150 ;  /* 0x00001c9601007387 */ /* 0x0005e20000100800 */
[----:B-1----:R-:W-:-:S03]  /*18100*/  IMAD.MOV.U32 R0, RZ, RZ, R151 ;  /* 0x000000ffff007224 */ /* 0x002fc600078e0097 */
[----:B------:R-:W-:Y:S04]  /*18110*/  STL [R1+0x24], R144 ;  /* 0x0000249001007387 */ /* 0x000fe80000100800 */
[----:B------:R1:W-:Y:S04]  /*18120*/  STL [R1+0x18], R0 ;  /* 0x0000180001007387 */ /* 0x0003e80000100800 */
[----:B--2---:R-:W2:Y:S01]  /*18130*/  LDL.LU.64 R150, [R1+0x848] ;  /* 0x0008480001967983 */ /* 0x004ea20000300a00 */
[----:B-1----:R-:W-:-:S03]  /*18140*/  IMAD.MOV.U32 R0, RZ, RZ, R145 ;  /* 0x000000ffff007224 */ /* 0x002fc600078e0091 */
[----:B------:R-:W-:Y:S04]  /*18150*/  STL [R1+0x2c], R152 ;  /* 0x00002c9801007387 */ /* 0x000fe80000100800 */
[----:B------:R1:W-:Y:S04]  /*18160*/  STL [R1+0x20], R0 ;  /* 0x0000200001007387 */ /* 0x0003e80000100800 */
[----:B------:R-:W2:Y:S01]  /*18170*/  LDL.LU.64 R144, [R1+0x708] ;  /* 0x0007080001907983 */ /* 0x000ea20000300a00 */
[----:B-1----:R-:W-:-:S03]  /*18180*/  MOV R0, R153 ;  /* 0x0000009900007202 */ /* 0x002fc60000000f00 */
[----:B------:R-:W-:Y:S04]  /*18190*/  STL [R1+0x34], R154 ;  /* 0x0000349a01007387 */ /* 0x000fe80000100800 */
[----:B------:R1:W-:Y:S04]  /*181a0*/  STL [R1+0x28], R0 ;  /* 0x0000280001007387 */ /* 0x0003e80000100800 */
[----:B------:R-:W2:Y:S01]  /*181b0*/  LDL.LU.64 R152, [R1+0x5b0] ;  /* 0x0005b00001987983 */ /* 0x000ea20000300a00 */
[----:B-1----:R-:W-:-:S03]  /*181c0*/  IMAD.MOV.U32 R0, RZ, RZ, R155 ;  /* 0x000000ffff007224 */ /* 0x002fc600078e009b */
[----:B-----5:R-:W-:Y:S04]  /*181d0*/  STL [R1+0x3c], R156 ;  /* 0x00003c9c01007387 */ /* 0x020fe80000100800 */
[----:B------:R1:W-:Y:S04]  /*181e0*/  STL [R1+0x30], R0 ;  /* 0x0000300001007387 */ /* 0x0003e80000100800 */
[----:B------:R-:W5:Y:S01]  /*181f0*/  LDL.LU.64 R154, [R1+0x488] ;  /* 0x00048800019a7983 */ /* 0x000f620000300a00 */
[----:B-1----:R-:W-:-:S03]  /*18200*/  IMAD.MOV.U32 R0, RZ, RZ, R157 ;  /* 0x000000ffff007224 */ /* 0x002fc600078e009d */
[----:B---3--:R-:W-:Y:S04]  /*18210*/  STL [R1+0x44], R158 ;  /* 0x0000449e01007387 */ /* 0x008fe80000100800 */
[----:B------:R1:W-:Y:S04]  /*18220*/  STL [R1+0x38], R0 ;  /* 0x0000380001007387 */ /* 0x0003e80000100800 */
[----:B------:R-:W3:Y:S01]  /*18230*/  LDL.LU.64 R156, [R1+0x870] ;  /* 0x00087000019c7983 */ /* 0x000ee20000300a00 */
[----:B-1----:R-:W-:-:S03]  /*18240*/  IMAD.MOV.U32 R0, RZ, RZ, R159 ;  /* 0x000000ffff007224 */ /* 0x002fc600078e009f */
[----:B------:R-:W-:Y:S04]  /*18250*/  STL [R1+0x4c], R160 ;  /* 0x00004ca001007387 */ /* 0x000fe80000100800 */
[----:B------:R1:W-:Y:S04]  /*18260*/  STL [R1+0x40], R0 ;  /* 0x0000400001007387 */ /* 0x0003e80000100800 */
[----:B------:R-:W3:Y:S01]  /*18270*/  LDL.LU.64 R158, [R1+0x760] ;  /* 0x00076000019e7983 */ /* 0x000ee20000300a00 */
[----:B-1----:R-:W-:-:S03]  /*18280*/  MOV R0, R161 ;  /* 0x000000a100007202 */ /* 0x002fc60000000f00 */
[----:B------:R-:W-:Y:S04]  /*18290*/  STL [R1+0x54], R146 ;  /* 0x0000549201007387 */ /* 0x000fe80000100800 */
[----:B------:R1:W-:Y:S04]  /*182a0*/  STL [R1+0x48], R0 ;  /* 0x0000480001007387 */ /* 0x0003e80000100800 */
[----:B------:R-:W3:Y:S01]  /*182b0*/  LDL.LU.64 R160, [R1+0x5e8] ;  /* 0x0005e80001a07983 */ /* 0x000ee20000300a00 */
[----:B-1----:R-:W-:-:S03]  /*182c0*/  IMAD.MOV.U32 R0, RZ, RZ, R147 ;  /* 0x000000ffff007224 */ /* 0x002fc600078e0093 */
[----:B----4-:R-:W-:Y:S04]  /*182d0*/  STL [R1+0x5c], R148 ;  /* 0x00005c9401007387 */ /* 0x010fe80000100800 */
[----:B------:R1:W-:Y:S04]  /*182e0*/  STL [R1+0x50], R0 ;  /* 0x0000500001007387 */ /* 0x0003e80000100800 */
[----:B------:R-:W4:Y:S01]  /*182f0*/  LDL.LU.64 R146, [R1+0x4b0] ;  /* 0x0004b00001927983 */ /* 0x000f220000300a00 */
[----:B-1----:R-:W-:-:S05]  /*18300*/  IMAD.MOV.U32 R0, RZ, RZ, R149 ;  /* 0x000000ffff007224 */ /* 0x002fca00078e0095 */
[----:B------:R1:W-:Y:S04]  /*18310*/  STL [R1+0x58], R0 ;  /* 0x0000580001007387 */ /* 0x0003e80000100800 */
[----:B------:R1:W-:Y:S02]  /*18320*/  STL [R1+0x64], R162 ;  /* 0x000064a201007387 */ /* 0x0003e40000100800 */
[----:B-1----:R-:W-:Y:S02]  /*18330*/  IMAD.MOV.U32 R0, RZ, RZ, R163 ;  /* 0x000000ffff007224 */ /* 0x002fe400078e00a3 */
[----:B------:R-:W4:Y:S04]  /*18340*/  LDL.LU.64 R162, [R1+0x8a0] ;  /* 0x0008a00001a27983 */ /* 0x000f280000300a00 */
[----:B------:R1:W-:Y:S04]  /*18350*/  STL [R1+0x60], R0 ;  /* 0x0000600001007387 */ /* 0x0003e80000100800 */
[----:B------:R-:W-:Y:S04]  /*18360*/  STL [R1+0x6c], R10 ;  /* 0x00006c0a01007387 */ /* 0x000fe80000100800 */
[----:B------:R-:W4:Y:S01]  /*18370*/  LDL.LU.64 R148, [R1+0x7b0] ;  /* 0x0007b00001947983 */ /* 0x000f220000300a00 */
[----:B-1----:R-:W-:-:S05]  /*18380*/  MOV R0, R11 ;  /* 0x0000000b00007202 */ /* 0x002fca0000000f00 */
[----:B------:R1:W-:Y:S04]  /*18390*/  STL [R1+0x68], R0 ;  /* 0x0000680001007387 */ /* 0x0003e80000100800 */
[----:B--2---:R2:W-:Y:S01]  /*183a0*/  STL [R1+0x74], R150 ;  /* 0x0000749601007387 */ /* 0x0045e20000100800 */
[----:B-1----:R-:W-:-:S03]  /*183b0*/  IMAD.MOV.U32 R0, RZ, RZ, R151 ;  /* 0x000000ffff007224 */ /* 0x002fc600078e0097 */
[----:B--2---:R-:W2:Y:S04]  /*183c0*/  LDL.LU.64 R150, [R1+0x628] ;  /* 0x0006280001967983 */ /* 0x004ea80000300a00 */
[----:B------:R1:W-:Y:S04]  /*183d0*/  STL [R1+0x70], R0 ;  /* 0x0000700001007387 */ /* 0x0003e80000100800 */
[----:B------:R-:W-:Y:S04]  /*183e0*/  STL [R1+0x7c], R144 ;  /* 0x00007c9001007387 */ /* 0x000fe80000100800 */
[----:B------:R-:W2:Y:S01]  /*183f0*/  LDL.LU.64 R8, [R1+0x4f0] ;  /* 0x0004f00001087983 */ /* 0x000ea20000300a00 */
[----:B-1----:R-:W-:-:S05]  /*18400*/  IMAD.MOV.U32 R0, RZ, RZ, R145 ;  /* 0x000000ffff007224 */ /* 0x002fca00078e0091 */
[----:B------:R1:W-:Y:S04]  /*18410*/  STL [R1+0x78], R0 ;  /* 0x0000780001007387 */ /* 0x0003e80000100800 */
[----:B------:R5:W-:Y:S01]  /*18420*/  STL [R1+0x84], R152 ;  /* 0x0000849801007387 */ /* 0x000be20000100800 */
[----:B-1----:R-:W-:-:S03]  /*18430*/  IMAD.MOV.U32 R0, RZ, RZ, R153 ;  /* 0x000000ffff007224 */ /* 0x002fc600078e0099 */
[----:B-----5:R-:W5:Y:S04]  /*18440*/  LDL.LU.64 R152, [R1+0x900] ;  /* 0x0009000001987983 */ /* 0x020f680000300a00 */
[----:B------:R1:W-:Y:S04]  /*18450*/  STL [R1+0x80], R0 ;  /* 0x0000800001007387 */ /* 0x0003e80000100800 */
[----:B------:R1:W-:Y:S02]  /*18460*/  STL [R1+0x8c], R154 ;  /* 0x00008c9a01007387 */ /* 0x0003e40000100800 */
[----:B-1----:R-:W-:-:S02]  /*18470*/  MOV R0, R155 ;  /* 0x0000009b00007202 */ /* 0x002fc40000000f00 */
[----:B------:R-:W5:Y:S04]  /*18480*/  LDL.LU.64 R154, [R1+0x7f0] ;  /* 0x0007f000019a7983 */ /* 0x000f680000300a00 */
[----:B------:R1:W-:Y:S04]  /*18490*/  STL [R1+0x88], R0 ;  /* 0x0000880001007387 */ /* 0x0003e80000100800 */
[----:B---3--:R3:W-:Y:S04]  /*184a0*/  STL [R1+0x94], R156 ;  /* 0x0000949c01007387 */ /* 0x0087e80000100800 */
[----:B------:R-:W5:Y:S01]  /*184b0*/  LDL.LU.64 R10, [R1+0x698] ;  /* 0x00069800010a7983 */ /* 0x000f620000300a00 */
[----:B-1----:R-:W-:-:S03]  /*184c0*/  IMAD.MOV.U32 R0, RZ, RZ, R157 ;  /* 0x000000ffff007224 */ /* 0x002fc600078e009d */
[----:B------:R-:W-:Y:S04]  /*184d0*/  STL [R1+0x9c], R158 ;  /* 0x00009c9e01007387 */ /* 0x000fe80000100800 */
[----:B------:R1:W-:Y:S04]  /*184e0*/  STL [R1+0x90], R0 ;  /* 0x0000900001007387 */ /* 0x0003e80000100800 */
[----:B---3--:R-:W3:Y:S01]  /*184f0*/  LDL.LU.64 R156, [R1+0x558] ;  /* 0x00055800019c7983 */ /* 0x008ee20000300a00 */
[----:B-1----:R-:W-:-:S03]  /*18500*/  IMAD.MOV.U32 R0, RZ, RZ, R159 ;  /* 0x000000ffff007224 */ /* 0x002fc600078e009f */
[----:B------:R-:W-:Y:S04]  /*18510*/  STL [R1+0xa4], R160 ;  /* 0x0000a4a001007387 */ /* 0x000fe80000100800 */
[----:B------:R1:W-:Y:S04]  /*18520*/  STL [R1+0x98], R0 ;  /* 0x0000980001007387 */ /* 0x0003e80000100800 */
[----:B------:R-:W3:Y:S01]  /*18530*/  LDL.LU.64 R158, [R1+0x928] ;  /* 0x00092800019e7983 */ /* 0x000ee20000300a00 */
[----:B-1----:R-:W-:-:S03]  /*18540*/  IMAD.MOV.U32 R0, RZ, RZ, R161 ;  /* 0x000000ffff007224 */ /* 0x002fc600078e00a1 */
[----:B------:R-:W3:Y:S04]  /*18550*/  LDL.LU.64 R160, [R1+0x830] ;  /* 0x0008300001a07983 */ /* 0x000ee80000300a00 */
[----:B------:R1:W-:Y:S04]  /*18560*/  STL [R1+0xa0], R0 ;  /* 0x0000a00001007387 */ /* 0x0003e80000100800 */
[----:B----4-:R-:W-:Y:S01]  /*18570*/  STL [R1+0xac], R146 ;  /* 0x0000ac9201007387 */ /* 0x010fe20000100800 */
[----:B-1----:R-:W-:-:S03]  /*18580*/  MOV R0, R147 ;  /* 0x0000009300007202 */ /* 0x002fc60000000f00 */
[----:B------:R-:W4:Y:S04]  /*18590*/  LDL.LU.64 R144, [R1+0x6f8] ;  /* 0x0006f80001907983 */ /* 0x000f280000300a00 */
[----:B------:R1:W-:Y:S04]  /*185a0*/  STL [R1+0xa8], R0 ;  /* 0x0000a80001007387 */ /* 0x0003e80000100800 */
[----:B------:R1:W-:Y:S02]  /*185b0*/  STL [R1+0xb4], R162 ;  /* 0x0000b4a201007387 */ /* 0x0003e40000100800 */
[----:B-1----:R-:W-:-:S02]  /*185c0*/  IMAD.MOV.U32 R0, RZ, RZ, R163 ;  /* 0x000000ffff007224 */ /* 0x002fc400078e00a3 */
[----:B------:R-:W4:Y:S04]  /*185d0*/  LDL.LU.64 R162, [R1+0x5a8] ;  /* 0x0005a80001a27983 */ /* 0x000f280000300a00 */
[----:B------:R1:W-:Y:S04]  /*185e0*/  STL [R1+0xb0], R0 ;  /* 0x0000b00001007387 */ /* 0x0003e80000100800 */
[----:B------:R2:W-:Y:S04]  /*185f0*/  STL [R1+0xbc], R148 ;  /* 0x0000bc9401007387 */ /* 0x0005e80000100800 */
[----:B------:R-:W4:Y:S01]  /*18600*/  LDL.LU.64 R146, [R1+0x950] ;  /* 0x0009500001927983 */ /* 0x000f220000300a00 */
[----:B-1----:R-:W-:-:S03]  /*18610*/  IMAD.MOV.U32 R0, RZ, RZ, R149 ;  /* 0x000000ffff007224 */ /* 0x002fc600078e0095 */
[----:B--2---:R-:W-:Y:S04]  /*18620*/  STL [R1+0xc4], R150 ;  /* 0x0000c49601007387 */ /* 0x004fe80000100800 */
[----:B------:R1:W-:Y:S04]  /*18630*/  STL [R1+0xb8], R0 ;  /* 0x0000b80001007387 */ /* 0x0003e80000100800 */
[----:B------:R-:W2:Y:S01]  /*18640*/  LDL.LU.64 R148, [R1+0x868] ;  /* 0x0008680001947983 */ /* 0x000ea20000300a00 */
[----:B-1----:R-:W-:-:S03]  /*18650*/  IMAD.MOV.U32 R0, RZ, RZ, R151 ;  /* 0x000000ffff007224 */ /* 0x002fc600078e0097 */
[----:B------:R-:W-:Y:S04]  /*18660*/  STL [R1+0xcc], R8 ;  /* 0x0000cc0801007387 */ /* 0x000fe80000100800 */
[----:B------:R1:W-:Y:S04]  /*18670*/  STL [R1+0xc0], R0 ;  /* 0x0000c00001007387 */ /* 0x0003e80000100800 */
[----:B------:R-:W2:Y:S01]  /*18680*/  LDL.LU.64 R150, [R1+0x730] ;  /* 0x0007300001967983 */ /* 0x000ea20000300a00 */
[----:B-1----:R-:W-:-:S03]  /*18690*/  MOV R0, R9 ;  /* 0x0000000900007202 */ /* 0x002fc60000000f00 */
[----:B-----5:R-:W-:Y:S04]  /*186a0*/  STL [R1+0xd4], R152 ;  /* 0x0000d49801007387 */ /* 0x020fe80000100800 */
[----:B------:R1:W-:Y:S02]  /*186b0*/  STL [R1+0xc8], R0 ;  /* 0x0000c80001007387 */ /* 0x0003e40000100800 */
[----:B-1----:R-:W-:Y:S02]  /*186c0*/  IMAD.MOV.U32 R0, RZ, RZ, R153 ;  /* 0x000000ffff007224 */ /* 0x002fe400078e0099 */
[----:B------:R-:W5:Y:S04]  /*186d0*/  LDL.LU.64 R152, [R1+0x130] ;  /* 0x0001300001987983 */ /* 0x000f680000300a00 */
[----:B------:R1:W-:Y:S04]  /*186e0*/  STL [R1+0xd0], R0 ;  /* 0x0000d00001007387 */ /* 0x0003e80000100800 */
[----:B------:R1:W-:Y:S02]  /*186f0*/  STL [R1+0xdc], R154 ;  /* 0x0000dc9a01007387 */ /* 0x0003e40000100800 */
[----:B-1----:R-:W-:-:S02]  /*18700*/  IMAD.MOV.U32 R0, RZ, RZ, R155 ;  /* 0x000000ffff007224 */ /* 0x002fc400078e009b */
[----:B------:R-:W-:Y:S04]  /*18710*/  STL [R1+0xe4], R10 ;  /* 0x0000e40a01007387 */ /* 0x000fe80000100800 */
[----:B------:R1:W-:Y:S04]  /*18720*/  STL [R1+0xd8], R0 ;  /* 0x0000d80001007387 */ /* 0x0003e80000100800 */
[----:B------:R-:W5:Y:S01]  /*18730*/  LDL.LU.64 R154, [R1+0x998] ;  /* 0x00099800019a7983 */ /* 0x000f620000300a00 */
[----:B-1----:R-:W-:-:S03]  /*18740*/  IMAD.MOV.U32 R0, RZ, RZ, R11 ;  /* 0x000000ffff007224 */ /* 0x002fc600078e000b */
[----:B---3--:R-:W-:Y:S04]  /*18750*/  STL [R1+0xec], R156 ;  /* 0x0000ec9c01007387 */ /* 0x008fe80000100800 */
[----:B------:R1:W-:Y:S02]  /*18760*/  STL [R1+0xe0], R0 ;  /* 0x0000e00001007387 */ /* 0x0003e40000100800 */
[----:B-1----:R-:W-:Y:S02]  /*18770*/  MOV R0, R157 ;  /* 0x0000009d00007202 */ /* 0x002fe40000000f00 */
[----:B------:R-:W3:Y:S04]  /*18780*/  LDL.LU.64 R156, [R1+0x898] ;  /* 0x00089800019c7983 */ /* 0x000ee80000300a00 */
[----:B------:R1:W-:Y:S04]  /*18790*/  STL [R1+0xe8], R0 ;  /* 0x0000e80001007387 */ /* 0x0003e80000100800 */
[----:B------:R1:W-:Y:S02]  /*187a0*/  STL [R1+0xf4], R158 ;  /* 0x0000f49e01007387 */ /* 0x0003e40000100800 */
[----:B-1----:R-:W-:-:S02]  /*187b0*/  IMAD.MOV.U32 R0, RZ, RZ, R159 ;  /* 0x000000ffff007224 */ /* 0x002fc400078e009f */
        /* <DEDUP_REMOVED lines=8> */
[----:B------:R1:W-:Y:S02]  /*18840*/  STL [R1+0x100], R0 ;  /* 0x0001000001007387 */ /* 0x0003e40000100800 */
[----:B-1----:R-:W-:Y:S02]  /*18850*/  MOV R0, R163 ;  /* 0x000000a300007202 */ /* 0x002fe40000000f00 */
[----:B------:R1:W-:Y:S04]  /*18860*/  STL [R1+0x10c], R162 ;  /* 0x00010ca201007387 */ /* 0x0003e80000100800 */
[----:B------:R2:W-:Y:S04]  /*18870*/  STL [R1+0x108], R0 ;  /* 0x0001080001007387 */ /* 0x0005e80000100800 */
[----:B------:R-:W-:Y:S01]  /*18880*/  STL [R1+0x114], R146 ;  /* 0x0001149201007387 */ /* 0x000fe20000100800 */
[----:B-1----:R-:W-:-:S02]  /*18890*/  IMAD.MOV.U32 R162, RZ, RZ, R56 ;  /* 0x000000ffffa27224 */ /* 0x002fc400078e0038 */
[----:B------:R-:W-:Y:S02]  /*188a0*/  IMAD.MOV.U32 R163, RZ, RZ, R57 ;  /* 0x000000ffffa37224 */ /* 0x000fe400078e0039 */
[----:B------:R-:W4:Y:S01]  /*188b0*/  LDL.LU.64 R56, [R1+0xbb0] ;  /* 0x000bb00001387983 */ /* 0x000f220000300a00 */
[----:B--2---:R-:W-:-:S03]  /*188c0*/  IMAD.MOV.U32 R0, RZ, RZ, R147 ;  /* 0x000000ffff007224 */ /* 0x004fc600078e0093 */
[----:B------:R-:W-:Y:S04]  /*188d0*/  STL [R1+0x11c], R148 ;  /* 0x00011c9401007387 */ /* 0x000fe80000100800 */
[----:B------:R1:W-:Y:S04]  /*188e0*/  STL [R1+0x110], R0 ;  /* 0x0001100001007387 */ /* 0x0003e80000100800 */
[----:B------:R-:W2:Y:S01]  /*188f0*/  LDL.LU.64 R18, [R1+0x8d0] ;  /* 0x0008d00001127983 */ /* 0x000ea20000300a00 */
[----:B-1----:R-:W-:-:S05]  /*18900*/  MOV R0, R149 ;  /* 0x0000009500007202 */ /* 0x002fca0000000f00 */
[----:B------:R1:W-:Y:S04]  /*18910*/  STL [R1+0x118], R0 ;  /* 0x0001180001007387 */ /* 0x0003e80000100800 */
[----:B------:R-:W-:Y:S04]  /*18920*/  STL [R1+0x124], R150 ;  /* 0x0001249601007387 */ /* 0x000fe80000100800 */
[----:B------:R-:W2:Y:S01]  /*18930*/  LDL.LU.64 R12, [R1+0x7d8] ;  /* 0x0007d800010c7983 */ /* 0x000ea20000300a00 */
[----:B-1----:R-:W-:-:S03]  /*18940*/  IMAD.MOV.U32 R0, RZ, RZ, R151 ;  /* 0x000000ffff007224 */ /* 0x002fc600078e0097 */
[----:B------:R-:W2:Y:S04]  /*18950*/  LDL.LU.64 R14, [R1+0x170] ;  /* 0x00017000010e7983 */ /* 0x000ea80000300a00 */
[----:B------:R1:W-:Y:S04]  /*18960*/  STL [R1+0x120], R0 ;  /* 0x0001200001007387 */ /* 0x0003e80000100800 */
[----:B-----5:R-:W-:Y:S04]  /*18970*/  STL [R1+0x12c], R152 ;  /* 0x00012c9801007387 */ /* 0x020fe80000100800 */
[----:B------:R-:W5:Y:S01]  /*18980*/  LDL.LU.64 R8, [R1+0xbd8] ;  /* 0x000bd80001087983 */ /* 0x000f620000300a00 */
[----:B-1----:R-:W-:-:S03]  /*18990*/  IMAD.MOV.U32 R0, RZ, RZ, R153 ;  /* 0x000000ffff007224 */ /* 0x002fc600078e0099 */
[----:B------:R-:W5:Y:S04]  /*189a0*/  LDL.LU.64 R10, [R1+0x918] ;  /* 0x00091800010a7983 */ /* 0x000f680000300a00 */
[----:B------:R1:W-:Y:S04]  /*189b0*/  STL [R1+0x128], R0 ;  /* 0x0001280001007387 */ /* 0x0003e80000100800 */
[----:B------:R-:W-:Y:S04]  /*189c0*/  STL [R1+0x134], R154 ;  /* 0x0001349a01007387 */ /* 0x000fe80000100800 */
[----:B------:R-:W5:Y:S01]  /*189d0*/  LDL.LU.64 R144, [R1+0x818] ;  /* 0x0008180001907983 */ /* 0x000f620000300a00 */
[----:B-1----:R-:W-:-:S03]  /*189e0*/  IMAD.MOV.U32 R0, RZ, RZ, R155 ;  /* 0x000000ffff007224 */ /* 0x002fc600078e009b */
[----:B------:R-:W5:Y:S04]  /*189f0*/  LDL.LU.64 R146, [R1+0x190] ;  /* 0x0001900001927983 */ /* 0x000f680000300a00 */
[----:B------:R1:W-:Y:S04]  /*18a00*/  STL [R1+0x130], R0 ;  /* 0x0001300001007387 */ /* 0x0003e80000100800 */
[----:B---3--:R-:W-:Y:S04]  /*18a10*/  STL [R1+0x13c], R156 ;  /* 0x00013c9c01007387 */ /* 0x008fe80000100800 */
[----:B------:R-:W3:Y:S01]  /*18a20*/  LDL.LU.64 R148, [R1+0xbf0] ;  /* 0x000bf00001947983 */ /* 0x000ee20000300a00 */
[----:B-1----:R-:W-:-:S03]  /*18a30*/  MOV R0, R157 ;  /* 0x0000009d00007202 */ /* 0x002fc60000000f00 */
[----:B------:R-:W3:Y:S04]  /*18a40*/  LDL.LU.64 R150, [R1+0x948] ;  /* 0x0009480001967983 */ /* 0x000ee80000300a00 */
[----:B------:R1:W-:Y:S04]  /*18a50*/  STL [R1+0x138], R0 ;  /* 0x0001380001007387 */ /* 0x0003e80000100800 */
[----:B------:R-:W-:Y:S04]  /*18a60*/  STL [R1+0x144], R158 ;  /* 0x0001449e01007387 */ /* 0x000fe80000100800 */
[----:B------:R-:W3:Y:S01]  /*18a70*/  LDL.LU.64 R152, [R1+0x860] ;  /* 0x0008600001987983 */ /* 0x000ee20000300a00 */
[----:B-1----:R-:W-:-:S03]  /*18a80*/  IMAD.MOV.U32 R0, RZ, RZ, R159 ;  /* 0x000000ffff007224 */ /* 0x002fc600078e009f */
[----:B------:R-:W3:Y:S04]  /*18a90*/  LDL.LU.64 R154, [R1+0x1b0] ;  /* 0x0001b000019a7983 */ /* 0x000ee80000300a00 */
[----:B------:R1:W-:Y:S04]  /*18aa0*/  STL [R1+0x140], R0 ;  /* 0x0001400001007387 */ /* 0x0003e80000100800 */
[----:B----4-:R4:W-:Y:S04]  /*18ab0*/  STL [R1+0x14c], R160 ;  /* 0x00014ca001007387 */ /* 0x0109e80000100800 */
[----:B------:R-:W3:Y:S01]  /*18ac0*/  LDL.LU.64 R156, [R1+0x240] ;  /* 0x00024000019c7983 */ /* 0x000ee20000300a00 */
[----:B-1----:R-:W-:Y:S01]  /*18ad0*/  IMAD.MOV.U32 R0, RZ, RZ, R161 ;  /* 0x000000ffff007224 */ /* 0x002fe200078e00a1 */
[----:B------:R-:W-:Y:S01]  /*18ae0*/  MOV R159, R163 ;  /* 0x000000a3009f7202 */ /* 0x000fe20000000f00 */
[----:B------:R-:W-:Y:S01]  /*18af0*/  IMAD.MOV.U32 R158, RZ, RZ, R162 ;  /* 0x000000ffff9e7224 */ /* 0x000fe200078e00a2 */
[----:B----4-:R-:W4:Y:S04]  /*18b00*/  LDL.LU.64 R160, [R1+0x238] ;  /* 0x0002380001a07983 */ /* 0x010f280000300a00 */
[----:B------:R1:W-:Y:S04]  /*18b10*/  STL [R1+0x148], R0 ;  /* 0x0001480001007387 */ /* 0x0003e80000100800 */
[----:B------:R1:W-:Y:S04]  /*18b20*/  STL [R1+0x154], R56 ;  /* 0x0001543801007387 */ /* 0x0003e80000100800 */
[----:B------:R-:W4:Y:S01]  /*18b30*/  LDL.LU.64 R162, [R1+0x1d0] ;  /* 0x0001d00001a27983 */ /* 0x000f220000300a00 */
[----:B-1----:R-:W-:-:S03]  /*18b40*/  IMAD.MOV.U32 R0, RZ, RZ, R57 ;  /* 0x000000ffff007224 */ /* 0x002fc600078e0039 */
[----:B------:R-:W4:Y:S04]  /*18b50*/  LDL.LU.64 R56, [R1+0x1d8] ;  /* 0x0001d80001387983 */ /* 0x000f280000300a00 */
[----:B------:R1:W-:Y:S04]  /*18b60*/  STL [R1+0x150], R0 ;  /* 0x0001500001007387 */ /* 0x0003e80000100800 */
[----:B--2---:R-:W-:Y:S01]  /*18b70*/  STL [R1+0x15c], R18 ;  /* 0x00015c1201007387 */ /* 0x004fe20000100800 */
[----:B-1----:R-:W-:-:S03]  /*18b80*/  IMAD.MOV.U32 R0, RZ, RZ, R19 ;  /* 0x000000ffff007224 */ /* 0x002fc600078e0013 */
[----:B------:R-:W-:Y:S04]  /*18b90*/  STL [R1+0x164], R12 ;  /* 0x0001640c01007387 */ /* 0x000fe80000100800 */
[----:B------:R1:W-:Y:S04]  /*18ba0*/  STL [R1+0x158], R0 ;  /* 0x0001580001007387 */ /* 0x0003e80000100800 */
[----:B------:R-:W-:Y:S01]  /*18bb0*/  STL [R1+0x16c], R14 ;  /* 0x00016c0e01007387 */ /* 0x000fe20000100800 */
[----:B-1----:R-:W-:-:S05]  /*18bc0*/  IMAD.MOV.U32 R0, RZ, RZ, R13 ;  /* 0x000000ffff007224 */ /* 0x002fca00078e000d */
[----:B------:R1:W-:Y:S04]  /*18bd0*/  STL [R1+0x160], R0 ;  /* 0x0001600001007387 */ /* 0x0003e80000100800 */
[----:B-----5:R-:W-:Y:S01]  /*18be0*/  STL [R1+0x174], R8 ;  /* 0x0001740801007387 */ /* 0x020fe20000100800 */
[----:B-1----:R-:W-:-:S05]  /*18bf0*/  MOV R0, R15 ;  /* 0x0000000f00007202 */ /* 0x002fca0000000f00 */
[----:B------:R1:W-:Y:S04]  /*18c00*/  STL [R1+0x168], R0 ;  /* 0x0001680001007387 */ /* 0x0003e80000100800 */
[----:B------:R-:W-:Y:S01]  /*18c10*/  STL [R1+0x17c], R10 ;  /* 0x00017c0a01007387 */ /* 0x000fe20000100800 */
[----:B-1----:R-:W-:-:S05]  /*18c20*/  IMAD.MOV.U32 R0, RZ, RZ, R9 ;  /* 0x000000ffff007224 */ /* 0x002fca00078e0009 */
[----:B------:R1:W-:Y:S02]  /*18c30*/  STL [R1+0x170], R0 ;  /* 0x0001700001007387 */ /* 0x0003e40000100800 */
[----:B-1----:R-:W-:Y:S02]  /*18c40*/  IMAD.MOV.U32 R0, RZ, RZ, R11 ;  /* 0x000000ffff007224 */ /* 0x002fe400078e000b */
[----:B------:R-:W-:Y:S04]  /*18c50*/  STL [R1+0x184], R144 ;  /* 0x0001849001007387 */ /* 0x000fe80000100800 */
[----:B------:R1:W-:Y:S04]  /*18c60*/  STL [R1+0x178], R0 ;  /* 0x0001780001007387 */ /* 0x0003e80000100800 */
[----:B------:R-:W-:Y:S01]  /*18c70*/  STL [R1+0x18c], R146 ;  /* 0x00018c9201007387 */ /* 0x000fe20000100800 */
[----:B-1----:R-:W-:-:S05]  /*18c80*/  IMAD.MOV.U32 R0, RZ, RZ, R145 ;  /* 0x000000ffff007224 */ /* 0x002fca00078e0091 */
[----:B------:R1:W-:Y:S02]  /*18c90*/  STL [R1+0x180], R0 ;  /* 0x0001800001007387 */ /* 0x0003e40000100800 */
[----:B-1----:R-:W-:Y:S02]  /*18ca0*/  MOV R0, R147 ;  /* 0x0000009300007202 */ /* 0x002fe40000000f00 */
[----:B---3--:R-:W-:Y:S04]  /*18cb0*/  STL [R1+0x194], R148 ;  /* 0x0001949401007387 */ /* 0x008fe80000100800 */
[----:B------:R1:W-:Y:S04]  /*18cc0*/  STL [R1+0x188], R0 ;  /* 0x0001880001007387 */ /* 0x0003e80000100800 */
[----:B------:R-:W-:Y:S01]  /*18cd0*/  STL [R1+0x19c], R150 ;  /* 0x00019c9601007387 */ /* 0x000fe20000100800 */
[----:B-1----:R-:W-:-:S05]  /*18ce0*/  IMAD.MOV.U32 R0, RZ, RZ, R149 ;  /* 0x000000ffff007224 */ /* 0x002fca00078e0095 */
[----:B------:R1:W-:Y:S04]  /*18cf0*/  STL [R1+0x190], R0 ;  /* 0x0001900001007387 */ /* 0x0003e80000100800 */
[----:B------:R-:W-:Y:S01]  /*18d00*/  STL [R1+0x1a4], R152 ;  /* 0x0001a49801007387 */ /* 0x000fe20000100800 */
[----:B-1----:R-:W-:-:S05]  /*18d10*/  IMAD.MOV.U32 R0, RZ, RZ, R151 ;  /* 0x000000ffff007224 */ /* 0x002fca00078e0097 */
[----:B------:R1:W-:Y:S04]  /*18d20*/  STL [R1+0x198], R0 ;  /* 0x0001980001007387 */ /* 0x0003e80000100800 */
[----:B------:R-:W-:Y:S01]  /*18d30*/  STL [R1+0x1ac], R154 ;  /* 0x0001ac9a01007387 */ /* 0x000fe20000100800 */
[----:B-1----:R-:W-:-:S05]  /*18d40*/  IMAD.MOV.U32 R0, RZ, RZ, R153 ;  /* 0x000000ffff007224 */ /* 0x002fca00078e0099 */
[----:B------:R1:W-:Y:S02]  /*18d50*/  STL [R1+0x1a0], R0 ;  /* 0x0001a00001007387 */ /* 0x0003e40000100800 */
[----:B-1----:R-:W-:-:S05]  /*18d60*/  MOV R0, R155 ;  /* 0x0000009b00007202 */ /* 0x002fca0000000f00 */
[----:B------:R1:W-:Y:S04]  /*18d70*/  STL [R1+0x1a8], R0 ;  /* 0x0001a80001007387 */ /* 0x0003e80000100800 */
[----:B------:R-:W-:Y:S01]  /*18d80*/  STL [R1+0x1b4], R156 ;  /* 0x0001b49c01007387 */ /* 0x000fe20000100800 */
[----:B-1----:R-:W-:-:S05]  /*18d90*/  IMAD.MOV.U32 R0, RZ, RZ, R157 ;  /* 0x000000ffff007224 */ /* 0x002fca00078e009d */
[----:B------:R1:W-:Y:S04]  /*18da0*/  STL [R1+0x1b0], R0 ;  /* 0x0001b00001007387 */ /* 0x0003e80000100800 */
[----:B----4-:R-:W-:Y:S01]  /*18db0*/  STL [R1+0x1bc], R160 ;  /* 0x0001bca001007387 */ /* 0x010fe20000100800 */
[----:B-1----:R-:W-:-:S03]  /*18dc0*/  MOV R0, R161 ;  /* 0x000000a100007202 */ /* 0x002fc60000000f00 */
[----:B------:R-:W-:Y:S04]  /*18dd0*/  STL [R1+0x1c4], R162 ;  /* 0x0001c4a201007387 */ /* 0x000fe80000100800 */
[----:B------:R1:W-:Y:S04]  /*18de0*/  STL [R1+0x1b8], R0 ;  /* 0x0001b80001007387 */ /* 0x0003e80000100800 */
[----:B------:R-:W-:Y:S01]  /*18df0*/  STL [R1+0x1cc], R56 ;  /* 0x0001cc3801007387 */ /* 0x000fe20000100800 */
[----:B-1----:R-:W-:-:S05]  /*18e00*/  IMAD.MOV.U32 R0, RZ, RZ, R163 ;  /* 0x000000ffff007224 */ /* 0x002fca00078e00a3 */
[----:B------:R1:W-:Y:S04]  /*18e10*/  STL [R1+0x1c0], R0 ;  /* 0x0001c00001007387 */ /* 0x0003e80000100800 */
[----:B------:R-:W2:Y:S01]  /*18e20*/  LDL.LU.64 R154, [R1+0x2a8] ;  /* 0x0002a800019a7983 */ /* 0x000ea20000300a00 */
[----:B-1----:R-:W-:-:S03]  /*18e30*/  IMAD.MOV.U32 R0, RZ, RZ, R57 ;  /* 0x000000ffff007224 */ /* 0x002fc600078e0039 */
[----:B------:R-:W-:Y:S04]  /*18e40*/  STL [R1+0x1d4], R38 ;  /* 0x0001d42601007387 */ /* 0x000fe80000100800 */
[----:B------:R1:W-:Y:S04]  /*18e50*/  STL [R1+0x1c8], R0 ;  /* 0x0001c80001007387 */ /* 0x0003e80000100800 */
[----:B------:R-:W3:Y:S04]  /*18e60*/  LDL.LU.64 R160, [R1+0x2b0] ;  /* 0x0002b00001a07983 */ /* 0x000ee80000300a00 */
[----:B------:R-:W-:Y:S04]  /*18e70*/  STL [R1+0x1d0], R39 ;  /* 0x0001d02701007387 */ /* 0x000fe80000100800 */
[----:B------:R-:W-:Y:S04]  /*18e80*/  STL [R1+0x1dc], R46 ;  /* 0x0001dc2e01007387 */ /* 0x000fe80000100800 */
[----:B------:R-:W-:Y:S04]  /*18e90*/  STL [R1+0x1d8], R47 ;  /* 0x0001d82f01007387 */ /* 0x000fe80000100800 */
[----:B------:R-:W-:Y:S04]  /*18ea0*/  STL [R1+0x1e4], R164 ;  /* 0x0001e4a401007387 */ /* 0x000fe80000100800 */
[----:B------:R-:W4:Y:S04]  /*18eb0*/  LDL.LU.64 R56, [R1+0x3a8] ;  /* 0x0003a80001387983 */ /* 0x000f280000300a00 */
[----:B------:R-:W-:Y:S04]  /*18ec0*/  STL [R1+0x1e0], R165 ;  /* 0x0001e0a501007387 */ /* 0x000fe80000100800 */
[----:B------:R-:W-:Y:S04]  /*18ed0*/  STL [R1+0x1ec], R170 ;  /* 0x0001ecaa01007387 */ /* 0x000fe80000100800 */
[----:B------:R-:W5:Y:S04]  /*18ee0*/  LDL.LU.64 R162, [R1+0x3b0] ;  /* 0x0003b00001a27983 */ /* 0x000f680000300a00 */
        /* <DEDUP_REMOVED lines=8> */
[----:B------:R-:W5:Y:S01]  /*18f70*/  LDL.LU.64 R148, [R1+0x468] ;  /* 0x0004680001947983 */ /* 0x000f620000300a00 */
[----:B------:R-:W-:-:S02]  /*18f80*/  IMAD.MOV.U32 R156, RZ, RZ, R158 ;  /* 0x000000ffff9c7224 */ /* 0x000fc400078e009e */
[----:B------:R-:W-:Y:S01]  /*18f90*/  IMAD.MOV.U32 R157, RZ, RZ, R159 ;  /* 0x000000ffff9d7224 */ /* 0x000fe200078e009f */
[----:B------:R-:W-:Y:S01]  /*18fa0*/  STL [R1+0x200], R181 ;  /* 0x000200b501007387 */ /* 0x000fe20000100800 */
[----:B------:R-:W-:Y:S01]  /*18fb0*/  IMAD.MOV.U32 R158, RZ, RZ, R58 ;  /* 0x000000ffff9e7224 */ /* 0x000fe200078e003a */
[----:B------:R-:W-:Y:S02]  /*18fc0*/  MOV R159, R59 ;  /* 0x0000003b009f7202 */ /* 0x000fe40000000f00 */
[----:B------:R-:W5:Y:S04]  /*18fd0*/  LDL.LU.64 R58, [R1+0x480] ;  /* 0x00048000013a7983 */ /* 0x000f680000300a00 */
[----:B------:R-:W-:Y:S04]  /*18fe0*/  STL [R1+0x20c], R188 ;  /* 0x00020cbc01007387 */ /* 0x000fe80000100800 */
[----:B------:R-:W-:Y:S04]  /*18ff0*/  STL [R1+0x208], R189 ;  /* 0x000208bd01007387 */ /* 0x000fe80000100800 */
[----:B------:R-:W5:Y:S04]  /*19000*/  LDL.LU.64 R12, [R1+0x2d0] ;  /* 0x0002d000010c7983 */ /* 0x000f680000300a00 */
[----:B------:R-:W-:Y:S04]  /*19010*/  STL [R1+0x214], R196 ;  /* 0x000214c401007387 */ /* 0x000fe80000100800 */
[----:B------:R-:W5:Y:S04]  /*19020*/  LDL.LU.64 R14, [R1+0x2c8] ;  /* 0x0002c800010e7983 */ /* 0x000f680000300a00 */
[----:B------:R-:W-:Y:S04]  /*19030*/  STL [R1+0x210], R197 ;  /* 0x000210c501007387 */ /* 0x000fe80000100800 */
[----:B------:R-:W5:Y:S04]  /*19040*/  LDL.LU.64 R8, [R1+0x268] ;  /* 0x0002680001087983 */ /* 0x000f680000300a00 */
[----:B------:R-:W-:Y:S04]  /*19050*/  STL [R1+0x21c], R204 ;  /* 0x00021ccc01007387 */ /* 0x000fe80000100800 */
[----:B------:R-:W-:Y:S01]  /*19060*/  STL [R1+0x218], R205 ;  /* 0x000218cd01007387 */ /* 0x000fe20000100800 */
[----:B--2---:R-:W-:-:S02]  /*19070*/  IMAD.MOV.U32 R144, RZ, RZ, R154 ;  /* 0x000000ffff907224 */ /* 0x004fc400078e009a */
[----:B------:R-:W-:Y:S02]  /*19080*/  IMAD.MOV.U32 R145, RZ, RZ, R155 ;  /* 0x000000ffff917224 */ /* 0x000fe400078e009b */
[----:B---3--:R-:W-:Y:S01]  /*19090*/  IMAD.MOV.U32 R150, RZ, RZ, R160 ;  /* 0x000000ffff967224 */ /* 0x008fe200078e00a0 */
[----:B------:R-:W-:Y:S02]  /*190a0*/  MOV R151, R161 ;  /* 0x000000a100977202 */ /* 0x000fe40000000f00 */
[----:B------:R-:W2:Y:S04]  /*190b0*/  LDL.LU.64 R160, [R1+0x270] ;  /* 0x0002700001a07983 */ /* 0x000ea80000300a00 */
[----:B------:R-:W-:Y:S04]  /*190c0*/  STL [R1+0x224], R2 ;  /* 0x0002240201007387 */ /* 0x000fe80000100800 */
[----:B------:R-:W-:Y:S04]  /*190d0*/  STL [R1+0x220], R3 ;  /* 0x0002200301007387 */ /* 0x000fe80000100800 */
[----:B------:R-:W3:Y:S04]  /*190e0*/  LDL.LU.64 R152, [R1+0x278] ;  /* 0x0002780001987983 */ /* 0x000ee80000300a00 */
[----:B------:R-:W-:Y:S04]  /*190f0*/  STL [R1+0x22c], R212 ;  /* 0x00022cd401007387 */ /* 0x000fe80000100800 */
[----:B------:R-:W-:Y:S04]  /*19100*/  STL [R1+0x228], R213 ;  /* 0x000228d501007387 */ /* 0x000fe80000100800 */
[----:B------:R-:W3:Y:S04]  /*19110*/  LDL.LU.64 R154, [R1+0x280] ;  /* 0x00028000019a7983 */ /* 0x000ee80000300a00 */
[----:B----4-:R4:W-:Y:S01]  /*19120*/  STL [R1+0x234], R10 ;  /* 0x0002340a01007387 */ /* 0x0109e20000100800 */
[----:B-1----:R-:W-:-:S03]  /*19130*/  IMAD.MOV.U32 R0, RZ, RZ, R11 ;  /* 0x000000ffff007224 */ /* 0x002fc600078e000b */
[----:B----4-:R-:W4:Y:S04]  /*19140*/  LDL.LU.64 R10, [R1+0x288] ;  /* 0x00028800010a7983 */ /* 0x010f280000300a00 */
[----:B------:R1:W-:Y:S04]  /*19150*/  STL [R1+0x230], R0 ;  /* 0x0002300001007387 */ /* 0x0003e80000100800 */
[----:B-----5:R5:W-:Y:S01]  /*19160*/  STL [R1+0x23c], R146 ;  /* 0x00023c9201007387 */ /* 0x020be20000100800 */
[----:B-1----:R-:W-:-:S03]  /*19170*/  IMAD.MOV.U32 R0, RZ, RZ, R147 ;  /* 0x000000ffff007224 */ /* 0x002fc600078e0093 */
[----:B-----5:R-:W5:Y:S04]  /*19180*/  LDL.LU.64 R146, [R1+0x290] ;  /* 0x0002900001927983 */ /* 0x020f680000300a00 */
[----:B------:R1:W-:Y:S04]  /*19190*/  STL [R1+0x238], R0 ;  /* 0x0002380001007387 */ /* 0x0003e80000100800 */
[----:B------:R1:W-:Y:S02]  /*191a0*/  STL [R1+0x244], R148 ;  /* 0x0002449401007387 */ /* 0x0003e40000100800 */
[----:B-1----:R-:W-:Y:S01]  /*191b0*/  IMAD.MOV.U32 R0, RZ, RZ, R149 ;  /* 0x000000ffff007224 */ /* 0x002fe200078e0095 */
[----:B------:R-:W-:Y:S01]  /*191c0*/  MOV R148, R158 ;  /* 0x0000009e00947202 */ /* 0x000fe20000000f00 */
[----:B------:R-:W-:-:S02]  /*191d0*/  IMAD.MOV.U32 R149, RZ, RZ, R159 ;  /* 0x000000ffff957224 */ /* 0x000fc400078e009f */
        /* <DEDUP_REMOVED lines=8> */
[----:B------:R-:W-:Y:S04]  /*19260*/  STL [R1+0x25c], R14 ;  /* 0x00025c0e01007387 */ /* 0x000fe80000100800 */
[----:B------:R1:W-:Y:S04]  /*19270*/  STL [R1+0x250], R0 ;  /* 0x0002500001007387 */ /* 0x0003e80000100800 */
[----:B------:R-:W-:Y:S01]  /*19280*/  STL [R1+0x264], R8 ;  /* 0x0002640801007387 */ /* 0x000fe20000100800 */
[----:B-1----:R-:W-:-:S05]  /*19290*/  MOV R0, R15 ;  /* 0x0000000f00007202 */ /* 0x002fca0000000f00 */
[----:B------:R1:W-:Y:S02]  /*192a0*/  STL [R1+0x258], R0 ;  /* 0x0002580001007387 */ /* 0x0003e40000100800 */
[----:B-1----:R-:W-:Y:S02]  /*192b0*/  IMAD.MOV.U32 R0, RZ, RZ, R9 ;  /* 0x000000ffff007224 */ /* 0x002fe400078e0009 */
[----:B--2---:R-:W-:Y:S04]  /*192c0*/  STL [R1+0x26c], R160 ;  /* 0x00026ca001007387 */ /* 0x004fe80000100800 */
[----:B------:R1:W-:Y:S04]  /*192d0*/  STL [R1+0x260], R0 ;  /* 0x0002600001007387 */ /* 0x0003e80000100800 */
[----:B------:R-:W2:Y:S01]  /*192e0*/  LDL.LU.64 R14, [R1+0x660] ;  /* 0x00066000010e7983 */ /* 0x000ea20000300a00 */
[----:B-1----:R-:W-:Y:S01]  /*192f0*/  IMAD.MOV.U32 R0, RZ, RZ, R161 ;  /* 0x000000ffff007224 */ /* 0x002fe200078e00a1 */
[----:B------:R-:W-:Y:S01]  /*19300*/  MOV R161, R57 ;  /* 0x0000003900a17202 */ /* 0x000fe20000000f00 */
[----:B------:R-:W-:-:S02]  /*19310*/  IMAD.MOV.U32 R160, RZ, RZ, R56 ;  /* 0x000000ffffa07224 */ /* 0x000fc400078e0038 */
[----:B------:R-:W2:Y:S04]  /*19320*/  LDL.LU.64 R56, [R1+0x670] ;  /* 0x0006700001387983 */ /* 0x000ea80000300a00 */
[----:B------:R1:W-:Y:S04]  /*19330*/  STL [R1+0x268], R0 ;  /* 0x0002680001007387 */ /* 0x0003e80000100800 */
[----:B---3--:R3:W-:Y:S01]  /*19340*/  STL [R1+0x274], R152 ;  /* 0x0002749801007387 */ /* 0x0087e20000100800 */
[----:B-1----:R-:W-:-:S03]  /*19350*/  IMAD.MOV.U32 R0, RZ, RZ, R153 ;  /* 0x000000ffff007224 */ /* 0x002fc600078e0099 */
[----:B------:R-:W-:Y:S04]  /*19360*/  STL [R1+0x27c], R154 ;  /* 0x00027c9a01007387 */ /* 0x000fe80000100800 */
[----:B------:R1:W-:Y:S04]  /*19370*/  STL [R1+0x270], R0 ;  /* 0x0002700001007387 */ /* 0x0003e80000100800 */
[----:B---3--:R-:W3:Y:S01]  /*19380*/  LDL.LU.64 R152, [R1+0x560] ;  /* 0x0005600001987983 */ /* 0x008ee20000300a00 */
[----:B-1----:R-:W-:-:S03]  /*19390*/  IMAD.MOV.U32 R0, RZ, RZ, R155 ;  /* 0x000000ffff007224 */ /* 0x002fc600078e009b */
[----:B----4-:R-:W-:Y:S04]  /*193a0*/  STL [R1+0x284], R10 ;  /* 0x0002840a01007387 */ /* 0x010fe80000100800 */
[----:B------:R1:W-:Y:S04]  /*193b0*/  STL [R1+0x278], R0 ;  /* 0x0002780001007387 */ /* 0x0003e80000100800 */
[----:B------:R-:W4:Y:S01]  /*193c0*/  LDL.LU.64 R154, [R1+0x570] ;  /* 0x00057000019a7983 */ /* 0x000f220000300a00 */
[----:B-1----:R-:W-:-:S03]  /*193d0*/  IMAD.MOV.U32 R0, RZ, RZ, R11 ;  /* 0x000000ffff007224 */ /* 0x002fc600078e000b */
[----:B-----5:R-:W-:Y:S04]  /*193e0*/  STL [R1+0x28c], R146 ;  /* 0x00028c9201007387 */ /* 0x020fe80000100800 */
[----:B------:R1:W-:Y:S04]  /*193f0*/  STL [R1+0x280], R0 ;  /* 0x0002800001007387 */ /* 0x0003e80000100800 */
[----:B------:R-:W5:Y:S04]  /*19400*/  LDL.LU.64 R8, [R1+0x478] ;  /* 0x0004780001087983 */ /* 0x000f680000300a00 */
[----:B------:R-:W5:Y:S01]  /*19410*/  LDL.LU.64 R10, [R1+0x490] ;  /* 0x00049000010a7983 */ /* 0x000f620000300a00 */
[----:B-1----:R-:W-:Y:S01]  /*19420*/  MOV R0, R147 ;  /* 0x0000009300007202 */ /* 0x002fe20000000f00 */
[----:B------:R-:W-:-:S02]  /*19430*/  IMAD.MOV.U32 R146, RZ, RZ, R148 ;  /* 0x000000ffff927224 */ /* 0x000fc400078e0094 */
[----:B------:R-:W-:Y:S01]  /*19440*/  IMAD.MOV.U32 R147, RZ, RZ, R149 ;  /* 0x000000ffff937224 */ /* 0x000fe200078e0095 */
[----:B------:R-:W-:Y:S01]  /*19450*/  MOV R149, R157 ;  /* 0x0000009d00957202 */ /* 0x000fe20000000f00 */
[----:B------:R1:W-:Y:S01]  /*19460*/  STL [R1+0x288], R0 ;  /* 0x0002880001007387 */ /* 0x0003e20000100800 */
[----:B------:R-:W-:-:S03]  /*19470*/  IMAD.MOV.U32 R148, RZ, RZ, R156 ;  /* 0x000000ffff947224 */ /* 0x000fc600078e009c */
[----:B------:R1:W-:Y:S04]  /*19480*/  STL [R1+0x294], R158 ;  /* 0x0002949e01007387 */ /* 0x0003e80000100800 */
[----:B------:R-:W5:Y:S01]  /*19490*/  LDL.LU.64 R156, [R1+0x400] ;  /* 0x00040000019c7983 */ /* 0x000f620000300a00 */
[----:B-1----:R-:W-:-:S03]  /*194a0*/  IMAD.MOV.U32 R0, RZ, RZ, R159 ;  /* 0x000000ffff007224 */ /* 0x002fc600078e009f */
[----:B------:R-:W-:Y:S04]  /*194b0*/  STL [R1+0x29c], R58 ;  /* 0x00029c3a01007387 */ /* 0x000fe80000100800 */
        /* <DEDUP_REMOVED lines=10> */
[----:B-1----:R-:W-:-:S03]  /*19560*/  MOV R0, R151 ;  /* 0x0000009700007202 */ /* 0x002fc60000000f00 */
[----:B------:R-:W5:Y:S04]  /*19570*/  LDL.LU.64 R150, [R1+0x310] ;  /* 0x0003100001967983 */ /* 0x000f680000300a00 */
[----:B------:R2:W-:Y:S02]  /*19580*/  STL [R1+0x2a8], R0 ;  /* 0x0002a80001007387 */ /* 0x0005e40000100800 */
[----:B--2---:R-:W-:Y:S02]  /*19590*/  IMAD.MOV.U32 R0, RZ, RZ, R15 ;  /* 0x000000ffff007224 */ /* 0x004fe400078e000f */
[----:B------:R-:W-:Y:S04]  /*195a0*/  STL [R1+0x2b4], R14 ;  /* 0x0002b40e01007387 */ /* 0x000fe80000100800 */
[----:B------:R-:W-:Y:S04]  /*195b0*/  STL [R1+0x2bc], R56 ;  /* 0x0002bc3801007387 */ /* 0x000fe80000100800 */
[----:B------:R1:W-:Y:S02]  /*195c0*/  STL [R1+0x2b0], R0 ;  /* 0x0002b00001007387 */ /* 0x0003e40000100800 */
[----:B-1----:R-:W-:-:S02]  /*195d0*/  IMAD.MOV.U32 R0, RZ, RZ, R57 ;  /* 0x000000ffff007224 */ /* 0x002fc400078e0039 */
[----:B------:R-:W2:Y:S04]  /*195e0*/  LDL.LU.64 R56, [R1+0x340] ;  /* 0x0003400001387983 */ /* 0x000ea80000300a00 */
[----:B------:R1:W-:Y:S04]  /*195f0*/  STL [R1+0x2b8], R0 ;  /* 0x0002b80001007387 */ /* 0x0003e80000100800 */
[----:B---3--:R3:W-:Y:S01]  /*19600*/  STL [R1+0x2c4], R152 ;  /* 0x0002c49801007387 */ /* 0x0087e20000100800 */
[----:B-1----:R-:W-:-:S03]  /*19610*/  IMAD.MOV.U32 R0, RZ, RZ, R153 ;  /* 0x000000ffff007224 */ /* 0x002fc600078e0099 */
[----:B---3--:R-:W3:Y:S04]  /*19620*/  LDL.LU.64 R152, [R1+0x318] ;  /* 0x0003180001987983 */ /* 0x008ee80000300a00 */
[----:B------:R1:W-:Y:S04]  /*19630*/  STL [R1+0x2c0], R0 ;  /* 0x0002c00001007387 */ /* 0x0003e80000100800 */
[----:B----4-:R4:W-:Y:S01]  /*19640*/  STL [R1+0x2cc], R154 ;  /* 0x0002cc9a01007387 */ /* 0x0109e20000100800 */
[----:B-1----:R-:W-:-:S03]  /*19650*/  MOV R0, R155 ;  /* 0x0000009b00007202 */ /* 0x002fc60000000f00 */
[----:B----4-:R-:W4:Y:S04]  /*19660*/  LDL.LU.64 R154, [R1+0x320] ;  /* 0x00032000019a7983 */ /* 0x010f280000300a00 */
[----:B------:R1:W-:Y:S04]  /*19670*/  STL [R1+0x2c8], R0 ;  /* 0x0002c80001007387 */ /* 0x0003e80000100800 */
[----:B-----5:R-:W-:Y:S01]  /*19680*/  STL [R1+0x2d4], R8 ;  /* 0x0002d40801007387 */ /* 0x020fe20000100800 */
[----:B-1----:R-:W-:-:S05]  /*19690*/  IMAD.MOV.U32 R0, RZ, RZ, R9 ;  /* 0x000000ffff007224 */ /* 0x002fca00078e0009 */
[----:B------:R1:W-:Y:S04]  /*196a0*/  STL [R1+0x2d0], R0 ;  /* 0x0002d00001007387 */ /* 0x0003e80000100800 */
[----:B------:R-:W-:Y:S01]  /*196b0*/  STL [R1+0x2dc], R10 ;  /* 0x0002dc0a01007387 */ /* 0x000fe20000100800 */
        /* <DEDUP_REMOVED lines=10> */
[----:B------:R1:W-:Y:S02]  /*19760*/  STL [R1+0x2f4], R58 ;  /* 0x0002f43a01007387 */ /* 0x0003e40000100800 */
[----:B-1----:R-:W-:-:S02]  /*19770*/  IMAD.MOV.U32 R0, RZ, RZ, R59 ;  /* 0x000000ffff007224 */ /* 0x002fc400078e003b */
[----:B------:R-:W5:Y:S04]  /*19780*/  LDL.LU.64 R58, [R1+0x620] ;  /* 0x00062000013a7983 */ /* 0x000f680000300a00 */
[----:B------:R1:W-:Y:S04]  /*19790*/  STL [R1+0x2f0], R0 ;  /* 0x0002f00001007387 */ /* 0x0003e80000100800 */
[----:B------:R1:W-:Y:S04]  /*197a0*/  STL [R1+0x2fc], R144 ;  /* 0x0002fc9001007387 */ /* 0x0003e80000100800 */
[----:B------:R-:W5:Y:S01]  /*197b0*/  LDL.LU.64 R10, [R1+0x638] ;  /* 0x00063800010a7983 */ /* 0x000f620000300a00 */
[----:B-1----:R-:W-:-:S05]  /*197c0*/  IMAD.MOV.U32 R0, RZ, RZ, R145 ;  /* 0x000000ffff007224 */ /* 0x002fca00078e0091 */
[----:B------:R1:W-:Y:S04]  /*197d0*/  STL [R1+0x2f8], R0 ;  /* 0x0002f80001007387 */ /* 0x0003e80000100800 */
[----:B------:R1:W-:Y:S04]  /*197e0*/  STL [R1+0x304], R150 ;  /* 0x0003049601007387 */ /* 0x0003e80000100800 */
[----:B------:R-:W5:Y:S01]  /*197f0*/  LDL.LU.64 R144, [R1+0x568] ;  /* 0x0005680001907983 */ /* 0x000f620000300a00 */
[----:B-1----:R-:W-:-:S03]  /*19800*/  IMAD.MOV.U32 R0, RZ, RZ, R151 ;  /* 0x000000ffff007224 */ /* 0x002fc600078e0097 */
[----:B------:R-:W5:Y:S04]  /*19810*/  LDL.LU.64 R150, [R1+0x578] ;  /* 0x0005780001967983 */ /* 0x000f680000300a00 */
[----:B------:R1:W-:Y:S04]  /*19820*/  STL [R1+0x300], R0 ;  /* 0x0003000001007387 */ /* 0x0003e80000100800 */
[----:B--2---:R2:W-:Y:S01]  /*19830*/  STL [R1+0x30c], R56 ;  /* 0x00030c3801007387 */ /* 0x0045e20000100800 */
[----:B-1----:R-:W-:-:S03]  /*19840*/  MOV R0, R57 ;  /* 0x0000003900007202 */ /* 0x002fc60000000f00 */
[----:B--2---:R-:W2:Y:S04]  /*19850*/  LDL.LU.64 R56, [R1+0x4f8] ;  /* 0x0004f80001387983 */ /* 0x004ea80000300a00 */
[----:B------:R1:W-:Y:S04]  /*19860*/  STL [R1+0x308], R0 ;  /* 0x0003080001007387 */ /* 0x0003e80000100800 */
[----:B---3--:R3:W-:Y:S01]  /*19870*/  STL [R1+0x314], R152 ;  /* 0x0003149801007387 */ /* 0x0087e20000100800 */
[----:B-1----:R-:W-:-:S03]  /*19880*/  IMAD.MOV.U32 R0, RZ, RZ, R153 ;  /* 0x000000ffff007224 */ /* 0x002fc600078e0099 */
[----:B---3--:R-:W3:Y:S04]  /*19890*/  LDL.LU.64 R152, [R1+0x510] ;  /* 0x0005100001987983 */ /* 0x008ee80000300a00 */
[----:B------:R1:W-:Y:S04]  /*198a0*/  STL [R1+0x310], R0 ;  /* 0x0003100001007387 */ /* 0x0003e80000100800 */
[----:B----4-:R4:W-:Y:S01]  /*198b0*/  STL [R1+0x31c], R154 ;  /* 0x00031c9a01007387 */ /* 0x0109e20000100800 */
[----:B-1----:R-:W-:-:S03]  /*198c0*/  IMAD.MOV.U32 R0, RZ, RZ, R155 ;  /* 0x000000ffff007224 */ /* 0x002fc600078e009b */
[----:B----4-:R-:W4:Y:S04]  /*198d0*/  LDL.LU.64 R154, [R1+0x4d8] ;  /* 0x0004d800019a7983 */ /* 0x010f280000300a00 */
[----:B------:R1:W-:Y:S04]  /*198e0*/  STL [R1+0x318], R0 ;  /* 0x0003180001007387 */ /* 0x0003e80000100800 */
[----:B------:R1:W-:Y:S02]  /*198f0*/  STL [R1+0x324], R146 ;  /* 0x0003249201007387 */ /* 0x0003e40000100800 */
[----:B-1----:R-:W-:-:S02]  /*19900*/  IMAD.MOV.U32 R0, RZ, RZ, R147 ;  /* 0x000000ffff007224 */ /* 0x002fc400078e0093 */
[----:B------:R-:W4:Y:S04]  /*19910*/  LDL.LU.64 R146, [R1+0x4e0] ;  /* 0x0004e00001927983 */ /* 0x000f280000300a00 */
[----:B------:R1:W-:Y:S04]  /*19920*/  STL [R1+0x320], R0 ;  /* 0x0003200001007387 */ /* 0x0003e80000100800 */
[----:B------:R1:W-:Y:S02]  /*19930*/  STL [R1+0x32c], R148 ;  /* 0x00032c9401007387 */ /* 0x0003e40000100800 */
[----:B-1----:R-:W-:-:S02]  /*19940*/  MOV R0, R149 ;  /* 0x0000009500007202 */ /* 0x002fc40000000f00 */
[----:B------:R-:W4:Y:S04]  /*19950*/  LDL.LU.64 R148, [R1+0x4b8] ;  /* 0x0004b80001947983 */ /* 0x000f280000300a00 */
[----:B------:R1:W-:Y:S04]  /*19960*/  STL [R1+0x328], R0 ;  /* 0x0003280001007387 */ /* 0x0003e80000100800 */
[----:B-----5:R5:W-:Y:S01]  /*19970*/  STL [R1+0x334], R156 ;  /* 0x0003349c01007387 */ /* 0x020be20000100800 */
[----:B-1----:R-:W-:-:S03]  /*19980*/  IMAD.MOV.U32 R0, RZ, RZ, R157 ;  /* 0x000000ffff007224 */ /* 0x002fc600078e009d */
[----:B-----5:R-:W5:Y:S04]  /*19990*/  LDL.LU.64 R156, [R1+0x4c8] ;  /* 0x0004c800019c7983 */ /* 0x020f680000300a00 */
[----:B------:R1:W-:Y:S04]  /*199a0*/  STL [R1+0x330], R0 ;  /* 0x0003300001007387 */ /* 0x0003e80000100800 */
[----:B------:R1:W-:Y:S02]  /*199b0*/  STL [R1+0x33c], R158 ;  /* 0x00033c9e01007387 */ /* 0x0003e40000100800 */
[----:B-1----:R-:W-:-:S02]  /*199c0*/  IMAD.MOV.U32 R0, RZ, RZ, R159 ;  /* 0x000000ffff007224 */ /* 0x002fc400078e009f */
[----:B------:R-:W5:Y:S04]  /*199d0*/  LDL.LU.64 R158, [R1+0x3a0] ;  /* 0x0003a000019e7983 */ /* 0x000f680000300a00 */
[----:B------:R1:W-:Y:S04]  /*199e0*/  STL [R1+0x338], R0 ;  /* 0x0003380001007387 */ /* 0x0003e80000100800 */
[----:B------:R1:W-:Y:S02]  /*199f0*/  STL [R1+0x344], R58 ;  /* 0x0003443a01007387 */ /* 0x0003e40000100800 */
[----:B-1----:R-:W-:-:S02]  /*19a00*/  IMAD.MOV.U32 R0, RZ, RZ, R59 ;  /* 0x000000ffff007224 */ /* 0x002fc400078e003b */
[----:B------:R-:W5:Y:S04]  /*19a10*/  LDL.LU.64 R58, [R1+0x3b8] ;  /* 0x0003b800013a7983 */ /* 0x000f680000300a00 */
[----:B------:R1:W-:Y:S04]  /*19a20*/  STL [R1+0x340], R0 ;  /* 0x0003400001007387 */ /* 0x0003e80000100800 */
[----:B------:R-:W-:Y:S01]  /*19a30*/  STL [R1+0x34c], R10 ;  /* 0x00034c0a01007387 */ /* 0x000fe20000100800 */
[----:B-1----:R-:W-:-:S05]  /*19a40*/  MOV R0, R11 ;  /* 0x0000000b00007202 */ /* 0x002fca0000000f00 */
[----:B------:R1:W-:Y:S04]  /*19a50*/  STL [R1+0x348], R0 ;  /* 0x0003480001007387 */ /* 0x0003e80000100800 */
[----:B------:R-:W-:Y:S01]  /*19a60*/  STL [R1+0x354], R144 ;  /* 0x0003549001007387 */ /* 0x000fe20000100800 */
[----:B-1----:R-:W-:-:S05]  /*19a70*/  IMAD.MOV.U32 R0, RZ, RZ, R145 ;  /* 0x000000ffff007224 */ /* 0x002fca00078e0091 */
[----:B------:R1:W-:Y:S04]  /*19a80*/  STL [R1+0x350], R0 ;  /* 0x0003500001007387 */ /* 0x0003e80000100800 */
[----:B------:R1:W-:Y:S02]  /*19a90*/  STL [R1+0x35c], R150 ;  /* 0x00035c9601007387 */ /* 0x0003e40000100800 */
[----:B-1----:R-:W-:Y:S02]  /*19aa0*/  IMAD.MOV.U32 R0, RZ, RZ, R151 ;  /* 0x000000ffff007224 */ /* 0x002fe400078e0097 */
[----:B------:R-:W5:Y:S04]  /*19ab0*/  LDL.LU.64 R150, [R1+0x828] ;  /* 0x0008280001967983 */ /* 0x000f680000300a00 */
[----:B------:R1:W-:Y:S04]  /*19ac0*/  STL [R1+0x358], R0 ;  /* 0x0003580001007387 */ /* 0x0003e80000100800 */
[----:B--2---:R2:W-:Y:S01]  /*19ad0*/  STL [R1+0x364], R56 ;  /* 0x0003643801007387 */ /* 0x0045e20000100800 */
[----:B-1----:R-:W-:-:S03]  /*19ae0*/  IMAD.MOV.U32 R0, RZ, RZ, R57 ;  /* 0x000000ffff007224 */ /* 0x002fc600078e0039 */
[----:B--2---:R-:W2:Y:S04]  /*19af0*/  LDL.LU.64 R56, [R1+0x838] ;  /* 0x0008380001387983 */ /* 0x004ea80000300a00 */
[----:B------:R1:W-:Y:S04]  /*19b00*/  STL [R1+0x360], R0 ;  /* 0x0003600001007387 */ /* 0x0003e80000100800 */
[----:B---3--:R3:W-:Y:S01]  /*19b10*/  STL [R1+0x36c], R152 ;  /* 0x00036c9801007387 */ /* 0x0087e20000100800 */
[----:B-1----:R-:W-:-:S03]  /*19b20*/  MOV R0, R153 ;  /* 0x0000009900007202 */ /* 0x002fc60000000f00 */
        /* <DEDUP_REMOVED lines=11> */
[----:B-1----:R-:W-:-:S02]  /*19be0*/  IMAD.MOV.U32 R0, RZ, RZ, R149 ;  /* 0x000000ffff007224 */ /* 0x002fc400078e0095 */
[----:B------:R-:W4:Y:S04]  /*19bf0*/  LDL.LU.64 R148, [R1+0x640] ;  /* 0x0006400001947983 */ /* 0x000f280000300a00 */
[----:B------:R1:W-:Y:S04]  /*19c00*/  STL [R1+0x380], R0 ;  /* 0x0003800001007387 */ /* 0x0003e80000100800 */
[----:B-----5:R5:W-:Y:S01]  /*19c10*/  STL [R1+0x38c], R156 ;  /* 0x00038c9c01007387 */ /* 0x020be20000100800 */
[----:B-1----:R-:W-:-:S03]  /*19c20*/  MOV R0, R157 ;  /* 0x0000009d00007202 */ /* 0x002fc60000000f00 */
        /* <DEDUP_REMOVED lines=22> */
[----:B--2---:R2:W-:Y:S01]  /*19d90*/  STL [R1+0x3bc], R56 ;  /* 0x0003bc3801007387 */ /* 0x0045e20000100800 */
[----:B-1----:R-:W-:-:S03]  /*19da0*/  IMAD.MOV.U32 R0, RZ, RZ, R57 ;  /* 0x000000ffff007224 */ /* 0x002fc600078e0039 */
[----:B--2---:R-:W2:Y:S04]  /*19db0*/  LDL.LU.64 R56, [R1+0x460] ;  /* 0x0004600001387983 */ /* 0x004ea80000300a00 */
        /* <DEDUP_REMOVED lines=54> */
[----:B-1----:R-:W-:-:S02]  /*1a120*/  MOV R0, R147 ;  /* 0x0000009300007202 */ /* 0x002fc40000000f00 */
        /* <DEDUP_REMOVED lines=425> */
[----:B------:R2:W-:Y:S02]  /*1bbc0*/  STL [R1+0x778], R0 ;  /* 0x0007780001007387 */ /* 0x0005e40000100800 */
[----:B--2---:R-:W-:Y:S02]  /*1bbd0*/  IMAD.MOV.U32 R0, RZ, RZ, R57 ;  /* 0x000000ffff007224 */ /* 0x004fe400078e0039 */
[----:B------:R1:W-:Y:S04]  /*1bbe0*/  STL [R1+0x784], R56 ;  /* 0x0007843801007387 */ /* 0x0003e80000100800 */
[----:B-1----:R-:W2:Y:S04]  /*1bbf0*/  LDL.LU.64 R56, [R1+0xdb0] ;  /* 0x000db00001387983 */ /* 0x002ea80000300a00 */
        /* <DEDUP_REMOVED lines=9> */
[----:B------:R1:W-:Y:S04]  /*1bc90*/  STL [R1+0x79c], R146 ;  /* 0x00079c9201007387 */ /* 0x0003e80000100800 */
[----:B------:R-:W4:Y:S01]  /*1bca0*/  LDL.LU.64 R144, [R1+0xce8] ;  /* 0x000ce80001907983 */ /* 0x000f220000300a00 */
[----:B-1----:R-:W-:-:S05]  /*1bcb0*/  IMAD.MOV.U32 R0, RZ, RZ, R147 ;  /* 0x000000ffff007224 */ /* 0x002fca00078e0093 */
[----:B------:R1:W-:Y:S04]  /*1bcc0*/  STL [R1+0x798], R0 ;  /* 0x0007980001007387 */ /* 0x0003e80000100800 */
[----:B------:R-:W-:Y:S04]  /*1bcd0*/  STL [R1+0x7a4], R148 ;  /* 0x0007a49401007387 */ /* 0x000fe80000100800 */
[----:B------:R-:W4:Y:S01]  /*1bce0*/  LDL.LU.64 R146, [R1+0xcf0] ;  /* 0x000cf00001927983 */ /* 0x000f220000300a00 */
[----:B-1----:R-:W-:-:S05]  /*1bcf0*/  IMAD.MOV.U32 R0, RZ, RZ, R149 ;  /* 0x000000ffff007224 */ /* 0x002fca00078e0095 */
        /* <DEDUP_REMOVED lines=21> */
[----:B------:R-:W-:Y:S04]  /*1be50*/  STL [R1+0x7d4], R150 ;  /* 0x0007d49601007387 */ /* 0x000fe80000100800 */
[----:B------:R-:W5:Y:S01]  /*1be60*/  LDL.LU.64 R148, [R1+0xc60] ;  /* 0x000c600001947983 */ /* 0x000f620000300a00 */
[----:B-1----:R-:W-:-:S05]  /*1be70*/  IMAD.MOV.U32 R0, RZ, RZ, R151 ;  /* 0x000000ffff007224 */ /* 0x002fca00078e0097 */
[----:B------:R1:W-:Y:S04]  /*1be80*/  STL [R1+0x7d0], R0 ;  /* 0x0007d00001007387 */ /* 0x0003e80000100800 */
[----:B--2---:R2:W-:Y:S01]  /*1be90*/  STL [R1+0x7dc], R56 ;  /* 0x0007dc3801007387 */ /* 0x0045e20000100800 */
[----:B-1----:R-:W-:-:S03]  /*1bea0*/  IMAD.MOV.U32 R0, RZ, RZ, R57 ;  /* 0x000000ffff007224 */ /* 0x002fc600078e0039 */
[----:B------:R-:W5:Y:S04]  /*1beb0*/  LDL.LU.64 R150, [R1+0xec8] ;  /* 0x000ec80001967983 */ /* 0x000f680000300a00 */
[----:B---3--:R-:W-:Y:S04]  /*1bec0*/  STL [R1+0x7e4], R152 ;  /* 0x0007e49801007387 */ /* 0x008fe80000100800 */
[----:B------:R1:W-:Y:S04]  /*1bed0*/  STL [R1+0x7d8], R0 ;  /* 0x0007d80001007387 */ /* 0x0003e80000100800 */
[----:B--2---:R-:W2:Y:S01]  /*1bee0*/  LDL.LU.64 R56, [R1+0xed0] ;  /* 0x000ed00001387983 */ /* 0x004ea20000300a00 */
[----:B-1----:R-:W-:-:S03]  /*1bef0*/  IMAD.MOV.U32 R0, RZ, RZ, R153 ;  /* 0x000000ffff007224 */ /* 0x002fc600078e0099 */
[----:B----4-:R-:W-:Y:S04]  /*1bf00*/  STL [R1+0x7ec], R154 ;  /* 0x0007ec9a01007387 */ /* 0x010fe80000100800 */
[----:B------:R1:W-:Y:S04]  /*1bf10*/  STL [R1+0x7e0], R0 ;  /* 0x0007e00001007387 */ /* 0x0003e80000100800 */
[----:B------:R-:W3:Y:S01]  /*1bf20*/  LDL.LU.64 R152, [R1+0xe68] ;  /* 0x000e680001987983 */ /* 0x000ee20000300a00 */
[----:B-1----:R-:W-:-:S03]  /*1bf30*/  MOV R0, R155 ;  /* 0x0000009b00007202 */ /* 0x002fc60000000f00 */
[----:B------:R-:W-:Y:S04]  /*1bf40*/  STL [R1+0x7f4], R144 ;  /* 0x0007f49001007387 */ /* 0x000fe80000100800 */
[----:B------:R1:W-:Y:S04]  /*1bf50*/  STL [R1+0x7e8], R0 ;  /* 0x0007e80001007387 */ /* 0x0003e80000100800 */
[----:B------:R-:W4:Y:S01]  /*1bf60*/  LDL.LU.64 R154, [R1+0xe78] ;  /* 0x000e7800019a7983 */ /* 0x000f220000300a00 */
[----:B-1----:R-:W-:-:S03]  /*1bf70*/  IMAD.MOV.U32 R0, RZ, RZ, R145 ;  /* 0x000000ffff007224 */ /* 0x002fc600078e0091 */
[----:B------:R-:W-:Y:S04]  /*1bf80*/  STL [R1+0x7fc], R146 ;  /* 0x0007fc9201007387 */ /* 0x000fe80000100800 */
[----:B------:R1:W-:Y:S02]  /*1bf90*/  STL [R1+0x7f0], R0 ;  /* 0x0007f00001007387 */ /* 0x0003e40000100800 */
[----:B-1----:R-:W-:Y:S02]  /*1bfa0*/  IMAD.MOV.U32 R0, RZ, RZ, R147 ;  /* 0x000000ffff007224 */ /* 0x002fe400078e0093 */
        /* <DEDUP_REMOVED lines=24> */
[----:B------:R-:W-:Y:S04]  /*1c130*/  STL [R1+0x834], R150 ;  /* 0x0008349601007387 */ /* 0x000fe80000100800 */
[----:B------:R1:W-:Y:S04]  /*1c140*/  STL [R1+0x828], R0 ;  /* 0x0008280001007387 */ /* 0x0003e80000100800 */
[----:B------:R-:W5:Y:S01]  /*1c150*/  LDL.LU.64 R148, [R1+0xd48] ;  /* 0x000d480001947983 */ /* 0x000f620000300a00 */
[----:B-1----:R-:W-:-:S03]  /*1c160*/  IMAD.MOV.U32 R0, RZ, RZ, R151 ;  /* 0x000000ffff007224 */ /* 0x002fc600078e0097 */
[----:B--2---:R-:W-:Y:S04]  /*1c170*/  STL [R1+0x83c], R56 ;  /* 0x00083c3801007387 */ /* 0x004fe80000100800 */
[----:B------:R1:W-:Y:S04]  /*1c180*/  STL [R1+0x830], R0 ;  /* 0x0008300001007387 */ /* 0x0003e80000100800 */
[----:B------:R-:W2:Y:S01]  /*1c190*/  LDL.LU.64 R150, [R1+0xd50] ;  /* 0x000d500001967983 */ /* 0x000ea20000300a00 */
[----:B-1----:R-:W-:-:S03]  /*1c1a0*/  IMAD.MOV.U32 R0, RZ, RZ, R57 ;  /* 0x000000ffff007224 */ /* 0x002fc600078e0039 */
[----:B---3--:R-:W-:Y:S04]  /*1c1b0*/  STL [R1+0x844], R152 ;  /* 0x0008449801007387 */ /* 0x008fe80000100800 */
[----:B------:R1:W-:Y:S04]  /*1c1c0*/  STL [R1+0x838], R0 ;  /* 0x0008380001007387 */ /* 0x0003e80000100800 */
[----:B------:R-:W3:Y:S01]  /*1c1d0*/  LDL.LU.64 R56, [R1+0xcf8] ;  /* 0x000cf80001387983 */ /* 0x000ee20000300a00 */
[----:B-1----:R-:W-:-:S03]  /*1c1e0*/  IMAD.MOV.U32 R0, RZ, RZ, R153 ;  /* 0x000000ffff007224 */ /* 0x002fc600078e0099 */
[----:B----4-:R-:W-:Y:S04]  /*1c1f0*/  STL [R1+0x84c], R154 ;  /* 0x00084c9a01007387 */ /* 0x010fe80000100800 */
[----:B------:R1:W-:Y:S04]  /*1c200*/  STL [R1+0x840], R0 ;  /* 0x0008400001007387 */ /* 0x0003e80000100800 */
[----:B------:R-:W4:Y:S01]  /*1c210*/  LDL.LU.64 R152, [R1+0xd00] ;  /* 0x000d000001987983 */ /* 0x000f220000300a00 */
[----:B-1----:R-:W-:-:S03]  /*1c220*/  MOV R0, R155 ;  /* 0x0000009b00007202 */ /* 0x002fc60000000f00 */
[----:B------:R-:W4:Y:S04]  /*1c230*/  LDL.LU.64 R154, [R1+0xcd8] ;  /* 0x000cd800019a7983 */ /* 0x000f280000300a00 */
[----:B------:R1:W-:Y:S04]  /*1c240*/  STL [R1+0x848], R0 ;  /* 0x0008480001007387 */ /* 0x0003e80000100800 */
[----:B------:R-:W-:Y:S04]  /*1c250*/  STL [R1+0x854], R146 ;  /* 0x0008549201007387 */ /* 0x000fe80000100800 */
[----:B------:R-:W4:Y:S01]  /*1c260*/  LDL.LU.64 R144, [R1+0xce0] ;  /* 0x000ce00001907983 */ /* 0x000f220000300a00 */
[----:B-1----:R-:W-:-:S05]  /*1c270*/  IMAD.MOV.U32 R0, RZ, RZ, R147 ;  /* 0x000000ffff007224 */ /* 0x002fca00078e0093 */
        /* <DEDUP_REMOVED lines=9> */
[----:B------:R1:W-:Y:S04]  /*1c310*/  STL [R1+0x86c], R58 ;  /* 0x00086c3a01007387 */ /* 0x0003e80000100800 */
[----:B------:R-:W5:Y:S01]  /*1c320*/  LDL.LU.64 R146, [R1+0xea8] ;  /* 0x000ea80001927983 */ /* 0x000f620000300a00 */
[----:B-1----:R-:W-:-:S03]  /*1c330*/  MOV R0, R59 ;  /* 0x0000003b00007202 */ /* 0x002fc60000000f00 */
        /* <DEDUP_REMOVED lines=24> */
[----:B------:R-:W-:Y:S04]  /*1c4c0*/  STL [R1+0x8a4], R154 ;  /* 0x0008a49a01007387 */ /* 0x000fe80000100800 */
[----:B------:R1:W-:Y:S04]  /*1c4d0*/  STL [R1+0x898], R0 ;  /* 0x0008980001007387 */ /* 0x0003e80000100800 */
[----:B----4-:R-:W4:Y:S01]  /*1c4e0*/  LDL.LU.64 R152, [R1+0xdf0] ;  /* 0x000df00001987983 */ /* 0x010f220000300a00 */
[----:B-1----:R-:W-:-:S03]  /*1c4f0*/  IMAD.MOV.U32 R0, RZ, RZ, R155 ;  /* 0x000000ffff007224 */ /* 0x002fc600078e009b */
[----:B------:R-:W-:Y:S04]  /*1c500*/  STL [R1+0x8ac], R144 ;  /* 0x0008ac9001007387 */ /* 0x000fe80000100800 */
[----:B------:R1:W-:Y:S04]  /*1c510*/  STL [R1+0x8a0], R0 ;  /* 0x0008a00001007387 */ /* 0x0003e80000100800 */
[----:B------:R-:W4:Y:S01]  /*1c520*/  LDL.LU.64 R154, [R1+0xda0] ;  /* 0x000da000019a7983 */ /* 0x000f220000300a00 */
        /* <DEDUP_REMOVED lines=13> */
[----:B------:R1:W-:Y:S02]  /*1c600*/  STL [R1+0x8c0], R0 ;  /* 0x0008c00001007387 */ /* 0x0003e40000100800 */
[----:B-1----:R-:W-:Y:S02]  /*1c610*/  MOV R0, R59 ;  /* 0x0000003b00007202 */ /* 0x002fe40000000f00 */
        /* <DEDUP_REMOVED lines=12> */
[----:B--2---:R-:W-:Y:S04]  /*1c6e0*/  STL [R1+0x8ec], R150 ;  /* 0x0008ec9601007387 */ /* 0x004fe80000100800 */
[----:B------:R1:W-:Y:S04]  /*1c6f0*/  STL [R1+0x8e0], R0 ;  /* 0x0008e00001007387 */ /* 0x0003e80000100800 */
[----:B------:R-:W2:Y:S01]  /*1c700*/  LDL.LU.64 R14, [R1+0xef8] ;  /* 0x000ef800010e7983 */ /* 0x000ea20000300a00 */
[----:B-1----:R-:W-:-:S03]  /*1c710*/  MOV R0, R151 ;  /* 0x0000009700007202 */ /* 0x002fc60000000f00 */
[----:B---3--:R-:W-:Y:S04]  /*1c720*/  STL [R1+0x8f4], R56 ;  /* 0x0008f43801007387 */ /* 0x008fe80000100800 */
[----:B------:R1:W-:Y:S04]  /*1c730*/  STL [R1+0x8e8], R0 ;  /* 0x0008e80001007387 */ /* 0x0003e80000100800 */
[----:B------:R-:W3:Y:S01]  /*1c740*/  LDL.LU.64 R8, [R1+0xf00] ;  /* 0x000f000001087983 */ /* 0x000ee20000300a00 */
[----:B-1----:R-:W-:-:S03]  /*1c750*/  IMAD.MOV.U32 R0, RZ, RZ, R57 ;  /* 0x000000ffff007224 */ /* 0x002fc600078e0039 */
[----:B------:R-:W3:Y:S04]  /*1c760*/  LDL.LU.64 R56, [R1+0xed8] ;  /* 0x000ed80001387983 */ /* 0x000ee80000300a00 */
[----:B------:R1:W-:Y:S04]  /*1c770*/  STL [R1+0x8f0], R0 ;  /* 0x0008f00001007387 */ /* 0x0003e80000100800 */
[----:B----4-:R-:W-:Y:S04]  /*1c780*/  STL [R1+0x8fc], R152 ;  /* 0x0008fc9801007387 */ /* 0x010fe80000100800 */
[----:B------:R-:W4:Y:S01]  /*1c790*/  LDL.LU.64 R10, [R1+0xee0] ;  /* 0x000ee000010a7983 */ /* 0x000f220000300a00 */
[----:B-1----:R-:W-:-:S05]  /*1c7a0*/  IMAD.MOV.U32 R0, RZ, RZ, R153 ;  /* 0x000000ffff007224 */ /* 0x002fca00078e0099 */
[----:B------:R1:W-:Y:S04]  /*1c7b0*/  STL [R1+0x8f8], R0 ;  /* 0x0008f80001007387 */ /* 0x0003e80000100800 */
[----:B------:R-:W-:Y:S04]  /*1c7c0*/  STL [R1+0x904], R154 ;  /* 0x0009049a01007387 */ /* 0x000fe80000100800 */
[----:B------:R-:W4:Y:S01]  /*1c7d0*/  LDL.LU.64 R144, [R1+0xeb0] ;  /* 0x000eb00001907983 */ /* 0x000f220000300a00 */
[----:B-1----:R-:W-:-:S03]  /*1c7e0*/  IMAD.MOV.U32 R0, RZ, RZ, R155 ;  /* 0x000000ffff007224 */ /* 0x002fc600078e009b */
[----:B------:R-:W4:Y:S04]  /*1c7f0*/  LDL.LU.64 R146, [R1+0xec0] ;  /* 0x000ec00001927983 */ /* 0x000f280000300a00 */
[----:B------:R1:W-:Y:S04]  /*1c800*/  STL [R1+0x900], R0 ;  /* 0x0009000001007387 */ /* 0x0003e80000100800 */
[----:B-----5:R-:W-:Y:S04]  /*1c810*/  STL [R1+0x90c], R156 ;  /* 0x00090c9c01007387 */ /* 0x020fe80000100800 */
[----:B------:R-:W5:Y:S01]  /*1c820*/  LDL.LU.64 R148, [R1+0xe80] ;  /* 0x000e800001947983 */ /* 0x000f620000300a00 */
[----:B-1----:R-:W-:-:S03]  /*1c830*/  MOV R0, R157 ;  /* 0x0000009d00007202 */ /* 0x002fc60000000f00 */
[----:B------:R-:W5:Y:S04]  /*1c840*/  LDL.LU.64 R150, [R1+0xe90] ;  /* 0x000e900001967983 */ /* 0x000f680000300a00 */
[----:B------:R1:W-:Y:S04]  /*1c850*/  STL [R1+0x908], R0 ;  /* 0x0009080001007387 */ /* 0x0003e80000100800 */
[----:B------:R-:W-:Y:S04]  /*1c860*/  STL [R1+0x914], R158 ;  /* 0x0009149e01007387 */ /* 0x000fe80000100800 */
[----:B------:R-:W5:Y:S01]  /*1c870*/  LDL.LU.64 R152, [R1+0xe58] ;  /* 0x000e580001987983 */ /* 0x000f620000300a00 */
[----:B-1----:R-:W-:-:S03]  /*1c880*/  IMAD.MOV.U32 R0, RZ, RZ, R159 ;  /* 0x000000ffff007224 */ /* 0x002fc600078e009f */
[----:B------:R-:W5:Y:S04]  /*1c890*/  LDL.LU.64 R154, [R1+0xe60] ;  /* 0x000e6000019a7983 */ /* 0x000f680000300a00 */
[----:B------:R1:W-:Y:S04]  /*1c8a0*/  STL [R1+0x910], R0 ;  /* 0x0009100001007387 */ /* 0x0003e80000100800 */
        /* <DEDUP_REMOVED lines=8> */
[----:B------:R-:W-:Y:S04]  /*1c930*/  STL [R1+0x92c], R162 ;  /* 0x00092ca201007387 */ /* 0x000fe80000100800 */
[----:B------:R1:W-:Y:S04]  /*1c940*/  STL [R1+0x920], R0 ;  /* 0x0009200001007387 */ /* 0x0003e80000100800 */
[----:B------:R-:W5:Y:S01]  /*1c950*/  LDL.LU.64 R160, [R1+0xe00] ;  /* 0x000e000001a07983 */ /* 0x000f620000300a00 */
[----:B-1----:R-:W-:-:S03]  /*1c960*/  MOV R0, R163 ;  /* 0x000000a300007202 */ /* 0x002fc60000000f00 */
[----:B--2---:R-:W-:Y:S04]  /*1c970*/  STL [R1+0x934], R14 ;  /* 0x0009340e01007387 */ /* 0x004fe80000100800 */
[----:B------:R1:W-:Y:S04]  /*1c980*/  STL [R1+0x928], R0 ;  /* 0x0009280001007387 */ /* 0x0003e80000100800 */
[----:B------:R-:W2:Y:S01]  /*1c990*/  LDL.LU.64 R162, [R1+0xdd8] ;  /* 0x000dd80001a27983 */ /* 0x000ea20000300a00 */
[----:B-1----:R-:W-:-:S03]  /*1c9a0*/  IMAD.MOV.U32 R0, RZ, RZ, R15 ;  /* 0x000000ffff007224 */ /* 0x002fc600078e000f */
[----:B---3--:R-:W-:Y:S04]  /*1c9b0*/  STL [R1+0x93c], R8 ;  /* 0x00093c0801007387 */ /* 0x008fe80000100800 */
[----:B------:R1:W-:Y:S04]  /*1c9c0*/  STL [R1+0x930], R0 ;  /* 0x0009300001007387 */ /* 0x0003e80000100800 */
[----:B------:R-:W-:Y:S01]  /*1c9d0*/  STL [R1+0x944], R56 ;  /* 0x0009443801007387 */ /* 0x000fe20000100800 */
[----:B-1----:R-:W-:-:S05]  /*1c9e0*/  IMAD.MOV.U32 R0, RZ, RZ, R9 ;  /* 0x000000ffff007224 */ /* 0x002fca00078e0009 */
[----:B------:R1:W-:Y:S02]  /*1c9f0*/  STL [R1+0x938], R0 ;  /* 0x0009380001007387 */ /* 0x0003e40000100800 */
[----:B-1----:R-:W-:Y:S02]  /*1ca00*/  IMAD.MOV.U32 R0, RZ, RZ, R57 ;  /* 0x000000ffff007224 */ /* 0x002fe400078e0039 */
[----:B------:R-:W3:Y:S04]  /*1ca10*/  LDL.LU.64 R56, [R1+0xde0] ;  /* 0x000de00001387983 */ /* 0x000ee80000300a00 */
        /* <DEDUP_REMOVED lines=8> */
[----:B-----5:R-:W-:Y:S01]  /*1caa0*/  STL [R1+0x964], R148 ;  /* 0x0009649401007387 */ /* 0x020fe20000100800 */
[----:B-1----:R-:W-:-:S05]  /*1cab0*/  IMAD.MOV.U32 R0, RZ, RZ, R147 ;  /* 0x000000ffff007224 */ /* 0x002fca00078e0093 */
[----:B------:R1:W-:Y:S04]  /*1cac0*/  STL [R1+0x958], R0 ;  /* 0x0009580001007387 */ /* 0x0003e80000100800 */
[----:B------:R-:W-:Y:S01]  /*1cad0*/  STL [R1+0x96c], R150 ;  /* 0x00096c9601007387 */ /* 0x000fe20000100800 */
[----:B-1----:R-:W-:-:S05]  /*1cae0*/  IMAD.MOV.U32 R0, RZ, RZ, R149 ;  /* 0x000000ffff007224 */ /* 0x002fca00078e0095 */
[----:B------:R1:W-:Y:S04]  /*1caf0*/  STL [R1+0x960], R0 ;  /* 0x0009600001007387 */ /* 0x0003e80000100800 */
[----:B------:R-:W-:Y:S01]  /*1cb00*/  STL [R1+0x974], R152 ;  /* 0x0009749801007387 */ /* 0x000fe20000100800 */
[----:B-1----:R-:W-:-:S05]  /*1cb10*/  MOV R0, R151 ;  /* 0x0000009700007202 */ /* 0x002fca0000000f00 */
        /* <DEDUP_REMOVED lines=10> */
[----:B-1----:R-:W-:Y:S02]  /*1cbc0*/  MOV R0, R59 ;  /* 0x0000003b00007202 */ /* 0x002fe40000000f00 */
[----:B------:R-:W1:Y:S01]  /*1cbd0*/  S2R R59, SR_TID.X ;  /* 0x00000000003b7919 */ /* 0x000e620000002100 */
[----:B------:R-:W-:Y:S04]  /*1cbe0*/  STL [R1+0x994], R158 ;  /* 0x0009949e01007387 */ /* 0x000fe80000100800 */
[----:B------:R4:W-:Y:S02]  /*1cbf0*/  STL [R1+0x988], R0 ;  /* 0x0009880001007387 */ /* 0x0009e40000100800 */
[----:B----4-:R-:W-:Y:S01]  /*1cc00*/  IMAD.MOV.U32 R0, RZ, RZ, R159 ;  /* 0x000000ffff007224 */ /* 0x010fe200078e009f */
[----:B------:R-:W-:-:S04]  /*1cc10*/  SHF.R.S32.HI R8, RZ, 0x1f, R33 ;  /* 0x0000001fff087819 */ /* 0x000fc80000011421 */
[----:B------:R-:W-:Y:S02]  /*1cc20*/  LEA.HI R8, R8, R33, RZ, 0x7 ;  /* 0x0000002108087211 */ /* 0x000fe400078f38ff */
[C---:B-1----:R-:W-:Y:S02]  /*1cc30*/  LOP3.LUT R6, R59.reuse, 0x7, RZ, 0xc0, !PT ;  /* 0x000000073b067812 */ /* 0x042fe400078ec0ff */
[----:B------:R-:W-:-:S03]  /*1cc40*/  LOP3.LUT R2, R59, 0x3, RZ, 0xc0, !PT ;  /* 0x000000033b027812 */ /* 0x000fc600078ec0ff */
[----:B------:R-:W-:Y:S01]  /*1cc50*/  IMAD R6, R6, 0x210, RZ ;  /* 0x0000021006067824 */ /* 0x000fe200078e02ff */
[----:B------:R-:W-:Y:S02]  /*1cc60*/  LOP3.LUT R5, R59, 0x1c, RZ, 0xc0, !PT ;  /* 0x0000001c3b057812 */ /* 0x000fe400078ec0ff */
[----:B------:R-:W-:-:S03]  /*1cc70*/  SHF.R.S32.HI R8, RZ, 0x7, R8 ;  /* 0x00000007ff087819 */ /* 0x000fc60000011408 */
[----:B------:R-:W-:Y:S01]  /*1cc80*/  IMAD R5, R2, 0x120, R5 ;  /* 0x0000012002057824 */ /* 0x000fe200078e0205 */
[----:B------:R-:W-:Y:S01]  /*1cc90*/  SHF.R.S32.HI R2, RZ, 0x1f, R32 ;  /* 0x0000001fff027819 */ /* 0x000fe20000011420 */
[----:B------:R-:W-:Y:S01]  /*1cca0*/  IMAD.MOV.U32 R224, RZ, RZ, R135 ;  /* 0x000000ffffe07224 */ /* 0x000fe200078e0087 */
[----:B------:R-:W-:Y:S01]  /*1ccb0*/  CS2R R24, SRZ ;  /* 0x0000000000187805 */ /* 0x000fe2000001ff00 */
[----:B------:R-:W-:Y:S01]  /*1ccc0*/  IMAD.MOV.U32 R232, RZ, RZ, R44 ;  /* 0x000000ffffe87224 */ /* 0x000fe200078e002c */
[----:B------:R-:W-:Y:S01]  /*1ccd0*/  SHF.L.U64.HI R2, R32, 0x2, R2 ;  /* 0x0000000220027819 */ /* 0x000fe20000010202 */
[----:B------:R-:W-:Y:S01]  /*1cce0*/  IMAD.MOV.U32 R231, RZ, RZ, R45 ;  /* 0x000000ffffe77224 */ /* 0x000fe200078e002d */
[----:B------:R-:W-:Y:S01]  /*1ccf0*/  CS2R R26, SRZ ;  /* 0x00000000001a7805 */ /* 0x000fe2000001ff00 */
[----:B------:R-:W-:Y:S01]  /*1cd00*/  IMAD.MOV.U32 R240, RZ, RZ, R48 ;  /* 0x000000fffff07224 */ /* 0x000fe200078e0030 */
[----:B------:R-:W-:Y:S01]  /*1cd10*/  CS2R R20, SRZ ;  /* 0x0000000000147805 */ /* 0x000fe2000001ff00 */
[----:B------:R-:W-:Y:S01]  /*1cd20*/  IMAD.MOV.U32 R239, RZ, RZ, R49 ;  /* 0x000000ffffef7224 */ /* 0x000fe200078e0031 */
[----:B------:R-:W-:Y:S01]  /*1cd30*/  CS2R R22, SRZ ;  /* 0x0000000000167805 */ /* 0x000fe2000001ff00 */
[----:B------:R-:W-:Y:S01]  /*1cd40*/  IMAD.MOV.U32 R220, RZ, RZ, RZ ;  /* 0x000000ffffdc7224 */ /* 0x000fe200078e00ff */
        /* <DEDUP_REMOVED lines=20> */
[----:B------:R-:W-:Y:S01]  /*1ce90*/  CS2R R88, SRZ ;  /* 0x0000000000587805 */ /* 0x000fe2000001ff00 */
[----:B------:R-:W-:Y:S04]  /*1cea0*/  STL [R1+0x99c], R160 ;  /* 0x00099ca001007387 */ /* 0x000fe80000100800 */
[----:B------:R1:W-:Y:S02]  /*1ceb0*/  STL [R1+0x990], R0 ;  /* 0x0009900001007387 */ /* 0x0003e40000100800 */
[----:B-1----:R-:W-:-:S05]  /*1cec0*/  IMAD.MOV.U32 R0, RZ, RZ, R161 ;  /* 0x000000ffff007224 */ /* 0x002fca00078e00a1 */
[----:B------:R1:W-:Y:S01]  /*1ced0*/  STL [R1+0x998], R0 ;  /* 0x0009980001007387 */ /* 0x0003e20000100800 */
[----:B--2---:R-:W-:-:S03]  /*1cee0*/  IMAD.MOV.U32 R3, RZ, RZ, R163 ;  /* 0x000000ffff037224 */ /* 0x004fc600078e00a3 */
[----:B------:R-:W-:Y:S04]  /*1cef0*/  STL [R1+0x9a4], R162 ;  /* 0x0009a4a201007387 */ /* 0x000fe80000100800 */
[----:B------:R3:W-:Y:S01]  /*1cf00*/  STL [R1+0x9a0], R3 ;  /* 0x0009a00301007387 */ /* 0x0007e20000100800 */
[----:B-1----:R-:W-:-:S04]  /*1cf10*/  SHF.L.U32 R0, R59, 0x1, RZ ;  /* 0x000000013b007819 */ /* 0x002fc800000006ff */
[----:B------:R-:W-:Y:S01]  /*1cf20*/  LOP3.LUT R6, R6, 0x30, R0, 0x78, !PT ;  /* 0x0000003006067812 */ /* 0x000fe200078e7800 */
[----:B------:R-:W-:Y:S01]  /*1cf30*/  IMAD.SHL.U32 R0, R59, 0x80, RZ ;  /* 0x000000803b007824 */ /* 0x000fe200078e00ff */
[----:B------:R-:W-:Y:S02]  /*1cf40*/  CS2R R90, SRZ ;  /* 0x00000000005a7805 */ /* 0x000fe4000001ff00 */
[----:B------:R-:W-:Y:S02]  /*1cf50*/  CS2R R92, SRZ ;  /* 0x00000000005c7805 */ /* 0x000fe4000001ff00 */
[----:B------:R-:W-:Y:S02]  /*1cf60*/  CS2R R94, SRZ ;  /* 0x00000000005e7805 */ /* 0x000fe4000001ff00 */
[----:B------:R-:W-:Y:S02]  /*1cf70*/  CS2R R96, SRZ ;  /* 0x0000000000607805 */ /* 0x000fe4000001ff00 */
[----:B------:R-:W-:-:S02]  /*1cf80*/  LOP3.LUT R6, R6, 0x1000, R0, 0xf8, !PT ;  /* 0x0000100006067812 */ /* 0x000fc400078ef800 */
[----:B------:R-:W-:Y:S02]  /*1cf90*/  CS2R R98, SRZ ;  /* 0x0000000000627805 */ /* 0x000fe4000001ff00 */
[----:B------:R-:W-:Y:S02]  /*1cfa0*/  SHF.L.U32 R0, R32, 0x2, RZ ;  /* 0x0000000220007819 */ /* 0x000fe400000006ff */
        /* <DEDUP_REMOVED lines=13> */
[----:B------:R-:W-:Y:S01]  /*1d080*/  CS2R R126, SRZ ;  /* 0x00000000007e7805 */ /* 0x000fe2000001ff00 */
[----:B---3--:R-:W-:Y:S01]  /*1d090*/  IMAD.MOV.U32 R3, RZ, RZ, R57 ;  /* 0x000000ffff037224 */ /* 0x008fe200078e0039 */
[----:B------:R-:W-:Y:S04]  /*1d0a0*/  STL [R1+0x9ac], R56 ;  /* 0x0009ac3801007387 */ /* 0x000fe80000100800 */
[----:B------:R1:W-:Y:S01]  /*1d0b0*/  STL [R1+0x9a8], R3 ;  /* 0x0009a80301007387 */ /* 0x0003e20000100800 */
[----:B------:R-:W-:-:S02]  /*1d0c0*/  CS2R R128, SRZ ;  /* 0x0000000000807805 */ /* 0x000fc4000001ff00 */
[----:B------:R-:W-:Y:S02]  /*1d0d0*/  CS2R R130, SRZ ;  /* 0x0000000000827805 */ /* 0x000fe4000001ff00 */
[----:B------:R-:W-:Y:S01]  /*1d0e0*/  CS2R R16, SRZ ;  /* 0x0000000000107805 */ /* 0x000fe2000001ff00 */
[----:B------:R2:W-:Y:S01]  /*1d0f0*/  STL [R1+0xb9c], R8 ;  /* 0x000b9c0801007387 */ /* 0x0005e20000100800 */
[----:B------:R-:W-:Y:S02]  /*1d100*/  CS2R R18, SRZ ;  /* 0x0000000000127805 */ /* 0x000fe4000001ff00 */
[----:B-1----:R-:W-:Y:S02]  /*1d110*/  SHF.R.S32.HI R3, RZ, 0x1f, R4 ;  /* 0x0000001fff037819 */ /* 0x002fe40000011404 */
[----:B------:R-:W-:Y:S02]  /*1d120*/  CS2R R12, SRZ ;  /* 0x00000000000c7805 */ /* 0x000fe4000001ff00 */
[----:B------:R-:W-:-:S02]  /*1d130*/  CS2R R14, SRZ ;  /* 0x00000000000e7805 */ /* 0x000fc4000001ff00 */
[----:B------:R-:W-:Y:S02]  /*1d140*/  CS2R R10, SRZ ;  /* 0x00000000000a7805 */ /* 0x000fe4000001ff00 */
[C---:B------:R-:W-:Y:S01]  /*1d150*/  SHF.L.U64.HI R3, R4.reuse, 0x2, R3 ;  /* 0x0000000204037819 */ /* 0x040fe20000010203 */
[----:B------:R-:W-:Y:S01]  /*1d160*/  IMAD.SHL.U32 R4, R4, 0x4, RZ ;  /* 0x0000000404047824 */ /* 0x000fe200078e00ff */
[----:B--2---:R-:W-:Y:S02]  /*1d170*/  CS2R R8, SRZ ;  /* 0x0000000000087805 */ /* 0x004fe4000001ff00 */
        /* <DEDUP_REMOVED lines=12> */
[----:B------:R-:W-:Y:S01]  /*1d240*/  UMOV UR5, 0x1 ;  /* 0x0000000100057882 */ /* 0x000fe20000000000 */
[----:B------:R-:W-:-:S05]  /*1d250*/  UMOV UR6, 0xffffffff ;  /* 0xffffffff00067882 */ /* 0x000fca0000000000 */
.L_x_1:
[----:B------:R-:W-:-:S04]  /*1d260*/  DEPBAR.LE SB0, 0x2 ;  /* 0x000080800000791a */ /* 0x000fc80000000000 */
[----:B------:R-:W-:Y:S01]  /*1d270*/  UIADD3 UR6, UPT, UPT, UR6, 0x1, URZ ;  /* 0x0000000106067890 */ /* 0x000fe2000fffe0ff */
[C---:B------:R-:W-:Y:S02]  /*1d280*/  LOP3.LUT R223, R5.reuse, 0x20, RZ, 0x3c, !PT ;  /* 0x0000002005df7812 */ /* 0x040fe400078e3cff */
[C---:B------:R-:W-:Y:S01]  /*1d290*/  LOP3.LUT R221, R5.reuse, 0x40, RZ, 0x3c, !PT ;  /* 0x0000004005dd7812 */ /* 0x040fe200078e3cff */
[----:B------:R-:W-:Y:S01]  /*1d2a0*/  UISETP.GT.AND UP0, UPT, UR6, 0x1, UPT ;  /* 0x000000010600788c */ /* 0x000fe2000bf04270 */
[----:B------:R-:W-:-:S03]  /*1d2b0*/  LOP3.LUT R222, R5, 0x60, RZ, 0x3c, !PT ;  /* 0x0000006005de7812 */ /* 0x000fc600078e3cff */
[----:B------:R-:W-:-:S04]  /*1d2c0*/  USEL UR6, UR6, URZ, !UP0 ;  /* 0x000000ff06067287 */ /* 0x000fc8000c000000 */
[----:B------:R-:W-:Y:S01]  /*1d2d0*/  ULEA UR7, UR6, UR4, 0xf ;  /* 0x0000000406077291 */ /* 0x000fe2000f8e78ff */
[----:B------:R-:W-:Y:S01]  /*1d2e0*/  BAR.SYNC.DEFER_BLOCKING 0x0 ;  /* 0x0000000000007b1d */ /* 0x000fe20000010000 */
[----:B------:R-:W-:-:S07]  /*1d2f0*/  ULEA UR10, UR6, UR4, 0x10 ;  /* 0x00000004060a7291 */ /* 0x000fce000f8e80ff */
[----:B------:R-:W-:Y:S04]  /*1d300*/  LDS R168, [R5+UR7+0x20000] ;  /* 0x0200000705a87984 */ /* 0x000fe80008000800 */
[----:B------:R-:W-:Y:S04]  /*1d310*/  LDS R170, [R5+UR7+0x20400] ;  /* 0x0204000705aa7984 */ /* 0x000fe80008000800 */
[----:B------:R-:W-:Y:S04]  /*1d320*/  LDS R169, [R223+UR7+0x20000] ;  /* 0x02000007dfa97984 */ /* 0x000fe80008000800 */
[----:B------:R-:W-:Y:S04]  /*1d330*/  LDS R171, [R223+UR7+0x20400] ;  /* 0x02040007dfab7984 */ /* 0x000fe80008000800 */
[----:B------:R-:W1:Y:S04]  /*1d340*/  LDSM.16.M88.4 R164, [R6+UR10] ;  /* 0x0000000a06a4783b */ /* 0x000e680008000200 */
[----:B------:R-:W2:Y:S04]  /*1d350*/  LDSM.16.M88.4 R132, [R6+UR10+0x2000] ;  /* 0x0020000a0684783b */ /* 0x000ea80008000200 */
[----:B------:R-:W3:Y:S04]  /*1d360*/  LDSM.16.M88.4 R48, [R6+UR10+0x4000] ;  /* 0x0040000a0630783b */ /* 0x000ee80008000200 */
[----:B------:R-:W4:Y:S04]  /*1d370*/  LDSM.16.M88.4 R44, [R6+UR10+0x6000] ;  /* 0x0060000a062c783b */ /* 0x000f280008000200 */
[----:B------:R-:W5:Y:S04]  /*1d380*/  LDSM.16.M88.4 R40, [R6+UR10+0x8000] ;  /* 0x0080000a0628783b */ /* 0x000f680008000200 */
[----:B------:R-:W4:Y:S04]  /*1d390*/  LDSM.16.M88.4 R36, [R6+UR10+0xa000] ;  /* 0x00a0000a0624783b */ /* 0x000f280008000200 */
[----:B------:R-:W4:Y:S04]  /*1d3a0*/  LDSM.16.M88.4 R32, [R6+UR10+0xc000] ;  /* 0x00c0000a0620783b */ /* 0x000f280008000200 */
[----:B------:R-:W5:Y:S04]  /*1d3b0*/  LDSM.16.M88.4 R28, [R6+UR10+0xe000] ;  /* 0x00e0000a061c783b */ /* 0x000f680008000200 */
[----:B------:R-:W-:Y:S04]  /*1d3c0*/  LDS R176, [R221+UR7+0x20000] ;  /* 0x02000007ddb07984 */ /* 0x000fe80008000800 */
[----:B------:R-:W-:Y:S01]  /*1d3d0*/  LDS R178, [R221+UR7+0x20400] ;  /* 0x02040007ddb27984 */ /* 0x000fe20008000800 */
[C---:B-1----:R-:W-:Y:S03]  /*1d3e0*/  HMMA.1688.F32.TF32 R24, R168.reuse, R164, R24 ;  /* 0x000000a4a818723c */ /* 0x042fe60000081018 */
[----:B------:R-:W-:Y:S04]  /*1d3f0*/  LDS R177, [R222+UR7+0x20000] ;  /* 0x02000007deb17984 */ /* 0x000fe80008000800 */
[----:B------:R-:W1:Y:S01]  /*1d400*/  LDS R179, [R222+UR7+0x20400] ;  /* 0x02040007deb37984 */ /* 0x000e620008000800 */
[C---:B--2---:R-:W-:Y:S03]  /*1d410*/  HMMA.1688.F32.TF32 R20, R168.reuse, R132, R20 ;  /* 0x00000084a814723c */ /* 0x044fe60000081014 */
[----:B------:R-:W-:Y:S04]  /*1d420*/  LDS R172, [R5+UR7+0x20080] ;  /* 0x0200800705ac7984 */ /* 0x000fe80008000800 */
[----:B------:R-:W-:Y:S01]  /*1d430*/  LDS R174, [R5+UR7+0x20480] ;  /* 0x0204800705ae7984 */ /* 0x000fe20008000800 */
[C---:B---3--:R-:W-:Y:S03]  /*1d440*/  HMMA.1688.F32.TF32 R52, R168.reuse, R48, R52 ;  /* 0x00000030a834723c */ /* 0x048fe60000081034 */
[----:B------:R-:W-:Y:S04]  /*1d450*/  LDS R173, [R223+UR7+0x20080] ;  /* 0x02008007dfad7984 */ /* 0x000fe80008000800 */
[----:B------:R-:W2:Y:S01]  /*1d460*/  LDS R175, [R223+UR7+0x20480] ;  /* 0x02048007dfaf7984 */ /* 0x000ea20008000800 */
[C---:B----4-:R-:W-:Y:S03]  /*1d470*/  HMMA.1688.F32.TF32 R64, R168.reuse, R44, R64 ;  /* 0x0000002ca840723c */ /* 0x050fe60000081040 */
[----:B------:R-:W-:Y:S04]  /*1d480*/  LDS R192, [R5+UR7+0x20800] ;  /* 0x0208000705c07984 */ /* 0x000fe80008000800 */
[----:B------:R-:W-:Y:S01]  /*1d490*/  LDS R194, [R5+UR7+0x20c00] ;  /* 0x020c000705c27984 */ /* 0x000fe20008000800 */
[C---:B-----5:R-:W-:Y:S03]  /*1d4a0*/  HMMA.1688.F32.TF32 R68, R168.reuse, R40, R68 ;  /* 0x00000028a844723c */ /* 0x060fe60000081044 */
[----:B------:R-:W-:Y:S04]  /*1d4b0*/  LDS R193, [R223+UR7+0x20800] ;  /* 0x02080007dfc17984 */ /* 0x000fe80008000800 */
[----:B------:R-:W-:Y:S01]  /*1d4c0*/  LDS R195, [R223+UR7+0x20c00] ;  /* 0x020c0007dfc37984 */ /* 0x000fe20008000800 */
[C---:B------:R-:W-:Y:S08]  /*1d4d0*/  HMMA.1688.F32.TF32 R76, R168.reuse, R36, R76 ;  /* 0x00000024a84c723c */ /* 0x040ff0000008104c */
[C---:B------:R-:W-:Y:S08]  /*1d4e0*/  HMMA.1688.F32.TF32 R104, R168.reuse, R32, R104 ;  /* 0x00000020a868723c */ /* 0x040ff00000081068 */
[----:B------:R-:W-:Y:S01]  /*1d4f0*/  HMMA.1688.F32.TF32 R108, R168, R28, R108 ;  /* 0x0000001ca86c723c */ /* 0x000fe2000008106c */
[----:B------:R-:W-:Y:S04]  /*1d500*/  LDS R168, [R221+UR7+0x20080] ;  /* 0x02008007dda87984 */ /* 0x000fe80008000800 */
[----:B------:R-:W-:Y:S03]  /*1d510*/  LDS R170, [R221+UR7+0x20480] ;  /* 0x02048007ddaa7984 */ /* 0x000fe60008000800 */
[C---:B-1----:R-:W-:Y:S01]  /*1d520*/  HMMA.1688.F32.TF32 R72, R176.reuse, R164, R72 ;  /* 0x000000a4b048723c */ /* 0x042fe20000081048 */
[----:B------:R-:W-:Y:S04]  /*1d530*/  LDS R169, [R222+UR7+0x20080] ;  /* 0x02008007dea97984 */ /* 0x000fe80008000800 */
[----:B------:R-:W1:Y:S03]  /*1d540*/  LDS R171, [R222+UR7+0x20480] ;  /* 0x02048007deab7984 */ /* 0x000e660008000800 */
[C---:B------:R-:W-:Y:S08]  /*1d550*/  HMMA.1688.F32.TF32 R136, R176.reuse, R132, R136 ;  /* 0x00000084b088723c */ /* 0x040ff00000081088 */
[C---:B------:R-:W-:Y:S08]  /*1d560*/  HMMA.1688.F32.TF32 R80, R176.reuse, R48, R80 ;  /* 0x00000030b050723c */ /* 0x040ff00000081050 */
[C---:B------:R-:W-:Y:S08]  /*1d570*/  HMMA.1688.F32.TF32 R84, R176.reuse, R44, R84 ;  /* 0x0000002cb054723c */ /* 0x040ff00000081054 */
[C---:B------:R-:W-:Y:S08]  /*1d580*/  HMMA.1688.F32.TF32 R88, R176.reuse, R40, R88 ;  /* 0x00000028b058723c */ /* 0x040ff00000081058 */
[C---:B------:R-:W-:Y:S08]  /*1d590*/  HMMA.1688.F32.TF32 R92, R176.reuse, R36, R92 ;  /* 0x00000024b05c723c */ /* 0x040ff0000008105c */
[C---:B------:R-:W-:Y:S08]  /*1d5a0*/  HMMA.1688.F32.TF32 R96, R176.reuse, R32, R96 ;  /* 0x00000020b060723c */ /* 0x040ff00000081060 */
[----:B------:R-:W-:Y:S01]  /*1d5b0*/  HMMA.1688.F32.TF32 R100, R176, R28, R100 ;  /* 0x0000001cb064723c */ /* 0x000fe20000081064 */
[----:B------:R-:W-:Y:S04]  /*1d5c0*/  LDS R176, [R221+UR7+0x20800] ;  /* 0x02080007ddb07984 */ /* 0x000fe80008000800 */
[----:B------:R-:W-:Y:S03]  /*1d5d0*/  LDS R178, [R221+UR7+0x20c00] ;  /* 0x020c0007ddb27984 */ /* 0x000fe60008000800 */
[C---:B--2---:R-:W-:Y:S01]  /*1d5e0*/  HMMA.1688.F32.TF32 R140, R172.reuse, R164, R140 ;  /* 0x000000a4ac8c723c */ /* 0x044fe2000008108c */
[----:B------:R-:W-:Y:S04]  /*1d5f0*/  LDS R177, [R222+UR7+0x20800] ;  /* 0x02080007deb17984 */ /* 0x000fe80008000800 */
[----:B------:R-:W2:Y:S03]  /*1d600*/  LDS R179, [R222+UR7+0x20c00] ;  /* 0x020c0007deb37984 */ /* 0x000ea60008000800 */
        /* <DEDUP_REMOVED lines=12> */
[C---:B------:R-:W-:Y:S01]  /*1d6d0*/  HMMA.1688.F32.TF32 R8, R168.reuse, R132, R8 ;  /* 0x00000084a808723c */ /* 0x040fe20000081008 */
[----:B------:R-:W-:Y:S04]  /*1d6e0*/  LDS R132, [R5+UR7+0x21000] ;  /* 0x0210000705847984 */ /* 0x000fe80008000800 */
[----:B------:R-:W-:Y:S03]  /*1d6f0*/  LDS R133, [R223+UR7+0x21000] ;  /* 0x02100007df857984 */ /* 0x000fe60008000800 */
[C---:B------:R-:W-:Y:S08]  /*1d700*/  HMMA.1688.F32.TF32 R144, R168.reuse, R48, R144 ;  /* 0x00000030a890723c */ /* 0x040ff00000081090 */
[----:B------:R-:W-:Y:S01]  /*1d710*/  HMMA.1688.F32.TF32 R148, R168, R44, R148 ;  /* 0x0000002ca894723c */ /* 0x000fe20000081094 */
[----:B------:R-:W-:-:S07]  /*1d720*/  LOP3.LUT R45, R6, 0x40, RZ, 0x3c, !PT ;  /* 0x00000040062d7812 */ /* 0x000fce00078e3cff */
[C---:B------:R-:W-:Y:S08]  /*1d730*/  HMMA.1688.F32.TF32 R152, R168.reuse, R40, R152 ;  /* 0x00000028a898723c */ /* 0x040ff00000081098 */
[C---:B------:R-:W-:Y:S08]  /*1d740*/  HMMA.1688.F32.TF32 R156, R168.reuse, R36, R156 ;  /* 0x00000024a89c723c */ /* 0x040ff0000008109c */
[C---:B------:R-:W-:Y:S08]  /*1d750*/  HMMA.1688.F32.TF32 R160, R168.reuse, R32, R160 ;  /* 0x00000020a8a0723c */ /* 0x040ff000000810a0 */
[----:B------:R-:W-:Y:S01]  /*1d760*/  HMMA.1688.F32.TF32 R56, R168, R28, R56 ;  /* 0x0000001ca838723c */ /* 0x000fe20000081038 */
[----:B------:R-:W-:Y:S04]  /*1d770*/  LDS R168, [R221+UR7+0x20880] ;  /* 0x02088007dda87984 */ /* 0x000fe80008000800 */
[----:B------:R-:W-:Y:S03]  /*1d780*/  LDS R170, [R221+UR7+0x20c80] ;  /* 0x020c8007ddaa7984 */ /* 0x000fe60008000800 */
[----:B------:R-:W-:Y:S01]  /*1d790*/  HMMA.1688.F32.TF32 R184, R192, R46, R64 ;  /* 0x0000002ec0b8723c */ /* 0x000fe20000081040 */
[----:B------:R-:W-:Y:S04]  /*1d7a0*/  LDS R169, [R222+UR7+0x20880] ;  /* 0x02088007dea97984 */ /* 0x000fe80008000800 */
[----:B------:R-:W3:Y:S03]  /*1d7b0*/  LDS R171, [R222+UR7+0x20c80] ;  /* 0x020c8007deab7984 */ /* 0x000ee60008000800 */
[C---:B--2---:R-:W-:Y:S08]  /*1d7c0*/  HMMA.1688.F32.TF32 R72, R176.reuse, R166, R72 ;  /* 0x000000a6b048723c */ /* 0x044ff00000081048 */
[C---:B------:R-:W-:Y:S01]  /*1d7d0*/  HMMA.1688.F32.TF32 R64, R176.reuse, R134, R136 ;  /* 0x00000086b040723c */ /* 0x040fe20000081088 */
[----:B------:R-:W-:Y:S07]  /*1d7e0*/  LDSM.16.M88.4 R136, [R45+UR10+0x4000] ;  /* 0x0040000a2d88783b */ /* 0x000fee0008000200 */
[C---:B------:R-:W-:Y:S08]  /*1d7f0*/  HMMA.1688.F32.TF32 R80, R176.reuse, R50, R80 ;  /* 0x00000032b050723c */ /* 0x040ff00000081050 */
[C---:B------:R-:W-:Y:S08]  /*1d800*/  HMMA.1688.F32.TF32 R84, R176.reuse, R46, R84 ;  /* 0x0000002eb054723c */ /* 0x040ff00000081054 */
[C---:B------:R-:W-:Y:S08]  /*1d810*/  HMMA.1688.F32.TF32 R88, R176.reuse, R42, R88 ;  /* 0x0000002ab058723c */ /* 0x040ff00000081058 */
[C---:B------:R-:W-:Y:S08]  /*1d820*/  HMMA.1688.F32.TF32 R92, R176.reuse, R38, R92 ;  /* 0x00000026b05c723c */ /* 0x040ff0000008105c */
[C---:B------:R-:W-:Y:S08]  /*1d830*/  HMMA.1688.F32.TF32 R96, R176.reuse, R34, R96 ;  /* 0x00000022b060723c */ /* 0x040ff00000081060 */
[----:B------:R-:W-:Y:S08]  /*1d840*/  HMMA.1688.F32.TF32 R100, R176, R30, R100 ;  /* 0x0000001eb064723c */ /* 0x000ff00000081064 */
[C---:B------:R-:W-:Y:S08]  /*1d850*/  HMMA.1688.F32.TF32 R20, R192.reuse, R134, R20 ;  /* 0x00000086c014723c */ /* 0x040ff00000081014 */
[C---:B------:R-:W-:Y:S01]  /*1d860*/  HMMA.1688.F32.TF32 R204, R192.reuse, R42, R68 ;  /* 0x0000002ac0cc723c */ /* 0x040fe20000081044 */
[----:B------:R-:W-:Y:S04]  /*1d870*/  LDS R68, [R221+UR7+0x21080] ;  /* 0x02108007dd447984 */ /* 0x000fe80008000800 */
[----:B------:R-:W-:Y:S03]  /*1d880*/  LDS R70, [R221+UR7+0x21480] ;  /* 0x02148007dd467984 */ /* 0x000fe60008000800 */
[----:B------:R-:W-:Y:S01]  /*1d890*/  HMMA.1688.F32.TF32 R196, R192, R34, R104 ;  /* 0x00000022c0c4723c */ /* 0x000fe20000081068 */
[----:B------:R-:W-:Y:S04]  /*1d8a0*/  LDS R104, [R5+UR7+0x21080] ;  /* 0x0210800705687984 */ /* 0x000fe80008000800 */
[----:B------:R-:W-:Y:S03]  /*1d8b0*/  LDS R106, [R5+UR7+0x21480] ;  /* 0x02148007056a7984 */ /* 0x000fe60008000800 */
[-C--:B-1----:R-:W-:Y:S01]  /*1d8c0*/  HMMA.1688.F32.TF32 R176, R172, R134.reuse, R60 ;  /* 0x00000086acb0723c */ /* 0x082fe2000008103c */
[----:B------:R-:W-:Y:S04]  /*1d8d0*/  LDS R105, [R223+UR7+0x21080] ;  /* 0x02108007df697984 */ /* 0x000fe80008000800 */
[----:B------:R-:W-:Y:S03]  /*1d8e0*/  LDS R107, [R223+UR7+0x21480] ;  /* 0x02148007df6b7984 */ /* 0x000fe60008000800 */
[C---:B---3--:R-:W-:Y:S01]  /*1d8f0*/  HMMA.1688.F32.TF32 R212, R168.reuse, R134, R8 ;  /* 0x00000086a8d4723c */ /* 0x048fe20000081008 */
[----:B------:R-:W-:Y:S04]  /*1d900*/  LDS R134, [R5+UR7+0x21400] ;  /* 0x0214000705867984 */ /* 0x000fe80008000800 */
[----:B------:R-:W-:Y:S03]  /*1d910*/  LDS R135, [R223+UR7+0x21400] ;  /* 0x02140007df877984 */ /* 0x000fe60008000800 */
[-C--:B------:R-:W-:Y:S01]  /*1d920*/  HMMA.1688.F32.TF32 R208, R168, R50.reuse, R144 ;  /* 0x00000032a8d0723c */ /* 0x080fe20000081090 */
[----:B------:R-:W-:Y:S04]  /*1d930*/  LDS R69, [R222+UR7+0x21080] ;  /* 0x02108007de457984 */ /* 0x000fe80008000800 */
[----:B------:R-:W-:Y:S03]  /*1d940*/  LDS R71, [R222+UR7+0x21480] ;  /* 0x02148007de477984 */ /* 0x000fe60008000800 */
[-C--:B------:R-:W-:Y:S01]  /*1d950*/  HMMA.1688.F32.TF32 R52, R192, R50.reuse, R52 ;  /* 0x00000032c034723c */ /* 0x080fe20000081034 */
[----:B------:R-:W1:Y:S07]  /*1d960*/  LDSM.16.M88.4 R144, [R45+UR10] ;  /* 0x0000000a2d90783b */ /* 0x000e6e0008000200 */
[----:B------:R-:W-:Y:S01]  /*1d970*/  HMMA.1688.F32.TF32 R60, R172, R50, R112 ;  /* 0x00000032ac3c723c */ /* 0x000fe20000081070 */
[----:B------:R-:W-:Y:S04]  /*1d980*/  LDS R112, [R221+UR7+0x21000] ;  /* 0x02100007dd707984 */ /* 0x000fe80008000800 */
[----:B------:R-:W-:Y:S03]  /*1d990*/  LDS R114, [R221+UR7+0x21400] ;  /* 0x02140007dd727984 */ /* 0x000fe60008000800 */
[-C--:B------:R-:W-:Y:S01]  /*1d9a0*/  HMMA.1688.F32.TF32 R12, R168, R166.reuse, R12 ;  /* 0x000000a6a80c723c */ /* 0x080fe2000008100c */
[----:B------:R-:W-:Y:S04]  /*1d9b0*/  LDS R113, [R222+UR7+0x21000] ;  /* 0x02100007de717984 */ /* 0x000fe80008000800 */
[----:B------:R-:W-:Y:S03]  /*1d9c0*/  LDS R115, [R222+UR7+0x21400] ;  /* 0x02140007de737984 */ /* 0x000fe60008000800 */
[C---:B------:R-:W-:Y:S01]  /*1d9d0*/  HMMA.1688.F32.TF32 R24, R192.reuse, R166, R24 ;  /* 0x000000a6c018723c */ /* 0x040fe20000081018 */
[----:B------:R-:W-:Y:S07]  /*1d9e0*/  LDSM.16.M88.4 R48, [R45+UR10+0xc000] ;  /* 0x00c0000a2d30783b */ /* 0x000fee0008000200 */
[----:B------:R-:W-:Y:S08]  /*1d9f0*/  HMMA.1688.F32.TF32 R200, R192, R38, R76 ;  /* 0x00000026c0c8723c */ /* 0x000ff0000008104c */
[C---:B------:R-:W-:Y:S08]  /*1da00*/  HMMA.1688.F32.TF32 R148, R168.reuse, R46, R148 ;  /* 0x0000002ea894723c */ /* 0x040ff00000081094 */
[C---:B------:R-:W-:Y:S08]  /*1da10*/  HMMA.1688.F32.TF32 R152, R168.reuse, R42, R152 ;  /* 0x0000002aa898723c */ /* 0x040ff00000081098 */
[C---:B------:R-:W-:Y:S08]  /*1da20*/  HMMA.1688.F32.TF32 R156, R168.reuse, R38, R156 ;  /* 0x00000026a89c723c */ /* 0x040ff0000008109c */
[----:B------:R-:W-:Y:S08]  /*1da30*/  HMMA.1688.F32.TF32 R160, R168, R34, R160 ;  /* 0x00000022a8a0723c */ /* 0x000ff000000810a0 */
[----:B------:R-:W-:Y:S08]  /*1da40*/  HMMA.1688.F32.TF32 R192, R192, R30, R108 ;  /* 0x0000001ec0c0723c */ /* 0x000ff0000008106c */
[C---:B------:R-:W-:Y:S01]  /*1da50*/  HMMA.1688.F32.TF32 R188, R172.reuse, R166, R140 ;  /* 0x000000a6acbc723c */ /* 0x040fe2000008108c */
[----:B------:R-:W2:Y:S07]  /*1da60*/  LDSM.16.M88.4 R140, [R45+UR10+0x2000] ;  /* 0x0020000a2d8c783b */ /* 0x000eae0008000200 */
[-C--:B------:R-:W-:Y:S08]  /*1da70*/  HMMA.1688.F32.TF32 R16, R172, R30.reuse, R16 ;  /* 0x0000001eac10723c */ /* 0x080ff00000081010 */
[----:B------:R-:W-:Y:S01]  /*1da80*/  HMMA.1688.F32.TF32 R168, R168, R30, R56 ;  /* 0x0000001ea8a8723c */ /* 0x000fe20000081038 */
[----:B------:R-:W-:Y:S07]  /*1da90*/  LDSM.16.M88.4 R56, [R45+UR10+0x8000] ;  /* 0x0080000a2d38783b */ /* 0x000fee0008000200 */
[----:B-1----:R-:W-:Y:S01]  /*1daa0*/  HMMA.1688.F32.TF32 R216, R68, R144, R12 ;  /* 0x0000009044d8723c */ /* 0x002fe2000008100c */
[----:B------:R-:W-:Y:S07]  /*1dab0*/  LDSM.16.M88.4 R12, [R45+UR10+0xe000] ;  /* 0x00e0000a2d0c783b */ /* 0x000fee0008000200 */
[-C--:B------:R-:W-:Y:S01]  /*1dac0*/  HMMA.1688.F32.TF32 R180, R132, R136.reuse, R52 ;  /* 0x0000008884b4723c */ /* 0x080fe20000081034 */
[----:B------:R-:W-:Y:S07]  /*1dad0*/  LDSM.16.M88.4 R52, [R45+UR10+0xa000] ;  /* 0x00a0000a2d34783b */ /* 0x000fee0008000200 */
[----:B------:R-:W-:Y:S01]  /*1dae0*/  HMMA.1688.F32.TF32 R28, R104, R136, R60 ;  /* 0x00000088681c723c */ /* 0x000fe2000008103c */
[----:B------:R-:W1:Y:S07]  /*1daf0*/  LDSM.16.M88.4 R60, [R45+UR10+0x6000] ;  /* 0x0060000a2d3c783b */ /* 0x000e6e0008000200 */
[C---:B------:R-:W-:Y:S08]  /*1db00*/  HMMA.1688.F32.TF32 R116, R172.reuse, R46, R116 ;  /* 0x0000002eac74723c */ /* 0x040ff00000081074 */
[C---:B------:R-:W-:Y:S08]  /*1db10*/  HMMA.1688.F32.TF32 R120, R172.reuse, R42, R120 ;  /* 0x0000002aac78723c */ /* 0x040ff00000081078 */
[C---:B------:R-:W-:Y:S08]  /*1db20*/  HMMA.1688.F32.TF32 R124, R172.reuse, R38, R124 ;  /* 0x00000026ac7c723c */ /* 0x040ff0000008107c */
[----:B------:R-:W-:Y:S08]  /*1db30*/  HMMA.1688.F32.TF32 R128, R172, R34, R128 ;  /* 0x00000022ac80723c */ /* 0x000ff00000081080 */
[-C--:B--2---:R-:W-:Y:S08]  /*1db40*/  HMMA.1688.F32.TF32 R76, R112, R140.reuse, R64 ;  /* 0x0000008c704c723c */ /* 0x084ff00000081040 */
[----:B------:R-:W-:Y:S08]  /*1db50*/  HMMA.1688.F32.TF32 R8, R104, R140, R176 ;  /* 0x0000008c6808723c */ /* 0x000ff000000810b0 */
[C---:B------:R-:W-:Y:S08]  /*1db60*/  HMMA.1688.F32.TF32 R108, R132.reuse, R144, R24 ;  /* 0x00000090846c723c */ /* 0x040ff00000081018 */
[C---:B------:R-:W-:Y:S01]  /*1db70*/  HMMA.1688.F32.TF32 R164, R132.reuse, R140, R20 ;  /* 0x0000008c84a4723c */ /* 0x040fe20000081014 */
[----:B------:R-:W-:Y:S04]  /*1db80*/  LDS R20, [R221+UR7+0x21880] ;  /* 0x02188007dd147984 */ /* 0x000fe80008000800 */
[----:B------:R-:W-:Y:S03]  /*1db90*/  LDS R22, [R221+UR7+0x21c80] ;  /* 0x021c8007dd167984 */ /* 0x000fe60008000800 */
[C---:B-1----:R-:W-:Y:S01]  /*1dba0*/  HMMA.1688.F32.TF32 R184, R132.reuse, R60, R184 ;  /* 0x0000003c84b8723c */ /* 0x042fe200000810b8 */
[----:B------:R-:W-:Y:S04]  /*1dbb0*/  LDS R21, [R222+UR7+0x21880] ;  /* 0x02188007de157984 */ /* 0x000fe80008000800 */
[----:B------:R-:W-:Y:S03]  /*1dbc0*/  LDS R23, [R222+UR7+0x21c80] ;  /* 0x021c8007de177984 */ /* 0x000fe60008000800 */
[----:B------:R-:W-:Y:S01]  /*1dbd0*/  HMMA.1688.F32.TF32 R176, R132, R56, R204 ;  /* 0x0000003884b0723c */ /* 0x000fe200000810cc */
[----:B------:R-:W-:-:S07]  /*1dbe0*/  LOP3.LUT R207, R6, 0x40, RZ, 0x3c, !PT ;  /* 0x0000004006cf7812 */ /* 0x000fce00078e3cff */
[C---:B------:R-:W-:Y:S01]  /*1dbf0*/  HMMA.1688.F32.TF32 R172, R132.reuse, R52, R200 ;  /* 0x0000003484ac723c */ /* 0x040fe200000810c8 */
[----:B------:R-:W-:Y:S04]  /*1dc00*/  LDS R200, [R5+UR7+0x24800] ;  /* 0x0248000705c87984 */ /* 0x000fe80008000800 */
[----:B------:R-:W-:Y:S03]  /*1dc10*/  LDS R202, [R5+UR7+0x24c00] ;  /* 0x024c000705ca7984 */ /* 0x000fe60008000800 */
[C---:B------:R-:W-:Y:S01]  /*1dc20*/  HMMA.1688.F32.TF32 R64, R132.reuse, R48, R196 ;  /* 0x000000308440723c */ /* 0x040fe200000810c4 */
[----:B------:R-:W-:Y:S04]  /*1dc30*/  LDS R196, [R5+UR7+0x22800] ;  /* 0x0228000705c47984 */ /* 0x000fe80008000800 */
[----:B------:R-:W-:Y:S03]  /*1dc40*/  LDS R198, [R5+UR7+0x22c00] ;  /* 0x022c000705c67984 */ /* 0x000fe60008000800 */
[-C--:B------:R-:W-:Y:S01]  /*1dc50*/  HMMA.1688.F32.TF32 R44, R132, R12.reuse, R192 ;  /* 0x0000000c842c723c */ /* 0x080fe200000810c0 */
[----:B------:R-:W-:Y:S04]  /*1dc60*/  LDS R197, [R223+UR7+0x22800] ;  /* 0x02280007dfc57984 */ /* 0x000fe80008000800 */
[----:B------:R-:W-:Y:S03]  /*1dc70*/  LDS R199, [R223+UR7+0x22c00] ;  /* 0x022c0007dfc77984 */ /* 0x000fe60008000800 */
[----:B------:R-:W-:Y:S01]  /*1dc80*/  HMMA.1688.F32.TF32 R132, R104, R12, R16 ;  /* 0x0000000c6884723c */ /* 0x000fe20000081010 */
[----:B------:R-:W-:Y:S04]  /*1dc90*/  LDS R192, [R221+UR7+0x22800] ;  /* 0x02280007ddc07984 */ /* 0x000fe80008000800 */
[----:B------:R-:W-:Y:S03]  /*1dca0*/  LDS R194, [R221+UR7+0x22c00] ;  /* 0x022c0007ddc27984 */ /* 0x000fe60008000800 */
[C---:B------:R-:W-:Y:S01]  /*1dcb0*/  HMMA.1688.F32.TF32 R212, R68.reuse, R140, R212 ;  /* 0x0000008c44d4723c */ /* 0x040fe200000810d4 */
        /* <DEDUP_REMOVED lines=11> */
[C---:B------:R-:W-:Y:S08]  /*1dd70*/  HMMA.1688.F32.TF32 R32, R68.reuse, R52, R156 ;  /* 0x000000344420723c */ /* 0x040ff0000008109c */
[C---:B------:R-:W-:Y:S08]  /*1dd80*/  HMMA.1688.F32.TF32 R24, R68.reuse, R48, R160 ;  /* 0x000000304418723c */ /* 0x040ff000000810a0 */
[----:B------:R-:W-:Y:S01]  /*1dd90*/  HMMA.1688.F32.TF32 R16, R68, R12, R168 ;  /* 0x0000000c4410723c */ /* 0x000fe200000810a8 */
[----:B------:R-:W-:Y:S04]  /*1dda0*/  LDS R68, [R5+UR7+0x21800] ;  /* 0x0218000705447984 */ /* 0x000fe80008000800 */
[----:B------:R-:W-:Y:S03]  /*1ddb0*/  LDS R70, [R5+UR7+0x21c00] ;  /* 0x021c000705467984 */ /* 0x000fe60008000800 */
[C---:B------:R-:W-:Y:S01]  /*1ddc0*/  HMMA.1688.F32.TF32 R72, R112.reuse, R144, R72 ;  /* 0x000000907048723c */ /* 0x040fe20000081048 */
[----:B------:R-:W-:Y:S04]  /*1ddd0*/  LDS R69, [R223+UR7+0x21800] ;  /* 0x02180007df457984 */ /* 0x000fe80008000800 */
[----:B------:R-:W1:Y:S03]  /*1dde0*/  LDS R71, [R223+UR7+0x21c00] ;  /* 0x021c0007df477984 */ /* 0x000e660008000800 */
        /* <DEDUP_REMOVED lines=8> */
[C---:B------:R-:W-:Y:S01]  /*1de70*/  HMMA.1688.F32.TF32 R188, R104.reuse, R144, R188 ;  /* 0x0000009068bc723c */ /* 0x040fe200000810bc */
[----:B------:R-:W-:Y:S04]  /*1de80*/  LDS R113, [R222+UR7+0x21800] ;  /* 0x02180007de717984 */ /* 0x000fe80008000800 */
[----:B------:R-:W2:Y:S03]  /*1de90*/  LDS R115, [R222+UR7+0x21c00] ;  /* 0x021c0007de737984 */ /* 0x000ea60008000800 */
        /* <DEDUP_REMOVED lines=12> */
[C---:B------:R-:W-:Y:S01]  /*1df60*/  HMMA.1688.F32.TF32 R168, R68.reuse, R58, R176 ;  /* 0x0000003a44a8723c */ /* 0x040fe200000810b0 */
[----:B------:R-:W-:Y:S04]  /*1df70*/  LDS R176, [R5+UR7+0x22080] ;  /* 0x0220800705b07984 */ /* 0x000fe80008000800 */
[----:B------:R-:W-:Y:S03]  /*1df80*/  LDS R178, [R5+UR7+0x22480] ;  /* 0x0224800705b27984 */ /* 0x000fe60008000800 */
[C---:B------:R-:W-:Y:S01]  /*1df90*/  HMMA.1688.F32.TF32 R172, R68.reuse, R54, R172 ;  /* 0x0000003644ac723c */ /* 0x040fe200000810ac */
[----:B------:R-:W-:Y:S04]  /*1dfa0*/  LDS R177, [R223+UR7+0x22080] ;  /* 0x02208007dfb17984 */ /* 0x000fe80008000800 */
[----:B------:R-:W-:Y:S03]  /*1dfb0*/  LDS R179, [R223+UR7+0x22480] ;  /* 0x02248007dfb37984 */ /* 0x000fe60008000800 */
[C---:B------:R-:W-:Y:S08]  /*1dfc0*/  HMMA.1688.F32.TF32 R64, R68.reuse, R50, R64 ;  /* 0x000000324440723c */ /* 0x040ff00000081040 */
[----:B------:R-:W-:Y:S08]  /*1dfd0*/  HMMA.1688.F32.TF32 R68, R68, R14, R44 ;  /* 0x0000000e4444723c */ /* 0x000ff0000008102c */
[C---:B--2---:R-:W-:Y:S08]  /*1dfe0*/  HMMA.1688.F32.TF32 R72, R112.reuse, R146, R72 ;  /* 0x000000927048723c */ /* 0x044ff00000081048 */
[C---:B------:R-:W-:Y:S08]  /*1dff0*/  HMMA.1688.F32.TF32 R76, R112.reuse, R142, R76 ;  /* 0x0000008e704c723c */ /* 0x040ff0000008104c */
[C---:B------:R-:W-:Y:S08]  /*1e000*/  HMMA.1688.F32.TF32 R80, R112.reuse, R138, R80 ;  /* 0x0000008a7050723c */ /* 0x040ff00000081050 */
[C---:B------:R-:W-:Y:S08]  /*1e010*/  HMMA.1688.F32.TF32 R84, R112.reuse, R62, R84 ;  /* 0x0000003e7054723c */ /* 0x040ff00000081054 */
[C---:B------:R-:W-:Y:S08]  /*1e020*/  HMMA.1688.F32.TF32 R88, R112.reuse, R58, R88 ;  /* 0x0000003a7058723c */ /* 0x040ff00000081058 */
[C---:B------:R-:W-:Y:S08]  /*1e030*/  HMMA.1688.F32.TF32 R92, R112.reuse, R54, R92 ;  /* 0x00000036705c723c */ /* 0x040ff0000008105c */
[C---:B------:R-:W-:Y:S08]  /*1e040*/  HMMA.1688.F32.TF32 R96, R112.reuse, R50, R96 ;  /* 0x000000327060723c */ /* 0x040ff00000081060 */
[----:B------:R-:W-:Y:S08]  /*1e050*/  HMMA.1688.F32.TF32 R100, R112, R14, R100 ;  /* 0x0000000e7064723c */ /* 0x000ff00000081064 */
[C---:B-1----:R-:W-:Y:S08]  /*1e060*/  HMMA.1688.F32.TF32 R44, R104.reuse, R146, R188 ;  /* 0x00000092682c723c */ /* 0x042ff000000810bc */
[C---:B------:R-:W-:Y:S01]  /*1e070*/  HMMA.1688.F32.TF32 R108, R104.reuse, R142, R8 ;  /* 0x0000008e686c723c */ /* 0x040fe20000081008 */
[----:B------:R-:W-:Y:S07]  /*1e080*/  LDSM.16.M88.4 R8, [R6+UR10+0xe080] ;  /* 0x00e0800a0608783b */ /* 0x000fee0008000200 */
[C---:B------:R-:W-:Y:S01]  /*1e090*/  HMMA.1688.F32.TF32 R112, R104.reuse, R138, R28 ;  /* 0x0000008a6870723c */ /* 0x040fe2000008101c */
[----:B------:R-:W1:Y:S07]  /*1e0a0*/  LDSM.16.M88.4 R28, [R6+UR10+0x6080] ;  /* 0x0060800a061c783b */ /* 0x000e6e0008000200 */
        /* <DEDUP_REMOVED lines=9> */
[----:B------:R-:W-:Y:S03]  /*1e140*/  LDS R107, [R222+UR7+0x22400] ;  /* 0x02240007de6b7984 */ /* 0x000fe60008000800 */
[C---:B------:R-:W-:Y:S08]  /*1e150*/  HMMA.1688.F32.TF32 R140, R20.reuse, R142, R212 ;  /* 0x0000008e148c723c */ /* 0x040ff000000810d4 */
[C---:B------:R-:W-:Y:S01]  /*1e160*/  HMMA.1688.F32.TF32 R136, R20.reuse, R138, R208 ;  /* 0x0000008a1488723c */ /* 0x040fe200000810d0 */
[----:B------:R-:W2:Y:S01]  /*1e170*/  LDL.LU R208, [R1+0xb84] ;  /* 0x000b840001d07983 */ /* 0x000ea20000300800 */
[----:B------:R-:W3:Y:S06]  /*1e180*/  LDC R209, c[0x0][0x3a0] ;  /* 0x0000e800ffd17b82 */ /* 0x000eec0000000800 */
[C---:B------:R-:W-:Y:S01]  /*1e190*/  HMMA.1688.F32.TF32 R60, R20.reuse, R62, R40 ;  /* 0x0000003e143c723c */ /* 0x040fe20000081028 */
[----:B------:R-:W4:Y:S07]  /*1e1a0*/  LDSM.16.M88.4 R40, [R6+UR10+0x80] ;  /* 0x0000800a0628783b */ /* 0x000f2e0008000200 */
[C---:B------:R-:W-:Y:S01]  /*1e1b0*/  HMMA.1688.F32.TF32 R56, R20.reuse, R58, R36 ;  /* 0x0000003a1438723c */ /* 0x040fe20000081024 */
[----:B------:R-:W5:Y:S07]  /*1e1c0*/  LDSM.16.M88.4 R36, [R6+UR10+0x2080] ;  /* 0x0020800a0624783b */ /* 0x000f6e0008000200 */
[C---:B------:R-:W-:Y:S01]  /*1e1d0*/  HMMA.1688.F32.TF32 R52, R20.reuse, R54, R32 ;  /* 0x000000361434723c */ /* 0x040fe20000081020 */
[----:B------:R-:W3:Y:S07]  /*1e1e0*/  LDSM.16.M88.4 R32, [R6+UR10+0x4080] ;  /* 0x0040800a0620783b */ /* 0x000eee0008000200 */
[C---:B------:R-:W-:Y:S01]  /*1e1f0*/  HMMA.1688.F32.TF32 R48, R20.reuse, R50, R24 ;  /* 0x000000321430723c */ /* 0x040fe20000081018 */
[----:B------:R-:W3:Y:S07]  /*1e200*/  LDSM.16.M88.4 R24, [R6+UR10+0x8080] ;  /* 0x0080800a0618783b */ /* 0x000eee0008000200 */
[----:B------:R-:W-:Y:S01]  /*1e210*/  HMMA.1688.F32.TF32 R12, R20, R14, R16 ;  /* 0x0000000e140c723c */ /* 0x000fe20000081010 */
[----:B------:R-:W3:Y:S04]  /*1e220*/  LDSM.16.M88.4 R20, [R6+UR10+0xa080] ;  /* 0x00a0800a0614783b */ /* 0x000ee80008000200 */
[----:B------:R-:W3:Y:S03]  /*1e230*/  LDSM.16.M88.4 R16, [R6+UR10+0xc080] ;  /* 0x00c0800a0610783b */ /* 0x000ee60008000200 */
[C---:B-1----:R-:W-:Y:S08]  /*1e240*/  HMMA.1688.F32.TF32 R164, R148.reuse, R28, R164 ;  /* 0x0000001c94a4723c */ /* 0x042ff000000810a4 */
[C---:B----4-:R-:W-:Y:S08]  /*1e250*/  HMMA.1688.F32.TF32 R152, R148.reuse, R40, R152 ;  /* 0x000000289498723c */ /* 0x050ff00000081098 */
[C---:B-----5:R-:W-:Y:S08]  /*1e260*/  HMMA.1688.F32.TF32 R156, R148.reuse, R36, R156 ;  /* 0x00000024949c723c */ /* 0x060ff0000008109c */
[C---:B---3--:R-:W-:Y:S08]  /*1e270*/  HMMA.1688.F32.TF32 R160, R148.reuse, R32, R160 ;  /* 0x0000002094a0723c */ /* 0x048ff000000810a0 */
        /* <DEDUP_REMOVED lines=29> */
[C---:B------:R-:W-:Y:S01]  /*1e450*/  HMMA.1688.F32.TF32 R108, R176.reuse, R36, R108 ;  /* 0x00000024b06c723c */ /* 0x040fe2000008106c */
[----:B------:R-:W-:Y:S04]  /*1e460*/  LDS R44, [R221+UR7+0x22880] ;  /* 0x02288007dd2c7984 */ /* 0x000fe80008000800 */
[----:B------:R-:W-:Y:S03]  /*1e470*/  LDS R46, [R221+UR7+0x22c80] ;  /* 0x022c8007dd2e7984 */ /* 0x000fe60008000800 */
[C---:B------:R-:W-:Y:S01]  /*1e480*/  HMMA.1688.F32.TF32 R112, R176.reuse, R32, R112 ;  /* 0x00000020b070723c */ /* 0x040fe20000081070 */
[----:B------:R-:W-:Y:S04]  /*1e490*/  LDS R45, [R222+UR7+0x22880] ;  /* 0x02288007de2d7984 */ /* 0x000fe80008000800 */
[----:B------:R-:W3:Y:S03]  /*1e4a0*/  LDS R47, [R222+UR7+0x22c80] ;  /* 0x022c8007de2f7984 */ /* 0x000ee60008000800 */
[C---:B------:R-:W-:Y:S08]  /*1e4b0*/  HMMA.1688.F32.TF32 R116, R176.reuse, R28, R116 ;  /* 0x0000001cb074723c */ /* 0x040ff00000081074 */
[C---:B------:R-:W-:Y:S08]  /*1e4c0*/  HMMA.1688.F32.TF32 R120, R176.reuse, R24, R120 ;  /* 0x00000018b078723c */ /* 0x040ff00000081078 */
[C---:B------:R-:W-:Y:S08]  /*1e4d0*/  HMMA.1688.F32.TF32 R124, R176.reuse, R20, R124 ;  /* 0x00000014b07c723c */ /* 0x040ff0000008107c */
[C---:B------:R-:W-:Y:S08]  /*1e4e0*/  HMMA.1688.F32.TF32 R128, R176.reuse, R16, R128 ;  /* 0x00000010b080723c */ /* 0x040ff00000081080 */
[----:B------:R-:W-:Y:S08]  /*1e4f0*/  HMMA.1688.F32.TF32 R132, R176, R8, R132 ;  /* 0x00000008b084723c */ /* 0x000ff00000081084 */
[C---:B------:R-:W-:Y:S01]  /*1e500*/  HMMA.1688.F32.TF32 R188, R196.reuse, R42, R152 ;  /* 0x0000002ac4bc723c */ /* 0x040fe20000081098 */
[----:B------:R-:W-:Y:S07]  /*1e510*/  LDSM.16.M88.4 R152, [R207+UR10+0x8080] ;  /* 0x0080800acf98783b */ /* 0x000fee0008000200 */
[C---:B------:R-:W-:Y:S01]  /*1e520*/  HMMA.1688.F32.TF32 R184, R196.reuse, R38, R156 ;  /* 0x00000026c4b8723c */ /* 0x040fe2000008109c */
[----:B------:R-:W-:Y:S07]  /*1e530*/  LDSM.16.M88.4 R156, [R207+UR10+0xa080] ;  /* 0x00a0800acf9c783b */ /* 0x000fee0008000200 */
[C---:B------:R-:W-:Y:S01]  /*1e540*/  HMMA.1688.F32.TF32 R180, R196.reuse, R34, R160 ;  /* 0x00000022c4b4723c */ /* 0x040fe200000810a0 */
[----:B------:R-:W-:Y:S07]  /*1e550*/  LDSM.16.M88.4 R160, [R207+UR10+0xc080] ;  /* 0x00c0800acfa0783b */ /* 0x000fee0008000200 */
[C---:B------:R-:W-:Y:S01]  /*1e560*/  HMMA.1688.F32.TF32 R176, R196.reuse, R30, R164 ;  /* 0x0000001ec4b0723c */ /* 0x040fe200000810a4 */
[----:B------:R-:W-:Y:S07]  /*1e570*/  LDSM.16.M88.4 R164, [R207+UR10+0xe080] ;  /* 0x00e0800acfa4783b */ /* 0x000fee0008000200 */
        /* <DEDUP_REMOVED lines=24> */
[----:B------:R-:W-:Y:S07]  /*1e700*/  LDSM.16.M88.4 R148, [R207+UR10+0x6080] ;  /* 0x0060800acf94783b */ /* 0x000fee0008000200 */
[C---:B---3--:R-:W-:Y:S01]  /*1e710*/  HMMA.1688.F32.TF32 R40, R44.reuse, R42, R144 ;  /* 0x0000002a2c28723c */ /* 0x048fe20000081090 */
        /* <DEDUP_REMOVED lines=8> */
[C---:B------:R-:W-:Y:S08]  /*1e7a0*/  HMMA.1688.F32.TF32 R16, R44.reuse, R18, R48 ;  /* 0x000000122c10723c */ /* 0x040ff00000081030 */
[----:B------:R-:W-:Y:S01]  /*1e7b0*/  HMMA.1688.F32.TF32 R8, R44, R10, R12 ;  /* 0x0000000a2c08723c */ /* 0x000fe2000008100c */
[----:B------:R-:W-:Y:S04]  /*1e7c0*/  LDS R44, [R5+UR7+0x23000] ;  /* 0x02300007052c7984 */ /* 0x000fe80008000800 */
[----:B------:R-:W-:Y:S04]  /*1e7d0*/  LDS R46, [R5+UR7+0x23400] ;  /* 0x02340007052e7984 */ /* 0x000fe80008000800 */
[----:B------:R-:W-:Y:S04]  /*1e7e0*/  LDS R45, [R223+UR7+0x23000] ;  /* 0x02300007df2d7984 */ /* 0x000fe80008000800 */
[----:B------:R-:W1:Y:S04]  /*1e7f0*/  LDS R47, [R223+UR7+0x23400] ;  /* 0x02340007df2f7984 */ /* 0x000e680008000800 */
[----:B------:R-:W-:Y:S04]  /*1e800*/  LDS R12, [R221+UR7+0x23000] ;  /* 0x02300007dd0c7984 */ /* 0x000fe80008000800 */
[----:B------:R-:W-:Y:S04]  /*1e810*/  LDS R14, [R221+UR7+0x23400] ;  /* 0x02340007dd0e7984 */ /* 0x000fe80008000800 */
[----:B------:R-:W-:Y:S04]  /*1e820*/  LDS R13, [R222+UR7+0x23000] ;  /* 0x02300007de0d7984 */ /* 0x000fe80008000800 */
[----:B------:R-:W3:Y:S01]  /*1e830*/  LDS R15, [R222+UR7+0x23400] ;  /* 0x02340007de0f7984 */ /* 0x000ee20008000800 */
[C---:B-1----:R-:W-:Y:S03]  /*1e840*/  HMMA.1688.F32.TF32 R48, R44.reuse, R136, R188 ;  /* 0x000000882c30723c */ /* 0x042fe600000810bc */
[----:B------:R-:W-:Y:S04]  /*1e850*/  LDS R188, [R5+UR7+0x23800] ;  /* 0x0238000705bc7984 */ /* 0x000fe80008000800 */
[----:B------:R-:W-:Y:S01]  /*1e860*/  LDS R190, [R5+UR7+0x23c00] ;  /* 0x023c000705be7984 */ /* 0x000fe20008000800 */
[C---:B------:R-:W-:Y:S03]  /*1e870*/  HMMA.1688.F32.TF32 R52, R44.reuse, R140, R184 ;  /* 0x0000008c2c34723c */ /* 0x040fe600000810b8 */
        /* <DEDUP_REMOVED lines=8> */
[C---:B------:R-:W-:Y:S08]  /*1e900*/  HMMA.1688.F32.TF32 R168, R44.reuse, R152, R168 ;  /* 0x000000982ca8723c */ /* 0x040ff000000810a8 */
[C---:B------:R-:W-:Y:S08]  /*1e910*/  HMMA.1688.F32.TF32 R172, R44.reuse, R156, R172 ;  /* 0x0000009c2cac723c */ /* 0x040ff000000810ac */
[C---:B------:R-:W-:Y:S08]  /*1e920*/  HMMA.1688.F32.TF32 R64, R44.reuse, R160, R64 ;  /* 0x000000a02c40723c */ /* 0x040ff00000081040 */
[----:B------:R-:W-:Y:S01]  /*1e930*/  HMMA.1688.F32.TF32 R68, R44, R164, R68 ;  /* 0x000000a42c44723c */ /* 0x000fe20000081044 */
[----:B------:R-:W-:Y:S04]  /*1e940*/  LDS R44, [R5+UR7+0x23080] ;  /* 0x02308007052c7984 */ /* 0x000fe80008000800 */
[----:B------:R-:W-:Y:S03]  /*1e950*/  LDS R46, [R5+UR7+0x23480] ;  /* 0x02348007052e7984 */ /* 0x000fe60008000800 */
[C---:B---3--:R-:W-:Y:S01]  /*1e960*/  HMMA.1688.F32.TF32 R72, R12.reuse, R136, R72 ;  /* 0x000000880c48723c */ /* 0x048fe20000081048 */
        /* <DEDUP_REMOVED lines=50> */
[----:B------:R-:W-:Y:S01]  /*1ec90*/  HMMA.1688.F32.TF32 R68, R188, R166, R68 ;  /* 0x000000a6bc44723c */ /* 0x000fe20000081044 */
        /* <DEDUP_REMOVED lines=17> */
[----:B------:R-:W-:Y:S08]  /*1edb0*/  HMMA.1688.F32.TF32 R132, R44, R166, R132 ;  /* 0x000000a62c84723c */ /* 0x000ff00000081084 */
[C---:B---3--:R-:W-:Y:S08]  /*1edc0*/  HMMA.1688.F32.TF32 R136, R12.reuse, R138, R40 ;  /* 0x0000008a0c88723c */ /* 0x048ff00000081028 */
[C---:B------:R-:W-:Y:S01]  /*1edd0*/  HMMA.1688.F32.TF32 R140, R12.reuse, R142, R36 ;  /* 0x0000008e0c8c723c */ /* 0x040fe20000081024 */
[----:B------:R-:W-:Y:S07]  /*1ede0*/  LDSM.16.M88.4 R36, [R6+UR10+0xe100] ;  /* 0x00e1000a0624783b */ /* 0x000fee0008000200 */
[C---:B------:R-:W-:Y:S01]  /*1edf0*/  HMMA.1688.F32.TF32 R144, R12.reuse, R146, R32 ;  /* 0x000000920c90723c */ /* 0x040fe20000081020 */
[----:B------:R-:W1:Y:S07]  /*1ee00*/  LDSM.16.M88.4 R32, [R6+UR10+0xc100] ;  /* 0x00c1000a0620783b */ /* 0x000e6e0008000200 */
[C---:B------:R-:W-:Y:S01]  /*1ee10*/  HMMA.1688.F32.TF32 R148, R12.reuse, R150, R28 ;  /* 0x000000960c94723c */ /* 0x040fe2000008101c */
[----:B------:R-:W3:Y:S07]  /*1ee20*/  LDSM.16.M88.4 R28, [R6+UR10+0xa100] ;  /* 0x00a1000a061c783b */ /* 0x000eee0008000200 */
[C---:B------:R-:W-:Y:S01]  /*1ee30*/  HMMA.1688.F32.TF32 R152, R12.reuse, R154, R24 ;  /* 0x0000009a0c98723c */ /* 0x040fe20000081018 */
[----:B------:R-:W4:Y:S07]  /*1ee40*/  LDSM.16.M88.4 R24, [R6+UR10+0x8100] ;  /* 0x0081000a0618783b */ /* 0x000f2e0008000200 */
[C---:B------:R-:W-:Y:S01]  /*1ee50*/  HMMA.1688.F32.TF32 R156, R12.reuse, R158, R20 ;  /* 0x0000009e0c9c723c */ /* 0x040fe20000081014 */
[----:B------:R-:W5:Y:S07]  /*1ee60*/  LDSM.16.M88.4 R20, [R6+UR10+0x6100] ;  /* 0x0061000a0614783b */ /* 0x000f6e0008000200 */
[C---:B------:R-:W-:Y:S01]  /*1ee70*/  HMMA.1688.F32.TF32 R160, R12.reuse, R162, R16 ;  /* 0x000000a20ca0723c */ /* 0x040fe20000081010 */
[----:B------:R-:W2:Y:S07]  /*1ee80*/  LDSM.16.M88.4 R16, [R6+UR10+0x4100] ;  /* 0x0041000a0610783b */ /* 0x000eae0008000200 */
[----:B------:R-:W-:Y:S01]  /*1ee90*/  HMMA.1688.F32.TF32 R164, R12, R166, R8 ;  /* 0x000000a60ca4723c */ /* 0x000fe20000081008 */
[----:B------:R-:W2:Y:S04]  /*1eea0*/  LDSM.16.M88.4 R8, [R6+UR10+0x100] ;  /* 0x0001000a0608783b */ /* 0x000ea80008000200 */
[----:B------:R-:W2:Y:S03]  /*1eeb0*/  LDSM.16.M88.4 R12, [R6+UR10+0x2100] ;  /* 0x0021000a060c783b */ /* 0x000ea60008000200 */
[C---:B-1----:R-:W-:Y:S08]  /*1eec0*/  HMMA.1688.F32.TF32 R64, R172.reuse, R32, R64 ;  /* 0x00000020ac40723c */ /* 0x042ff00000081040 */
[C---:B---3--:R-:W-:Y:S08]  /*1eed0*/  HMMA.1688.F32.TF32 R60, R172.reuse, R28, R60 ;  /* 0x0000001cac3c723c */ /* 0x048ff0000008103c */
[C---:B----4-:R-:W-:Y:S08]  /*1eee0*/  HMMA.1688.F32.TF32 R56, R172.reuse, R24, R56 ;  /* 0x00000018ac38723c */ /* 0x050ff00000081038 */
[C---:B-----5:R-:W-:Y:S08]  /*1eef0*/  HMMA.1688.F32.TF32 R52, R172.reuse, R20, R52 ;  /* 0x00000014ac34723c */ /* 0x060ff00000081034 */
[C---:B--2---:R-:W-:Y:S08]  /*1ef00*/  HMMA.1688.F32.TF32 R48, R172.reuse, R16, R48 ;  /* 0x00000010ac30723c */ /* 0x044ff00000081030 */
        /* <DEDUP_REMOVED lines=44> */
[C---:B------:R-:W-:Y:S01]  /*1f1d0*/  HMMA.1688.F32.TF32 R188, R200.reuse, R14, R44 ;  /* 0x0000000ec8bc723c */ /* 0x040fe2000008102c */
[----:B------:R-:W-:Y:S04]  /*1f1e0*/  LDSM.16.M88.4 R44, [R207+UR10+0x6100] ;  /* 0x0061000acf2c783b */ /* 0x000fe80008000200 */
[----:B------:R-:W-:Y:S03]  /*1f1f0*/  LDSM.16.M88.4 R40, [R207+UR10+0x8100] ;  /* 0x0081000acf28783b */ /* 0x000fe60008000200 */
        /* <DEDUP_REMOVED lines=8> */
[----:B------:R-:W-:Y:S08]  /*1f280*/  HMMA.1688.F32.TF32 R68, R200, R38, R68 ;  /* 0x00000026c844723c */ /* 0x000ff00000081044 */
        /* <DEDUP_REMOVED lines=15> */
[----:B------:R-:W1:Y:S03]  /*1f380*/  LDS R175, [R223+UR7+0x25400] ;  /* 0x02540007dfaf7984 */ /* 0x000e660008000800 */
[C---:B------:R-:W-:Y:S08]  /*1f390*/  HMMA.1688.F32.TF32 R140, R168.reuse, R14, R140 ;  /* 0x0000000ea88c723c */ /* 0x040ff0000008108c */
[C---:B------:R-:W-:Y:S08]  /*1f3a0*/  HMMA.1688.F32.TF32 R144, R168.reuse, R18, R144 ;  /* 0x00000012a890723c */ /* 0x040ff00000081090 */
[C---:B------:R-:W-:Y:S08]  /*1f3b0*/  HMMA.1688.F32.TF32 R148, R168.reuse, R22, R148 ;  /* 0x00000016a894723c */ /* 0x040ff00000081094 */
[C---:B------:R-:W-:Y:S08]  /*1f3c0*/  HMMA.1688.F32.TF32 R152, R168.reuse, R26, R152 ;  /* 0x0000001aa898723c */ /* 0x040ff00000081098 */
[C---:B------:R-:W-:Y:S01]  /*1f3d0*/  HMMA.1688.F32.TF32 R156, R168.reuse, R30, R156 ;  /* 0x0000001ea89c723c */ /* 0x040fe2000008109c */
[----:B------:R-:W-:Y:S07]  /*1f3e0*/  LDSM.16.M88.4 R28, [R207+UR10+0xe100] ;  /* 0x00e1000acf1c783b */ /* 0x000fee0008000200 */
[C---:B------:R-:W-:Y:S01]  /*1f3f0*/  HMMA.1688.F32.TF32 R160, R168.reuse, R34, R160 ;  /* 0x00000022a8a0723c */ /* 0x040fe200000810a0 */
[----:B------:R-:W-:Y:S07]  /*1f400*/  LDSM.16.M88.4 R32, [R207+UR10+0xc100] ;  /* 0x00c1000acf20783b */ /* 0x000fee0008000200 */
[----:B------:R-:W-:Y:S01]  /*1f410*/  HMMA.1688.F32.TF32 R164, R168, R38, R164 ;  /* 0x00000026a8a4723c */ /* 0x000fe200000810a4 */
[----:B------:R-:W-:Y:S04]  /*1f420*/  LDS R168, [R221+UR7+0x25000] ;  /* 0x02500007dda87984 */ /* 0x000fe80008000800 */
[----:B------:R-:W-:Y:S03]  /*1f430*/  LDS R170, [R221+UR7+0x25400] ;  /* 0x02540007ddaa7984 */ /* 0x000fe60008000800 */
[C---:B------:R-:W-:Y:S01]  /*1f440*/  HMMA.1688.F32.TF32 R72, R196.reuse, R10, R72 ;  /* 0x0000000ac448723c */ /* 0x040fe20000081048 */
[----:B------:R-:W-:Y:S04]  /*1f450*/  LDS R169, [R222+UR7+0x25000] ;  /* 0x02500007dea97984 */ /* 0x000fe80008000800 */
[----:B------:R-:W-:Y:S03]  /*1f460*/  LDS R171, [R222+UR7+0x25400] ;  /* 0x02540007deab7984 */ /* 0x000fe60008000800 */
[C---:B------:R-:W-:Y:S01]  /*1f470*/  HMMA.1688.F32.TF32 R76, R196.reuse, R14, R76 ;  /* 0x0000000ec44c723c */ /* 0x040fe2000008104c */
[----:B------:R-:W2:Y:S07]  /*1f480*/  LDSM.16.M88.4 R36, [R207+UR10+0xa100] ;  /* 0x00a1000acf24783b */ /* 0x000eae0008000200 */
[C---:B------:R-:W-:Y:S08]  /*1f490*/  HMMA.1688.F32.TF32 R80, R196.reuse, R18, R80 ;  /* 0x00000012c450723c */ /* 0x040ff00000081050 */
[C---:B------:R-:W-:Y:S08]  /*1f4a0*/  HMMA.1688.F32.TF32 R84, R196.reuse, R22, R84 ;  /* 0x00000016c454723c */ /* 0x040ff00000081054 */
[----:B------:R-:W-:Y:S01]  /*1f4b0*/  HMMA.1688.F32.TF32 R88, R196, R26, R88 ;  /* 0x0000001ac458723c */ /* 0x000fe20000081058 */
[----:B------:R-:W-:Y:S04]  /*1f4c0*/  LDS R196, [R221+UR7+0x26800] ;  /* 0x02680007ddc47984 */ /* 0x000fe80008000800 */
[----:B------:R-:W-:Y:S03]  /*1f4d0*/  LDS R198, [R221+UR7+0x26c00] ;  /* 0x026c0007ddc67984 */ /* 0x000fe60008000800 */
[C---:B-1----:R-:W-:Y:S01]  /*1f4e0*/  HMMA.1688.F32.TF32 R24, R172.reuse, R56, R192 ;  /* 0x00000038ac18723c */ /* 0x042fe200000810c0 */
        /* <DEDUP_REMOVED lines=14> */
[C---:B--2---:R-:W-:Y:S08]  /*1f5d0*/  HMMA.1688.F32.TF32 R60, R172.reuse, R36, R60 ;  /* 0x00000024ac3c723c */ /* 0x044ff0000008103c */
        /* <DEDUP_REMOVED lines=49> */
[----:B------:R-:W-:Y:S08]  /*1f8f0*/  HMMA.1688.F32.TF32 R68, R188, R30, R68 ;  /* 0x0000001ebc44723c */ /* 0x000ff00000081044 */
        /* <DEDUP_REMOVED lines=20> */
[----:B------:R-:W-:Y:S03]  /*1fa40*/  LDS R175, [R223+UR7+0x26400] ;  /* 0x02640007dfaf7984 */ /* 0x000fe60008000800 */
[C---:B------:R-:W-:Y:S01]  /*1fa50*/  HMMA.1688.F32.TF32 R140, R168.reuse, R54, R140 ;  /* 0x00000036a88c723c */ /* 0x040fe2000008108c */
[----:B------:R-:W1:Y:S04]  /*1fa60*/  LDSM.16.M88.4 R56, [R6+UR10+0x180] ;  /* 0x0001800a0638783b */ /* 0x000e680008000200 */
[----:B------:R-:W2:Y:S03]  /*1fa70*/  LDSM.16.M88.4 R52, [R6+UR10+0x2180] ;  /* 0x0021800a0634783b */ /* 0x000ea60008000200 */
[C---:B------:R-:W-:Y:S01]  /*1fa80*/  HMMA.1688.F32.TF32 R144, R168.reuse, R50, R144 ;  /* 0x00000032a890723c */ /* 0x040fe20000081090 */
[----:B------:R-:W3:Y:S07]  /*1fa90*/  LDSM.16.M88.4 R48, [R6+UR10+0x4180] ;  /* 0x0041800a0630783b */ /* 0x000eee0008000200 */
[C---:B------:R-:W-:Y:S01]  /*1faa0*/  HMMA.1688.F32.TF32 R148, R168.reuse, R46, R148 ;  /* 0x0000002ea894723c */ /* 0x040fe20000081094 */
[----:B------:R-:W4:Y:S07]  /*1fab0*/  LDSM.16.M88.4 R44, [R6+UR10+0x6180] ;  /* 0x0061800a062c783b */ /* 0x000f2e0008000200 */
[C---:B------:R-:W-:Y:S01]  /*1fac0*/  HMMA.1688.F32.TF32 R152, R168.reuse, R42, R152 ;  /* 0x0000002aa898723c */ /* 0x040fe20000081098 */
[----:B------:R-:W5:Y:S07]  /*1fad0*/  LDSM.16.M88.4 R40, [R6+UR10+0x8180] ;  /* 0x0081800a0628783b */ /* 0x000f6e0008000200 */
[C---:B------:R-:W-:Y:S01]  /*1fae0*/  HMMA.1688.F32.TF32 R156, R168.reuse, R38, R156 ;  /* 0x00000026a89c723c */ /* 0x040fe2000008109c */
[----:B------:R-:W4:Y:S07]  /*1faf0*/  LDSM.16.M88.4 R36, [R6+UR10+0xa180] ;  /* 0x00a1800a0624783b */ /* 0x000f2e0008000200 */
[C---:B------:R-:W-:Y:S01]  /*1fb00*/  HMMA.1688.F32.TF32 R160, R168.reuse, R34, R160 ;  /* 0x00000022a8a0723c */ /* 0x040fe200000810a0 */
[----:B------:R-:W5:Y:S07]  /*1fb10*/  LDSM.16.M88.4 R32, [R6+UR10+0xc180] ;  /* 0x00c1800a0620783b */ /* 0x000f6e0008000200 */
[----:B------:R-:W-:Y:S01]  /*1fb20*/  HMMA.1688.F32.TF32 R164, R168, R30, R164 ;  /* 0x0000001ea8a4723c */ /* 0x000fe200000810a4 */
[----:B------:R-:W5:Y:S04]  /*1fb30*/  LDSM.16.M88.4 R28, [R6+UR10+0xe180] ;  /* 0x00e1800a061c783b */ /* 0x000f680008000200 */
[----:B------:R-:W-:Y:S03]  /*1fb40*/  LDS R168, [R221+UR7+0x26000] ;  /* 0x02600007dda87984 */ /* 0x000fe60008000800 */
[C---:B-1----:R-:W-:Y:S01]  /*1fb50*/  HMMA.1688.F32.TF32 R24, R172.reuse, R56, R24 ;  /* 0x00000038ac18723c */ /* 0x042fe20000081018 */
[----:B------:R-:W-:Y:S04]  /*1fb60*/  LDS R170, [R221+UR7+0x26400] ;  /* 0x02640007ddaa7984 */ /* 0x000fe80008000800 */
[----:B------:R-:W-:Y:S03]  /*1fb70*/  LDS R169, [R222+UR7+0x26000] ;  /* 0x02600007dea97984 */ /* 0x000fe60008000800 */
[C---:B--2---:R-:W-:Y:S01]  /*1fb80*/  HMMA.1688.F32.TF32 R20, R172.reuse, R52, R180 ;  /* 0x00000034ac14723c */ /* 0x044fe200000810b4 */
[----:B------:R-:W1:Y:S07]  /*1fb90*/  LDS R171, [R222+UR7+0x26400] ;  /* 0x02640007deab7984 */ /* 0x000e6e0008000800 */
[C---:B---3--:R-:W-:Y:S08]  /*1fba0*/  HMMA.1688.F32.TF32 R16, R172.reuse, R48, R16 ;  /* 0x00000030ac10723c */ /* 0x048ff00000081010 */
[C---:B----4-:R-:W-:Y:S01]  /*1fbb0*/  HMMA.1688.F32.TF32 R12, R172.reuse, R44, R176 ;  /* 0x0000002cac0c723c */ /* 0x050fe200000810b0 */
[----:B------:R-:W-:Y:S04]  /*1fbc0*/  LDS R176, [R5+UR7+0x26880] ;  /* 0x0268800705b07984 */ /* 0x000fe80008000800 */
[----:B------:R-:W-:Y:S03]  /*1fbd0*/  LDS R178, [R5+UR7+0x26c80] ;  /* 0x026c800705b27984 */ /* 0x000fe60008000800 */
[C---:B-----5:R-:W-:Y:S01]  /*1fbe0*/  HMMA.1688.F32.TF32 R8, R172.reuse, R40, R8 ;  /* 0x00000028ac08723c */ /* 0x060fe20000081008 */
[----:B------:R-:W-:Y:S04]  /*1fbf0*/  LDS R177, [R223+UR7+0x26880] ;  /* 0x02688007dfb17984 */ /* 0x000fe80008000800 */
[----:B------:R-:W-:Y:S03]  /*1fc00*/  LDS R179, [R223+UR7+0x26c80] ;  /* 0x026c8007dfb37984 */ /* 0x000fe60008000800 */
        /* <DEDUP_REMOVED lines=49> */
[C---:B------:R-:W-:Y:S01]  /*1ff20*/  HMMA.1688.F32.TF32 R24, R172.reuse, R58, R24 ;  /* 0x0000003aac18723c */ /* 0x040fe20000081018 */
[----:B------:R-:W-:Y:S04]  /*1ff30*/  LDS R17, [R222+UR7+0x27080] ;  /* 0x02708007de117984 */ /* 0x000fe80008000800 */
[----:B------:R-:W-:Y:S03]  /*1ff40*/  LDS R19, [R222+UR7+0x27480] ;  /* 0x02748007de137984 */ /* 0x000fe60008000800 */
[C---:B------:R-:W-:Y:S01]  /*1ff50*/  HMMA.1688.F32.TF32 R188, R172.reuse, R42, R8 ;  /* 0x0000002aacbc723c */ /* 0x040fe20000081008 */
[----:B------:R-:W2:Y:S04]  /*1ff60*/  LDSM.16.M88.4 R12, [R207+UR10+0x180] ;  /* 0x0001800acf0c783b */ /* 0x000ea80008000200 */
[----:B------:R-:W-:Y:S03]  /*1ff70*/  LDSM.16.M88.4 R8, [R207+UR10+0x2180] ;  /* 0x0021800acf08783b */ /* 0x000fe60008000200 */
[C---:B------:R-:W-:Y:S01]  /*1ff80*/  HMMA.1688.F32.TF32 R184, R172.reuse, R38, R60 ;  /* 0x00000026acb8723c */ /* 0x040fe2000008103c */
[----:B------:R-:W-:Y:S04]  /*1ff90*/  LDS R60, [R221+UR7+0x27000] ;  /* 0x02700007dd3c7984 */ /* 0x000fe80008000800 */
[----:B------:R-:W-:Y:S03]  /*1ffa0*/  LDS R62, [R221+UR7+0x27400] ;  /* 0x02740007dd3e7984 */ /* 0x000fe60008000800 */
[----:B------:R-:W-:Y:S01]  /*1ffb0*/  HMMA.1688.F32.TF32 R180, R172, R34, R64 ;  /* 0x00000022acb4723c */ /* 0x000fe20000081040 */
[----:B------:R-:W-:Y:S04]  /*1ffc0*/  LDS R61, [R222+UR7+0x27000] ;  /* 0x02700007de3d7984 */ /* 0x000fe80008000800 */
[----:B------:R-:W-:Y:S03]  /*1ffd0*/  LDS R63, [R222+UR7+0x27400] ;  /* 0x02740007de3f7984 */ /* 0x000fe60008000800 */
[-C--:B------:R-:W-:Y:S08]  /*1ffe0*/  HMMA.1688.F32.TF32 R72, R196, R58.reuse, R72 ;  /* 0x0000003ac448723c */ /* 0x080ff00000081048 */
[-C--:B------:R-:W-:Y:S08]  /*1fff0*/  HMMA.1688.F32.TF32 R104, R176, R58.reuse, R104 ;  /* 0x0000003ab068723c */ /* 0x080ff00000081068 */
[----:B-1----:R-:W-:Y:S01]  /*20000*/  HMMA.1688.F32.TF32 R136, R168, R58, R136 ;  /* 0x0000003aa888723c */ /* 0x002fe20000081088 */
[----:B------:R-:W-:Y:S04]  /*20010*/  LDS R58, [R5+UR7+0x27480] ;  /* 0x02748007053a7984 */ /* 0x000fe80008000800 */
[----:B------:R-:W1:Y:S03]  /*20020*/  LDS R59, [R223+UR7+0x27480] ;  /* 0x02748007df3b7984 */ /* 0x000e660008000800 */
[----:B------:R-:W-:Y:S08]  /*20030*/  HMMA.1688.F32.TF32 R20, R172, R54, R20 ;  /* 0x00000036ac14723c */ /* 0x000ff00000081014 */
[C---:B------:R-:W-:Y:S08]  /*20040*/  HMMA.1688.F32.TF32 R80, R196.reuse, R50, R80 ;  /* 0x00000032c450723c */ /* 0x040ff00000081050 */
[C---:B------:R-:W-:Y:S08]  /*20050*/  HMMA.1688.F32.TF32 R84, R196.reuse, R46, R84 ;  /* 0x0000002ec454723c */ /* 0x040ff00000081054 */
[C---:B------:R-:W-:Y:S08]  /*20060*/  HMMA.1688.F32.TF32 R88, R196.reuse, R42, R88 ;  /* 0x0000002ac458723c */ /* 0x040ff00000081058 */
[C---:B------:R-:W-:Y:S08]  /*20070*/  HMMA.1688.F32.TF32 R92, R196.reuse, R38, R92 ;  /* 0x00000026c45c723c */ /* 0x040ff0000008105c */
[----:B------:R-:W-:Y:S08]  /*20080*/  HMMA.1688.F32.TF32 R96, R196, R34, R96 ;  /* 0x00000022c460723c */ /* 0x000ff00000081060 */
        /* <DEDUP_REMOVED lines=9> */
[----:B------:R-:W-:Y:S08]  /*20120*/  HMMA.1688.F32.TF32 R128, R176, R34, R128 ;  /* 0x00000022b080723c */ /* 0x000ff00000081080 */
[C---:B------:R-:W-:Y:S01]  /*20130*/  HMMA.1688.F32.TF32 R144, R168.reuse, R50, R144 ;  /* 0x00000032a890723c */ /* 0x040fe20000081090 */
[----:B------:R-:W4:Y:S07]  /*20140*/  LDSM.16.M88.4 R48, [R207+UR10+0x4180] ;  /* 0x0041800acf30783b */ /* 0x000f2e0008000200 */
[C---:B------:R-:W-:Y:S01]  /*20150*/  HMMA.1688.F32.TF32 R148, R168.reuse, R46, R148 ;  /* 0x0000002ea894723c */ /* 0x040fe20000081094 */
[----:B------:R-:W5:Y:S07]  /*20160*/  LDSM.16.M88.4 R44, [R207+UR10+0x6180] ;  /* 0x0061800acf2c783b */ /* 0x000f6e0008000200 */
[C---:B------:R-:W-:Y:S01]  /*20170*/  HMMA.1688.F32.TF32 R152, R168.reuse, R42, R152 ;  /* 0x0000002aa898723c */ /* 0x040fe20000081098 */
[----:B------:R-:W1:Y:S07]  /*20180*/  LDSM.16.M88.4 R40, [R207+UR10+0x8180] ;  /* 0x0081800acf28783b */ /* 0x000e6e0008000200 */
[C---:B------:R-:W-:Y:S01]  /*20190*/  HMMA.1688.F32.TF32 R156, R168.reuse, R38, R156 ;  /* 0x00000026a89c723c */ /* 0x040fe2000008109c */
[----:B------:R-:W1:Y:S07]  /*201a0*/  LDSM.16.M88.4 R36, [R207+UR10+0xa180] ;  /* 0x00a1800acf24783b */ /* 0x000e6e0008000200 */
[----:B------:R-:W-:Y:S01]  /*201b0*/  HMMA.1688.F32.TF32 R160, R168, R34, R160 ;  /* 0x00000022a8a0723c */ /* 0x000fe200000810a0 */
[----:B------:R-:W1:Y:S07]  /*201c0*/  LDSM.16.M88.4 R32, [R207+UR10+0xc180] ;  /* 0x00c1800acf20783b */ /* 0x000e6e0008000200 */
[-C--:B------:R-:W-:Y:S08]  /*201d0*/  HMMA.1688.F32.TF32 R172, R172, R30.reuse, R68 ;  /* 0x0000001eacac723c */ /* 0x080ff00000081044 */
[-C--:B------:R-:W-:Y:S08]  /*201e0*/  HMMA.1688.F32.TF32 R100, R196, R30.reuse, R100 ;  /* 0x0000001ec464723c */ /* 0x080ff00000081064 */
[-C--:B------:R-:W-:Y:S08]  /*201f0*/  HMMA.1688.F32.TF32 R132, R176, R30.reuse, R132 ;  /* 0x0000001eb084723c */ /* 0x080ff00000081084 */
[----:B------:R-:W-:Y:S01]  /*20200*/  HMMA.1688.F32.TF32 R164, R168, R30, R164 ;  /* 0x0000001ea8a4723c */ /* 0x000fe200000810a4 */
[----:B------:R1:W3:Y:S07]  /*20210*/  LDSM.16.M88.4 R28, [R207+UR10+0xe180] ;  /* 0x00e1800acf1c783b */ /* 0x0002ee0008000200 */
[-C--:B------:R-:W-:Y:S01]  /*20220*/  HMMA.1688.F32.TF32 R76, R196, R54.reuse, R76 ;  /* 0x00000036c44c723c */ /* 0x080fe2000008104c */
[----:B-1----:R-:W5:Y:S04]  /*20230*/  LDL.LU R207, [R1+0xb8c] ;  /* 0x000b8c0001cf7983 */ /* 0x002f680000300800 */
[----:B------:R-:W5:Y:S03]  /*20240*/  LDL.LU R206, [R1+0xb64] ;  /* 0x000b640001ce7983 */ /* 0x000f660000300800 */
[----:B------:R-:W-:Y:S01]  /*20250*/  HMMA.1688.F32.TF32 R176, R168, R54, R140 ;  /* 0x00000036a8b0723c */ /* 0x000fe2000008108c */
[----:B------:R-:W5:Y:S04]  /*20260*/  LDL.LU R205, [R1+0xb70] ;  /* 0x000b700001cd7983 */ /* 0x000f680000300800 */
[----:B------:R-:W5:Y:S03]  /*20270*/  LDL R204, [R1+0xb9c] ;  /* 0x000b9c0001cc7983 */ /* 0x000f660000100800 */
[-C--:B--2---:R-:W-:Y:S08]  /*20280*/  HMMA.1688.F32.TF32 R196, R16, R12.reuse, R136 ;  /* 0x0000000c10c4723c */ /* 0x084ff00000081088 */
[----:B------:R-:W-:Y:S08]  /*20290*/  HMMA.1688.F32.TF32 R140, R56, R12, R104 ;  /* 0x0000000c388c723c */ /* 0x000ff00000081068 */
[-C--:B------:R-:W-:Y:S08]  /*202a0*/  HMMA.1688.F32.TF32 R136, R60, R8.reuse, R76 ;  /* 0x000000083c88723c */ /* 0x080ff0000008104c */
[----:B------:R-:W-:Y:S08]  /*202b0*/  HMMA.1688.F32.TF32 R168, R56, R8, R64 ;  /* 0x0000000838a8723c */ /* 0x000ff00000081040 */
[C---:B---3--:R-:W-:Y:S08]  /*202c0*/  HMMA.1688.F32.TF32 R24, R108.reuse, R12, R24 ;  /* 0x0000000c6c18723c */ /* 0x048ff00000081018 */
[C---:B------:R-:W-:Y:S08]  /*202d0*/  HMMA.1688.F32.TF32 R20, R108.reuse, R8, R20 ;  /* 0x000000086c14723c */ /* 0x040ff00000081014 */
[C---:B----4-:R-:W-:Y:S08]  /*202e0*/  HMMA.1688.F32.TF32 R52, R108.reuse, R48, R200 ;  /* 0x000000306c34723c */ /* 0x050ff000000810c8 */
[C---:B-----5:R-:W-:Y:S08]  /*202f0*/  HMMA.1688.F32.TF32 R64, R108.reuse, R44, R192 ;  /* 0x0000002c6c40723c */ /* 0x060ff000000810c0 */
[C---:B------:R-:W-:Y:S08]  /*20300*/  HMMA.1688.F32.TF32 R68, R108.reuse, R40, R188 ;  /* 0x000000286c44723c */ /* 0x040ff000000810bc */
[C---:B------:R-:W-:Y:S08]  /*20310*/  HMMA.1688.F32.TF32 R76, R108.reuse, R36, R184 ;  /* 0x000000246c4c723c */ /* 0x040ff000000810b8 */
[----:B------:R-:W-:Y:S08]  /*20320*/  HMMA.1688.F32.TF32 R104, R108, R32, R180 ;  /* 0x000000206c68723c */ /* 0x000ff000000810b4 */
[----:B------:R-:W-:Y:S08]  /*20330*/  HMMA.1688.F32.TF32 R72, R60, R12, R72 ;  /* 0x0000000c3c48723c */ /* 0x000ff00000081048 */
[----:B------:R-:W-:Y:S08]  /*20340*/  HMMA.1688.F32.TF32 R176, R16, R8, R176 ;  /* 0x0000000810b0723c */ /* 0x000ff000000810b0 */
        /* <DEDUP_REMOVED lines=27> */
[C---:B------:R-:W-:Y:S01]  /*20500*/  HMMA.1688.F32.TF32 R152, R16.reuse, R40, R152 ;  /* 0x000000281098723c */ /* 0x040fe20000081098 */
[----:B------:R-:W4:Y:S04]  /*20510*/  LDL.LU R41, [R1+0xb44] ;  /* 0x000b440001297983 */ /* 0x000f280000300800 */
[----:B------:R-:W5:Y:S03]  /*20520*/  LDL.LU R40, [R1+0xb48] ;  /* 0x000b480001287983 */ /* 0x000f660000300800 */
[C---:B------:R-:W-:Y:S08]  /*20530*/  HMMA.1688.F32.TF32 R156, R16.reuse, R36, R156 ;  /* 0x00000024109c723c */ /* 0x040ff0000008109c */
[C---:B------:R-:W-:Y:S08]  /*20540*/  HMMA.1688.F32.TF32 R160, R16.reuse, R32, R160 ;  /* 0x0000002010a0723c */ /* 0x040ff000000810a0 */
[----:B------:R-:W-:Y:S01]  /*20550*/  HMMA.1688.F32.TF32 R164, R16, R28, R164 ;  /* 0x0000001c10a4723c */ /* 0x000fe200000810a4 */
[----:B------:R-:W-:Y:S04]  /*20560*/  LDS R17, [R223+UR7+0x27880] ;  /* 0x02788007df117984 */ /* 0x000fe80008000800 */
[----:B------:R-:W-:Y:S04]  /*20570*/  LDS R19, [R223+UR7+0x27c80] ;  /* 0x027c8007df137984 */ /* 0x000fe80008000800 */
[----:B------:R-:W-:Y:S04]  /*20580*/  LDS R16, [R5+UR7+0x27880] ;  /* 0x0278800705107984 */ /* 0x000fe80008000800 */
[----:B------:R-:W3:Y:S01]  /*20590*/  LDS R18, [R5+UR7+0x27c80] ;  /* 0x027c800705127984 */ /* 0x000ee20008000800 */
[-C--:B-1----:R-:W-:Y:S08]  /*205a0*/  HMMA.1688.F32.TF32 R76, R172, R38.reuse, R76 ;  /* 0x00000026ac4c723c */ /* 0x082ff0000008104c */
[-C--:B--2---:R-:W-:Y:S08]  /*205b0*/  HMMA.1688.F32.TF32 R92, R60, R38.reuse, R92 ;  /* 0x000000263c5c723c */ /* 0x084ff0000008105c */
[----:B---3--:R-:W-:Y:S08]  /*205c0*/  HMMA.1688.F32.TF32 R156, R56, R38, R156 ;  /* 0x00000026389c723c */ /* 0x008ff0000008109c */
[-C--:B------:R-:W-:Y:S08]  /*205d0*/  HMMA.1688.F32.TF32 R104, R172, R34.reuse, R104 ;  /* 0x00000022ac68723c */ /* 0x080ff00000081068 */
[----:B------:R-:W-:Y:S08]  /*205e0*/  HMMA.1688.F32.TF32 R96, R60, R34, R96 ;  /* 0x000000223c60723c */ /* 0x000ff00000081060 */
[C---:B------:R-:W-:Y:S01]  /*205f0*/  HMMA.1688.F32.TF32 R124, R16.reuse, R38, R124 ;  /* 0x00000026107c723c */ /* 0x040fe2000008107c */
[----:B------:R-:W2:Y:S07]  /*20600*/  LDL.LU R39, [R1+0xb24] ;  /* 0x000b240001277983 */ /* 0x000eae0000300800 */
[-C--:B------:R-:W-:Y:S08]  /*20610*/  HMMA.1688.F32.TF32 R128, R16, R34.reuse, R128 ;  /* 0x000000221080723c */ /* 0x080ff00000081080 */
[----:B------:R-:W-:Y:S01]  /*20620*/  HMMA.1688.F32.TF32 R160, R56, R34, R160 ;  /* 0x0000002238a0723c */ /* 0x000fe200000810a0 */
[----:B------:R-:W3:Y:S01]  /*20630*/  LDL.LU R35, [R1+0xb28] ;  /* 0x000b280001237983 */ /* 0x000ee20000300800 */
[----:B------:R-:W1:Y:S01]  /*20640*/  S2R R219, SR_TID.X ;  /* 0x0000000000db7919 */ /* 0x000e620000002100 */
[----:B------:R-:W-:-:S04]  /*20650*/  VIADD R209, R209, 0xffffff00 ;  /* 0xffffff00d1d17836 */ /* 0x000fc80000000000 */
[----:B------:R-:W-:Y:S02]  /*20660*/  IMAD R28, R220, -0x80, R209 ;  /* 0xffffff80dc1c7824 */ /* 0x000fe400078e02d1 */
[----:B------:R-:W-:-:S03]  /*20670*/  VIADD R29, R204, 0xfffffffe ;  /* 0xfffffffecc1d7836 */ /* 0x000fc60000000000 */
[----:B------:R-:W-:Y:S02]  /*20680*/  ISETP.GT.AND P1, PT, R28, RZ, PT ;  /* 0x000000ff1c00720c */ /* 0x000fe40003f24270 */
[----:B------:R-:W-:Y:S01]  /*20690*/  ISETP.GE.AND P0, PT, R220, R29, PT ;  /* 0x0000001ddc00720c */ /* 0x000fe20003f06270 */
[----:B------:R-:W-:Y:S01]  /*206a0*/  UIADD3 UR5, UPT, UPT, UR5, 0x1, URZ ;  /* 0x0000000105057890 */ /* 0x000fe2000fffe0ff */
[----:B------:R-:W-:Y:S02]  /*206b0*/  SEL R29, RZ, 0x4, !P1 ;  /* 0x00000004ff1d7807 */ /* 0x000fe40004800000 */
[----:B------:R-:W-:Y:S01]  /*206c0*/  ISETP.GT.AND P1, PT, R28, 0x4, PT ;  /* 0x000000041c00780c */ /* 0x000fe20003f24270 */
[----:B------:R-:W-:Y:S01]  /*206d0*/  UISETP.GT.AND UP0, UPT, UR5, 0x1, UPT ;  /* 0x000000010500788c */ /* 0x000fe2000bf04270 */
[----:B------:R-:W-:Y:S02]  /*206e0*/  SEL R29, R29, RZ, !P0 ;  /* 0x000000ff1d1d7207 */ /* 0x000fe40004000000 */
[----:B------:R-:W-:Y:S01]  /*206f0*/  IADD3 R207, P3, PT, R207, R4, RZ ;  /* 0x00000004cfcf7210 */ /* 0x000fe20007f7e0ff */
[----:B------:R-:W-:Y:S01]  /*20700*/  USEL UR5, UR5, URZ, !UP0 ;  /* 0x000000ff05057287 */ /* 0x000fe2000c000000 */
[----:B------:R-:W-:-:S02]  /*20710*/  ISETP.NE.U32.AND P2, PT, R29, RZ, PT ;  /* 0x000000ff1d00720c */ /* 0x000fc40003f45070 */
[----:B------:R-:W-:Y:S02]  /*20720*/  SEL R29, RZ, 0x4, !P1 ;  /* 0x00000004ff1d7807 */ /* 0x000fe40004800000 */
[----:B------:R-:W-:Y:S01]  /*20730*/  IADD3 R205, P4, PT, R205, R4, RZ ;  /* 0x00000004cdcd7210 */ /* 0x000fe20007f9e0ff */
[----:B------:R-:W-:Y:S01]  /*20740*/  ULEA UR7, UR5, UR4, 0xf ;  /* 0x0000000405077291 */ /* 0x000fe2000f8e78ff */
[----:B------:R-:W-:Y:S02]  /*20750*/  SEL R29, R29, RZ, !P0 ;  /* 0x000000ff1d1d7207 */ /* 0x000fe40004000000 */
[----:B-1----:R-:W-:Y:S01]  /*20760*/  LOP3.LUT R33, R219, 0x3f, RZ, 0xc0, !PT ;  /* 0x0000003fdb217812 */ /* 0x002fe200078ec0ff */
[----:B------:R-:W-:Y:S01]  /*20770*/  HMMA.1688.F32.TF32 R72, R60, R14, R72 ;  /* 0x0000000e3c48723c */ /* 0x000fe20000081048 */
[--C-:B------:R-:W-:Y:S02]  /*20780*/  IMAD.X R208, R208, 0x1, R3.reuse, P3 ;  /* 0x00000001d0d07824 */ /* 0x100fe400018e0603 */
[----:B------:R-:W-:Y:S01]  /*20790*/  SHF.L.U32 R32, R33, 0x2, RZ ;  /* 0x0000000221207819 */ /* 0x000fe200000006ff */
[----:B------:R-:W-:Y:S01]  /*207a0*/  IMAD.X R206, R206, 0x1, R3, P4 ;  /* 0x00000001cece7824 */ /* 0x000fe200020e0603 */
[----:B------:R-:W-:-:S03]  /*207b0*/  ISETP.NE.U32.AND P1, PT, R29, RZ, PT ;  /* 0x000000ff1d00720c */ /* 0x000fc60003f25070 */
[----:B------:R-:W-:Y:S01]  /*207c0*/  HMMA.1688.F32.TF32 R136, R60, R10, R136 ;  /* 0x0000000a3c88723c */ /* 0x000fe20000081088 */
[----:B------:R-:W-:Y:S01]  /*207d0*/  STL [R1+0xb8c], R207 ;  /* 0x000b8ccf01007387 */ /* 0x000fe20000100800 */
[----:B------:R-:W-:-:S06]  /*207e0*/  VIADD R29, R32, UR7 ;  /* 0x00000007201d7c36 */ /* 0x000fcc0008000000 */
[C---:B------:R-:W-:Y:S01]  /*207f0*/  HMMA.1688.F32.TF32 R80, R60.reuse, R50, R80 ;  /* 0x000000323c50723c */ /* 0x040fe20000081050 */
[----:B------:R-:W-:Y:S07]  /*20800*/  STL [R1+0xb70], R205 ;  /* 0x000b70cd01007387 */ /* 0x000fee0000100800 */
[C---:B------:R-:W-:Y:S01]  /*20810*/  HMMA.1688.F32.TF32 R84, R60.reuse, R46, R84 ;  /* 0x0000002e3c54723c */ /* 0x040fe20000081054 */
[----:B------:R-:W-:Y:S07]  /*20820*/  STL [R1+0xb84], R208 ;  /* 0x000b84d001007387 */ /* 0x000fee0000100800 */
[C---:B------:R-:W-:Y:S01]  /*20830*/  HMMA.1688.F32.TF32 R88, R60.reuse, R42, R88 ;  /* 0x0000002a3c58723c */ /* 0x040fe20000081058 */
[----:B------:R-:W-:Y:S04]  /*20840*/  STL [R1+0xb64], R206 ;  /* 0x000b64ce01007387 */ /* 0x000fe80000100800 */
[----:B------:R-:W2:Y:S03]  /*20850*/  LDL.LU R38, [R1+0xb04] ;  /* 0x000b040001267983 */ /* 0x000ea60000300800 */
[----:B------:R-:W-:Y:S01]  /*20860*/  HMMA.1688.F32.TF32 R100, R60, R30, R100 ;  /* 0x0000001e3c64723c */ /* 0x000fe20000081064 */
[----:B------:R-:W2:Y:S04]  /*20870*/  LDL.LU R37, [R1+0xb08] ;  /* 0x000b080001257983 */ /* 0x000ea80000300800 */
[----:B------:R-:W2:Y:S03]  /*20880*/  LDL.LU R36, [R1+0xae4] ;  /* 0x000ae40001247983 */ /* 0x000ea60000300800 */
[C---:B------:R-:W-:Y:S01]  /*20890*/  HMMA.1688.F32.TF32 R24, R172.reuse, R14, R24 ;  /* 0x0000000eac18723c */ /* 0x040fe20000081018 */
[----:B------:R-:W2:Y:S07]  /*208a0*/  LDL.LU R34, [R1+0xae8] ;  /* 0x000ae80001227983 */ /* 0x000eae0000300800 */
[----:B------:R-:W-:Y:S08]  /*208b0*/  HMMA.1688.F32.TF32 R20, R172, R10, R20 ;  /* 0x0000000aac14723c */ /* 0x000ff00000081014 */
        /* <DEDUP_REMOVED lines=9> */
[----:B------:R-:W-:Y:S08]  /*20950*/  HMMA.1688.F32.TF32 R152, R56, R42, R152 ;  /* 0x0000002a3898723c */ /* 0x000ff00000081098 */
[-C--:B------:R-:W-:Y:S08]  /*20960*/  HMMA.1688.F32.TF32 R108, R172, R30.reuse, R108 ;  /* 0x0000001eac6c723c */ /* 0x080ff0000008106c */
[-C--:B------:R-:W-:Y:S08]  /*20970*/  HMMA.1688.F32.TF32 R16, R16, R30.reuse, R132 ;  /* 0x0000001e1010723c */ /* 0x080ff00000081084 */
[----:B------:R-:W-:Y:S01]  /*20980*/  HMMA.1688.F32.TF32 R56, R56, R30, R164 ;  /* 0x0000001e3838723c */ /* 0x000fe200000810a4 */
[----:B------:R-:W-:Y:S01]  /*20990*/  MOV R30, R207 ;  /* 0x000000cf001e7202 */ /* 0x000fe20000000f00 */
[----:B------:R-:W-:Y:S01]  /*209a0*/  IMAD.MOV.U32 R31, RZ, RZ, R208 ;  /* 0x000000ffff1f7224 */ /* 0x000fe200078e00d0 */
[----:B------:R-:W-:Y:S06]  /*209b0*/  BAR.SYNC.DEFER_BLOCKING 0x0 ;  /* 0x0000000000007b1d */ /* 0x000fec0000010000 */
[----:B------:R-:W-:Y:S01]  /*209c0*/  @!PT LDS RZ, [RZ] ;  /* 0x00000000fffff984 */ /* 0x000fe20000000800 */
[----:B------:R-:W-:Y:S01]  /*209d0*/  @!PT LDS RZ, [RZ] ;  /* 0x00000000fffff984 */ /* 0x000fe20000000800 */
[----:B------:R-:W-:Y:S01]  /*209e0*/  @!PT LDS RZ, [RZ] ;  /* 0x00000000fffff984 */ /* 0x000fe20000000800 */
[----:B------:R1:W-:Y:S02]  /*209f0*/  LDGSTS.E [R29+0x20000], desc[UR8][R30.64], P2 ;  /* 0x200000001e1d7fae */ /* 0x0003e400091a1008 */
[----:B-1----:R-:W-:-:S02]  /*20a00*/  IMAD.MOV.U32 R30, RZ, RZ, R205 ;  /* 0x000000ffff1e7224 */ /* 0x002fc400078e00cd */
[----:B------:R-:W-:-:S05]  /*20a10*/  IMAD.MOV.U32 R31, RZ, RZ, R206 ;  /* 0x000000ffff1f7224 */ /* 0x000fca00078e00ce */
[----:B------:R1:W-:Y:S01]  /*20a20*/  LDGSTS.E [R29+0x20400], desc[UR8][R30.64], P1 ;  /* 0x204000001e1d7fae */ /* 0x0003e200089a1008 */
[----:B------:R-:W-:Y:S02]  /*20a30*/  ISETP.GT.AND P1, PT, R28, 0x8, PT ;  /* 0x000000081c00780c */ /* 0x000fe40003f24270 */
[----:B-----5:R-:W-:Y:S02]  /*20a40*/  IADD3 R40, P3, PT, R40, R4, RZ ;  /* 0x0000000428287210 */ /* 0x020fe40007f7e0ff */
[----:B-1----:R-:W-:Y:S02]  /*20a50*/  SEL R30, RZ, 0x4, !P1 ;  /* 0x00000004ff1e7807 */ /* 0x002fe40004800000 */
[----:B------:R-:W-:Y:S02]  /*20a60*/  ISETP.GT.AND P1, PT, R28, 0xc, PT ;  /* 0x0000000c1c00780c */ /* 0x000fe40003f24270 */
[----:B------:R-:W-:-:S04]  /*20a70*/  SEL R30, R30, RZ, !P0 ;  /* 0x000000ff1e1e7207 */ /* 0x000fc80004000000 */
[----:B------:R-:W-:Y:S02]  /*20a80*/  ISETP.NE.U32.AND P2, PT, R30, RZ, PT ;  /* 0x000000ff1e00720c */ /* 0x000fe40003f45070 */
[----:B------:R-:W-:Y:S02]  /*20a90*/  SEL R30, RZ, 0x4, !P1 ;  /* 0x00000004ff1e7807 */ /* 0x000fe40004800000 */
[----:B----4-:R-:W-:Y:S02]  /*20aa0*/  IADD3.X R41, PT, PT, R41, R3, RZ, P3, !PT ;  /* 0x0000000329297210 */ /* 0x010fe40001ffe4ff */
[----:B------:R-:W-:Y:S01]  /*20ab0*/  SEL R30, R30, RZ, !P0 ;  /* 0x000000ff1e1e7207 */ /* 0x000fe20004000000 */
[----:B------:R-:W-:Y:S02]  /*20ac0*/  STL [R1+0xb48], R40 ;  /* 0x000b482801007387 */ /* 0x000fe40000100800 */
[----:B------:R-:W-:Y:S01]  /*20ad0*/  IMAD.MOV.U32 R31, RZ, RZ, R41 ;  /* 0x000000ffff1f7224 */ /* 0x000fe200078e0029 */
[----:B------:R-:W-:Y:S01]  /*20ae0*/  ISETP.NE.U32.AND P1, PT, R30, RZ, PT ;  /* 0x000000ff1e00720c */ /* 0x000fe20003f25070 */
[----:B------:R1:W-:Y:S01]  /*20af0*/  STL [R1+0xb44], R41 ;  /* 0x000b442901007387 */ /* 0x0003e20000100800 */
[----:B------:R-:W-:-:S05]  /*20b00*/  IMAD.MOV.U32 R30, RZ, RZ, R40 ;  /* 0x000000ffff1e7224 */ /* 0x000fca00078e0028 */
[----:B------:R4:W-:Y:S01]  /*20b10*/  LDGSTS.E [R29+0x20800], desc[UR8][R30.64], P2 ;  /* 0x208000001e1d7fae */ /* 0x0009e200091a1008 */
[----:B---3--:R-:W-:-:S05]  /*20b20*/  IADD3 R35, P4, PT, R35, R4, RZ ;  /* 0x0000000423237210 */ /* 0x008fca0007f9e0ff */
[----:B--2---:R-:W-:Y:S01]  /*20b30*/  IMAD.X R39, R39, 0x1, R3, P4 ;  /* 0x0000000127277824 */ /* 0x004fe200020e0603 */
[----:B------:R-:W-:Y:S04]  /*20b40*/  STL [R1+0xb28], R35 ;  /* 0x000b282301007387 */ /* 0x000fe80000100800 */
[----:B------:R2:W-:Y:S01]  /*20b50*/  STL [R1+0xb24], R39 ;  /* 0x000b242701007387 */ /* 0x0005e20000100800 */
[----:B----4-:R-:W-:-:S03]  /*20b60*/  IMAD.MOV.U32 R31, RZ, RZ, R39 ;  /* 0x000000ffff1f7224 */ /* 0x010fc600078e0027 */
[----:B-1----:R-:W3:Y:S01]  /*20b70*/  LDL.LU R41, [R1+0xabc] ;  /* 0x000abc0001297983 */ /* 0x002ee20000300800 */
[----:B------:R-:W-:-:S03]  /*20b80*/  MOV R30, R35 ;  /* 0x00000023001e7202 */ /* 0x000fc60000000f00 */
[----:B------:R-:W4:Y:S04]  /*20b90*/  LDL.LU R40, [R1+0xac0] ;  /* 0x000ac00001287983 */ /* 0x000f280000300800 */
[----:B--2---:R-:W2:Y:S04]  /*20ba0*/  LDL.LU R39, [R1+0xa9c] ;  /* 0x000a9c0001277983 */ /* 0x004ea80000300800 */
[----:B------:R-:W5:Y:S04]  /*20bb0*/  LDL.LU R35, [R1+0xaa0] ;  /* 0x000aa00001237983 */ /* 0x000f680000300800 */
[----:B------:R1:W-:Y:S01]  /*20bc0*/  LDGSTS.E [R29+0x20c00], desc[UR8][R30.64], P1 ;  /* 0x20c000001e1d7fae */ /* 0x0003e200089a1008 */
[----:B------:R-:W-:-:S04]  /*20bd0*/  ISETP.GT.AND P1, PT, R28, 0x10, PT ;  /* 0x000000101c00780c */ /* 0x000fc80003f24270 */
[----:B-1----:R-:W-:Y:S02]  /*20be0*/  SEL R30, RZ, 0x4, !P1 ;  /* 0x00000004ff1e7807 */ /* 0x002fe40004800000 */
[----:B------:R-:W-:Y:S02]  /*20bf0*/  ISETP.GT.AND P1, PT, R28, 0x14, PT ;  /* 0x000000141c00780c */ /* 0x000fe40003f24270 */
[----:B------:R-:W-:-:S04]  /*20c00*/  SEL R30, R30, RZ, !P0 ;  /* 0x000000ff1e1e7207 */ /* 0x000fc80004000000 */
[----:B------:R-:W-:Y:S02]  /*20c10*/  ISETP.NE.U32.AND P2, PT, R30, RZ, PT ;  /* 0x000000ff1e00720c */ /* 0x000fe40003f45070 */
[----:B------:R-:W-:-:S04]  /*20c20*/  SEL R30, RZ, 0x4, !P1 ;  /* 0x00000004ff1e7807 */ /* 0x000fc80004800000 */
[----:B------:R-:W-:-:S04]  /*20c30*/  SEL R30, R30, RZ, !P0 ;  /* 0x000000ff1e1e7207 */ /* 0x000fc80004000000 */
[----:B------:R-:W-:Y:S02]  /*20c40*/  ISETP.NE.U32.AND P1, PT, R30, RZ, PT ;  /* 0x000000ff1e00720c */ /* 0x000fe40003f25070 */
[----:B------:R-:W-:-:S05]  /*20c50*/  IADD3 R37, P3, PT, R37, R4, RZ ;  /* 0x0000000425257210 */ /* 0x000fca0007f7e0ff */
[----:B------:R-:W-:Y:S01]  /*20c60*/  IMAD.X R38, R38, 0x1, R3, P3 ;  /* 0x0000000126267824 */ /* 0x000fe200018e0603 */
[----:B------:R-:W-:-:S03]  /*20c70*/  IADD3 R34, P4, PT, R34, R4, RZ ;  /* 0x0000000422227210 */ /* 0x000fc60007f9e0ff */
[----:B------:R-:W-:Y:S01]  /*20c80*/  IMAD.MOV.U32 R31, RZ, RZ, R38 ;  /* 0x000000ffff1f7224 */ /* 0x000fe200078e0026 */
[----:B------:R-:W-:Y:S01]  /*20c90*/  MOV R30, R37 ;  /* 0x00000025001e7202 */ /* 0x000fe20000000f00 */
[----:B------:R-:W-:Y:S01]  /*20ca0*/  STL [R1+0xb08], R37 ;  /* 0x000b082501007387 */ /* 0x000fe20000100800 */
[----:B------:R-:W-:-:S03]  /*20cb0*/  IMAD.X R36, R36, 0x1, R3, P4 ;  /* 0x0000000124247824 */ /* 0x000fc600020e0603 */
[----:B------:R1:W-:Y:S04]  /*20cc0*/  STL [R1+0xb04], R38 ;  /* 0x000b042601007387 */ /* 0x0003e80000100800 */
[----:B------:R-:W-:Y:S04]  /*20cd0*/  STL [R1+0xae8], R34 ;  /* 0x000ae82201007387 */ /* 0x000fe80000100800 */
[----:B------:R1:W-:Y:S04]  /*20ce0*/  LDGSTS.E [R29+0x21000], desc[UR8][R30.64], P2 ;  /* 0x210000001e1d7fae */ /* 0x0003e800091a1008 */
[----:B------:R1:W-:Y:S04]  /*20cf0*/  STL [R1+0xae4], R36 ;  /* 0x000ae42401007387 */ /* 0x0003e80000100800 */
[----:B-1----:R-:W2:Y:S01]  /*20d00*/  LDL.LU R38, [R1+0xa7c] ;  /* 0x000a7c0001267983 */ /* 0x002ea20000300800 */
[----:B------:R-:W-:-:S02]  /*20d10*/  IMAD.MOV.U32 R30, RZ, RZ, R34 ;  /* 0x000000ffff1e7224 */ /* 0x000fc400078e0022 */
[----:B------:R-:W-:Y:S02]  /*20d20*/  IMAD.MOV.U32 R31, RZ, RZ, R36 ;  /* 0x000000ffff1f7224 */ /* 0x000fe400078e0024 */
[----:B------:R-:W2:Y:S04]  /*20d30*/  LDL.LU R36, [R1+0xa80] ;  /* 0x000a800001247983 */ /* 0x000ea80000300800 */
[----:B------:R1:W-:Y:S01]  /*20d40*/  LDGSTS.E [R29+0x21400], desc[UR8][R30.64], P1 ;  /* 0x214000001e1d7fae */ /* 0x0003e200089a1008 */
[----:B------:R-:W-:-:S03]  /*20d50*/  ISETP.GT.AND P1, PT, R28, 0x18, PT ;  /* 0x000000181c00780c */ /* 0x000fc60003f24270 */
[----:B------:R-:W2:Y:S04]  /*20d60*/  LDL.LU R37, [R1+0xa5c] ;  /* 0x000a5c0001257983 */ /* 0x000ea80000300800 */
[----:B------:R-:W2:Y:S01]  /*20d70*/  LDL.LU R34, [R1+0xa60] ;  /* 0x000a600001227983 */ /* 0x000ea20000300800 */
[----:B-1----:R-:W-:Y:S02]  /*20d80*/  SEL R30, RZ, 0x4, !P1 ;  /* 0x00000004ff1e7807 */ /* 0x002fe40004800000 */
[----:B------:R-:W-:Y:S02]  /*20d90*/  ISETP.GT.AND P1, PT, R28, 0x1c, PT ;  /* 0x0000001c1c00780c */ /* 0x000fe40003f24270 */
[----:B------:R-:W-:-:S04]  /*20da0*/  SEL R30, R30, RZ, !P0 ;  /* 0x000000ff1e1e7207 */ /* 0x000fc80004000000 */
[----:B------:R-:W-:Y:S02]  /*20db0*/  ISETP.NE.U32.AND P2, PT, R30, RZ, PT ;  /* 0x000000ff1e00720c */ /* 0x000fe40003f45070 */
[----:B------:R-:W-:-:S04]  /*20dc0*/  SEL R30, RZ, 0x4, !P1 ;  /* 0x00000004ff1e7807 */ /* 0x000fc80004800000 */
[----:B------:R-:W-:-:S04]  /*20dd0*/  SEL R30, R30, RZ, !P0 ;  /* 0x000000ff1e1e7207 */ /* 0x000fc80004000000 */
[----:B------:R-:W-:Y:S01]  /*20de0*/  ISETP.NE.U32.AND P1, PT, R30, RZ, PT ;  /* 0x000000ff1e00720c */ /* 0x000fe20003f25070 */
[----:B------:R-:W-:Y:S01]  /*20df0*/  HMMA.1688.F32.TF32 R68, R172, R42, R68 ;  /* 0x0000002aac44723c */ /* 0x000fe20000081044 */
[----:B----4-:R-:W-:-:S04]  /*20e00*/  IADD3 R40, P3, PT, R40, R4, RZ ;  /* 0x0000000428287210 */ /* 0x010fc80007f7e0ff */
[----:B---3--:R-:W-:Y:S02]  /*20e10*/  IADD3.X R41, PT, PT, R41, R3, RZ, P3, !PT ;  /* 0x0000000329297210 */ /* 0x008fe40001ffe4ff */
[----:B-----5:R-:W-:Y:S01]  /*20e20*/  IADD3 R35, P4, PT, R35, R4, RZ ;  /* 0x0000000423237210 */ /* 0x020fe20007f9e0ff */
[----:B------:R-:W-:Y:S02]  /*20e30*/  IMAD.MOV.U32 R30, RZ, RZ, R40 ;  /* 0x000000ffff1e7224 */ /* 0x000fe400078e0028 */
[----:B------:R-:W-:Y:S02]  /*20e40*/  IMAD.MOV.U32 R31, RZ, RZ, R41 ;  /* 0x000000ffff1f7224 */ /* 0x000fe400078e0029 */
[----:B--2---:R-:W-:Y:S01]  /*20e50*/  IMAD.X R39, R39, 0x1, R3, P4 ;  /* 0x0000000127277824 */ /* 0x004fe200020e0603 */
[----:B------:R-:W-:Y:S04]  /*20e60*/  STL [R1+0xac0], R40 ;  /* 0x000ac02801007387 */ /* 0x000fe80000100800 */
[----:B------:R-:W-:Y:S04]  /*20e70*/  STL [R1+0xabc], R41 ;  /* 0x000abc2901007387 */ /* 0x000fe80000100800 */
[----:B------:R1:W-:Y:S04]  /*20e80*/  STL [R1+0xaa0], R35 ;  /* 0x000aa02301007387 */ /* 0x0003e80000100800 */
[----:B------:R2:W-:Y:S04]  /*20e90*/  LDGSTS.E [R29+0x21800], desc[UR8][R30.64], P2 ;  /* 0x218000001e1d7fae */ /* 0x0005e800091a1008 */
[----:B------:R-:W-:Y:S04]  /*20ea0*/  STL [R1+0xa9c], R39 ;  /* 0x000a9c2701007387 */ /* 0x000fe80000100800 */
[----:B------:R-:W3:Y:S01]  /*20eb0*/  LDL.LU R42, [R1+0xa34] ;  /* 0x000a3400012a7983 */ /* 0x000ee20000300800 */
[----:B--2---:R-:W-:-:S03]  /*20ec0*/  MOV R30, R35 ;  /* 0x00000023001e7202 */ /* 0x004fc60000000f00 */
[----:B-1----:R-:W2:Y:S04]  /*20ed0*/  LDL.LU R35, [R1+0xa38] ;  /* 0x000a380001237983 */ /* 0x002ea80000300800 */
[----:B------:R-:W4:Y:S04]  /*20ee0*/  LDL.LU R41, [R1+0xa14] ;  /* 0x000a140001297983 */ /* 0x000f280000300800 */
[----:B------:R-:W5:Y:S01]  /*20ef0*/  LDL.LU R40, [R1+0xa18] ;  /* 0x000a180001287983 */ /* 0x000f620000300800 */
[----:B------:R-:W-:-:S05]  /*20f00*/  IMAD.MOV.U32 R31, RZ, RZ, R39 ;  /* 0x000000ffff1f7224 */ /* 0x000fca00078e0027 */
        /* <DEDUP_REMOVED lines=11> */
[----:B------:R-:W-:-:S03]  /*20fc0*/  MOV R30, R36 ;  /* 0x00000024001e7202 */ /* 0x000fc60000000f00 */
[----:B------:R-:W-:Y:S01]  /*20fd0*/  IMAD.MOV.U32 R31, RZ, RZ, R38 ;  /* 0x000000ffff1f7224 */ /* 0x000fe200078e0026 */
[----:B------:R-:W-:-:S04]  /*20fe0*/  IADD3 R34, P4, PT, R34, R4, RZ ;  /* 0x0000000422227210 */ /* 0x000fc80007f9e0ff */
[----:B------:R1:W-:Y:S01]  /*20ff0*/  LDGSTS.E [R29+0x22000], desc[UR8][R30.64], P2 ;  /* 0x220000001e1d7fae */ /* 0x0003e200091a1008 */
[----:B------:R-:W-:Y:S02]  /*21000*/  IMAD.X R37, R37, 0x1, R3, P4 ;  /* 0x0000000125257824 */ /* 0x000fe400020e0603 */
[----:B-1----:R-:W-:Y:S02]  /*21010*/  IMAD.MOV.U32 R30, RZ, RZ, R34 ;  /* 0x000000ffff1e7224 */ /* 0x002fe400078e0022 */
[----:B------:R-:W-:-:S05]  /*21020*/  IMAD.MOV.U32 R31, RZ, RZ, R37 ;  /* 0x000000ffff1f7224 */ /* 0x000fca00078e0025 */
[----:B------:R1:W-:Y:S01]  /*21030*/  LDGSTS.E [R29+0x22400], desc[UR8][R30.64], P1 ;  /* 0x224000001e1d7fae */ /* 0x0003e200089a1008 */
[----:B------:R-:W-:-:S03]  /*21040*/  ISETP.GT.AND P1, PT, R28, 0x28, PT ;  /* 0x000000281c00780c */ /* 0x000fc60003f24270 */
[----:B------:R-:W-:Y:S04]  /*21050*/  STL [R1+0xa80], R36 ;  /* 0x000a802401007387 */ /* 0x000fe80000100800 */
[----:B------:R1:W-:Y:S02]  /*21060*/  STL [R1+0xa7c], R38 ;  /* 0x000a7c2601007387 */ /* 0x0003e40000100800 */
[----:B-1----:R-:W-:Y:S02]  /*21070*/  SEL R30, RZ, 0x4, !P1 ;  /* 0x00000004ff1e7807 */ /* 0x002fe40004800000 */
[----:B------:R-:W-:Y:S01]  /*21080*/  STL [R1+0xa60], R34 ;  /* 0x000a602201007387 */ /* 0x000fe20000100800 */
[----:B------:R-:W-:Y:S02]  /*21090*/  ISETP.GT.AND P1, PT, R28, 0x2c, PT ;  /* 0x0000002c1c00780c */ /* 0x000fe40003f24270 */
[----:B------:R-:W-:Y:S01]  /*210a0*/  SEL R30, R30, RZ, !P0 ;  /* 0x000000ff1e1e7207 */ /* 0x000fe20004000000 */
[----:B------:R-:W4:Y:S03]  /*210b0*/  LDL.LU R38, [R1+0x9f8] ;  /* 0x0009f80001267983 */ /* 0x000f260000300800 */
[----:B------:R-:W-:Y:S01]  /*210c0*/  ISETP.NE.U32.AND P2, PT, R30, RZ, PT ;  /* 0x000000ff1e00720c */ /* 0x000fe20003f45070 */
[----:B------:R1:W-:Y:S01]  /*210d0*/  STL [R1+0xa5c], R37 ;  /* 0x000a5c2501007387 */ /* 0x0003e20000100800 */
[----:B------:R-:W-:-:S03]  /*210e0*/  SEL R30, RZ, 0x4, !P1 ;  /* 0x00000004ff1e7807 */ /* 0x000fc60004800000 */
[----:B------:R-:W4:Y:S04]  /*210f0*/  LDL.LU R36, [R1+0x9d8] ;  /* 0x0009d80001247983 */ /* 0x000f280000300800 */
[----:B------:R-:W4:Y:S01]  /*21100*/  LDL.LU R39, [R1+0x9f4] ;  /* 0x0009f40001277983 */ /* 0x000f220000300800 */
[----:B------:R-:W-:-:S03]  /*21110*/  SEL R30, R30, RZ, !P0 ;  /* 0x000000ff1e1e7207 */ /* 0x000fc60004000000 */
[----:B-1----:R-:W4:Y:S01]  /*21120*/  LDL.LU R37, [R1+0x9d4] ;  /* 0x0009d40001257983 */ /* 0x002f220000300800 */
[----:B------:R-:W-:-:S03]  /*21130*/  ISETP.NE.U32.AND P1, PT, R30, RZ, PT ;  /* 0x000000ff1e00720c */ /* 0x000fc60003f25070 */
[----:B------:R-:W4:Y:S01]  /*21140*/  LDL.LU R34, [R1+0x9b8] ;  /* 0x0009b80001227983 */ /* 0x000f220000300800 */
[----:B--2---:R-:W-:-:S04]  /*21150*/  IADD3 R35, P3, PT, R35, R4, RZ ;  /* 0x0000000423237210 */ /* 0x004fc80007f7e0ff */
[----:B---3--:R-:W-:Y:S01]  /*21160*/  IADD3.X R42, PT, PT, R42, R3, RZ, P3, !PT ;  /* 0x000000032a2a7210 */ /* 0x008fe20001ffe4ff */
[----:B------:R1:W-:Y:S01]  /*21170*/  STL [R1+0xa38], R35 ;  /* 0x000a382301007387 */ /* 0x0003e20000100800 */
[----:B-----5:R-:W-:-:S03]  /*21180*/  IADD3 R40, P4, PT, R40, R4, RZ ;  /* 0x0000000428287210 */ /* 0x020fc60007f9e0ff */
[----:B------:R-:W-:Y:S01]  /*21190*/  STL [R1+0xa34], R42 ;  /* 0x000a342a01007387 */ /* 0x000fe20000100800 */
[----:B------:R-:W-:-:S03]  /*211a0*/  IMAD.MOV.U32 R30, RZ, RZ, R35 ;  /* 0x000000ffff1e7224 */ /* 0x000fc600078e0023 */
[----:B------:R-:W-:Y:S04]  /*211b0*/  STL [R1+0xa18], R40 ;  /* 0x000a182801007387 */ /* 0x000fe80000100800 */
[----:B-1----:R-:W2:Y:S01]  /*211c0*/  LDL.LU R35, [R1+0x9b4] ;  /* 0x0009b40001237983 */ /* 0x002ea20000300800 */
[----:B------:R-:W-:Y:S02]  /*211d0*/  IMAD.MOV.U32 R31, RZ, RZ, R42 ;  /* 0x000000ffff1f7224 */ /* 0x000fe400078e002a */
[----:B----4-:R-:W-:-:S03]  /*211e0*/  IMAD.X R41, R41, 0x1, R3, P4 ;  /* 0x0000000129297824 */ /* 0x010fc600020e0603 */
[----:B------:R1:W-:Y:S02]  /*211f0*/  LDGSTS.E [R29+0x22800], desc[UR8][R30.64], P2 ;  /* 0x228000001e1d7fae */ /* 0x0003e400091a1008 */
[----:B-1----:R-:W-:Y:S01]  /*21200*/  MOV R30, R40 ;  /* 0x00000028001e7202 */ /* 0x002fe20000000f00 */
        /* <DEDUP_REMOVED lines=9> */
[----:B------:R-:W-:Y:S01]  /*212a0*/  ISETP.NE.U32.AND P1, PT, R30, RZ, PT ;  /* 0x000000ff1e00720c */ /* 0x000fe20003f25070 */
[----:B------:R-:W-:Y:S01]  /*212b0*/  STL [R1+0xa14], R41 ;  /* 0x000a142901007387 */ /* 0x000fe20000100800 */
[----:B------:R-:W-:-:S04]  /*212c0*/  IADD3 R38, P3, PT, R38, R4, RZ ;  /* 0x0000000426267210 */ /* 0x000fc80007f7e0ff */
[----:B------:R-:W-:Y:S02]  /*212d0*/  MOV R30, R38 ;  /* 0x00000026001e7202 */ /* 0x000fe40000000f00 */
[----:B------:R-:W-:Y:S01]  /*212e0*/  IADD3 R36, P4, PT, R36, R4, RZ ;  /* 0x0000000424247210 */ /* 0x000fe20007f9e0ff */
[----:B------:R-:W-:-:S04]  /*212f0*/  IMAD.X R39, R39, 0x1, R3, P3 ;  /* 0x0000000127277824 */ /* 0x000fc800018e0603 */
[----:B------:R-:W-:Y:S02]  /*21300*/  IMAD.MOV.U32 R31, RZ, RZ, R39 ;  /* 0x000000ffff1f7224 */ /* 0x000fe400078e0027 */
[----:B------:R-:W-:Y:S01]  /*21310*/  IMAD.X R37, R37, 0x1, R3, P4 ;  /* 0x0000000125257824 */ /* 0x000fe200020e0603 */
[----:B------:R-:W-:Y:S02]  /*21320*/  IADD3 R34, P3, PT, R34, R4, RZ ;  /* 0x0000000422227210 */ /* 0x000fe40007f7e0ff */
[----:B------:R1:W-:Y:S04]  /*21330*/  LDGSTS.E [R29+0x23000], desc[UR8][R30.64], P2 ;  /* 0x230000001e1d7fae */ /* 0x0003e800091a1008 */
[----:B------:R-:W-:Y:S04]  /*21340*/  STL [R1+0x9f8], R38 ;  /* 0x0009f82601007387 */ /* 0x000fe80000100800 */
[----:B------:R-:W-:Y:S01]  /*21350*/  STL [R1+0x9f4], R39 ;  /* 0x0009f42701007387 */ /* 0x000fe20000100800 */
[----:B-1----:R-:W-:-:S02]  /*21360*/  IMAD.MOV.U32 R30, RZ, RZ, R36 ;  /* 0x000000ffff1e7224 */ /* 0x002fc400078e0024 */
[----:B------:R-:W-:Y:S01]  /*21370*/  IMAD.MOV.U32 R31, RZ, RZ, R37 ;  /* 0x000000ffff1f7224 */ /* 0x000fe200078e0025 */
[----:B------:R-:W-:Y:S04]  /*21380*/  STL [R1+0x9d8], R36 ;  /* 0x0009d82401007387 */ /* 0x000fe80000100800 */
[----:B------:R1:W-:Y:S04]  /*21390*/  STL [R1+0x9d4], R37 ;  /* 0x0009d42501007387 */ /* 0x0003e80000100800 */
[----:B------:R-:W-:Y:S04]  /*213a0*/  STL [R1+0x9b8], R34 ;  /* 0x0009b82201007387 */ /* 0x000fe80000100800 */
[----:B------:R3:W-:Y:S01]  /*213b0*/  LDGSTS.E [R29+0x23400], desc[UR8][R30.64], P1 ;  /* 0x234000001e1d7fae */ /* 0x0007e200089a1008 */
[----:B--2---:R-:W-:-:S05]  /*213c0*/  IADD3.X R35, PT, PT, R35, R3, RZ, P3, !PT ;  /* 0x0000000323237210 */ /* 0x004fca0001ffe4ff */
[----:B------:R2:W-:Y:S01]  /*213d0*/  STL [R1+0x9b4], R35 ;  /* 0x0009b42301007387 */ /* 0x0005e20000100800 */
[----:B---3--:R-:W-:-:S03]  /*213e0*/  IMAD.MOV.U32 R31, RZ, RZ, R35 ;  /* 0x000000ffff1f7224 */ /* 0x008fc600078e0023 */
[----:B-1----:R-:W3:Y:S04]  /*213f0*/  LDL.LU R37, [R1+0x10] ;  /* 0x0000100001257983 */ /* 0x002ee80000300800 */
[----:B--2---:R-:W2:Y:S01]  /*21400*/  LDL.LU R35, [R1+0x14] ;  /* 0x0000140001237983 */ /* 0x004ea20000300800 */
[----:B------:R-:W-:Y:S02]  /*21410*/  ISETP.GT.AND P1, PT, R28, 0x38, PT ;  /* 0x000000381c00780c */ /* 0x000fe40003f24270 */
[----:B------:R-:W-:Y:S01]  /*21420*/  IADD3 R226, P4, PT, R226, R4, RZ ;  /* 0x00000004e2e27210 */ /* 0x000fe20007f9e0ff */
[----:B------:R-:W4:Y:S01]  /*21430*/  LDL.LU R39, [R1+0x30] ;  /* 0x0000300001277983 */ /* 0x000f220000300800 */
[----:B------:R-:W-:Y:S02]  /*21440*/  SEL R30, RZ, 0x4, !P1 ;  /* 0x00000004ff1e7807 */ /* 0x000fe40004800000 */
[----:B------:R-:W-:Y:S01]  /*21450*/  ISETP.GT.AND P1, PT, R28, 0x3c, PT ;  /* 0x0000003c1c00780c */ /* 0x000fe20003f24270 */
[----:B------:R-:W-:Y:S01]  /*21460*/  IMAD.X R225, R225, 0x1, R3, P4 ;  /* 0x00000001e1e17824 */ /* 0x000fe200020e0603 */
[----:B------:R-:W-:Y:S01]  /*21470*/  SEL R30, R30, RZ, !P0 ;  /* 0x000000ff1e1e7207 */ /* 0x000fe20004000000 */
[----:B------:R-:W5:Y:S03]  /*21480*/  LDL.LU R38, [R1+0x34] ;  /* 0x0000340001267983 */ /* 0x000f660000300800 */
[----:B------:R-:W-:Y:S01]  /*21490*/  ISETP.NE.U32.AND P2, PT, R30, RZ, PT ;  /* 0x000000ff1e00720c */ /* 0x000fe20003f45070 */
[----:B------:R-:W4:Y:S01]  /*214a0*/  LDL.LU R36, [R1+0x50] ;  /* 0x0000500001247983 */ /* 0x000f220000300800 */
[----:B------:R-:W-:-:S04]  /*214b0*/  SEL R30, RZ, 0x4, !P1 ;  /* 0x00000004ff1e7807 */ /* 0x000fc80004800000 */
[----:B------:R-:W-:-:S04]  /*214c0*/  SEL R30, R30, RZ, !P0 ;  /* 0x000000ff1e1e7207 */ /* 0x000fc80004000000 */
[----:B------:R-:W-:Y:S01]  /*214d0*/  ISETP.NE.U32.AND P1, PT, R30, RZ, PT ;  /* 0x000000ff1e00720c */ /* 0x000fe20003f25070 */
[----:B------:R-:W-:Y:S01]  /*214e0*/  IMAD.MOV.U32 R30, RZ, RZ, R34 ;  /* 0x000000ffff1e7224 */ /* 0x000fe200078e0022 */
[----:B------:R-:W-:Y:S01]  /*214f0*/  IADD3 R234, P3, PT, R234, R4, RZ ;  /* 0x00000004eaea7210 */ /* 0x000fe20007f7e0ff */
[----:B------:R-:W4:Y:S04]  /*21500*/  LDL.LU R34, [R1+0x54] ;  /* 0x0000540001227983 */ /* 0x000f280000300800 */
        /* <DEDUP_REMOVED lines=9> */
[----:B------:R-:W-:Y:S01]  /*215a0*/  SEL R30, RZ, 0x4, !P1 ;  /* 0x00000004ff1e7807 */ /* 0x000fe20004800000 */
[----:B------:R-:W-:-:S03]  /*215b0*/  IMAD.X R233, R233, 0x1, R3, P3 ;  /* 0x00000001e9e97824 */ /* 0x000fc600018e0603 */
[----:B------:R-:W-:Y:S02]  /*215c0*/  SEL R30, R30, RZ, !P0 ;  /* 0x000000ff1e1e7207 */ /* 0x000fe40004000000 */
[----:B------:R-:W-:Y:S02]  /*215d0*/  IADD3 R242, P4, PT, R242, R4, RZ ;  /* 0x00000004f2f27210 */ /* 0x000fe40007f9e0ff */
[----:B------:R-:W-:Y:S01]  /*215e0*/  ISETP.NE.U32.AND P1, PT, R30, RZ, PT ;  /* 0x000000ff1e00720c */ /* 0x000fe20003f25070 */
[----:B------:R-:W-:Y:S01]  /*215f0*/  IMAD.MOV.U32 R31, RZ, RZ, R233 ;  /* 0x000000ffff1f7224 */ /* 0x000fe200078e00e9 */
[----:B------:R-:W-:Y:S01]  /*21600*/  MOV R30, R234 ;  /* 0x000000ea001e7202 */ /* 0x000fe20000000f00 */
[----:B------:R-:W-:-:S04]  /*21610*/  IMAD.X R241, R241, 0x1, R3, P4 ;  /* 0x00000001f1f17824 */ /* 0x000fc800020e0603 */
[----:B------:R1:W-:Y:S02]  /*21620*/  LDGSTS.E [R29+0x24000], desc[UR8][R30.64], P2 ;  /* 0x240000001e1d7fae */ /* 0x0003e400091a1008 */
[----:B-1----:R-:W-:Y:S02]  /*21630*/  IMAD.MOV.U32 R30, RZ, RZ, R242 ;  /* 0x000000ffff1e7224 */ /* 0x002fe400078e00f2 */
[----:B------:R-:W-:-:S05]  /*21640*/  IMAD.MOV.U32 R31, RZ, RZ, R241 ;  /* 0x000000ffff1f7224 */ /* 0x000fca00078e00f1 */
[----:B------:R1:W-:Y:S01]  /*21650*/  LDGSTS.E [R29+0x24400], desc[UR8][R30.64], P1 ;  /* 0x244000001e1d7fae */ /* 0x0003e200089a1008 */
[----:B------:R-:W-:Y:S02]  /*21660*/  ISETP.GT.AND P1, PT, R28, 0x48, PT ;  /* 0x000000481c00780c */ /* 0x000fe40003f24270 */
[----:B------:R-:W-:Y:S02]  /*21670*/  IADD3 R250, P3, PT, R250, R4, RZ ;  /* 0x00000004fafa7210 */ /* 0x000fe40007f7e0ff */
[----:B-1----:R-:W-:Y:S02]  /*21680*/  SEL R30, RZ, 0x4, !P1 ;  /* 0x00000004ff1e7807 */ /* 0x002fe40004800000 */
[----:B------:R-:W-:Y:S02]  /*21690*/  ISETP.GT.AND P1, PT, R28, 0x4c, PT ;  /* 0x0000004c1c00780c */ /* 0x000fe40003f24270 */
[----:B------:R-:W-:-:S04]  /*216a0*/  SEL R30, R30, RZ, !P0 ;  /* 0x000000ff1e1e7207 */ /* 0x000fc80004000000 */
[----:B------:R-:W-:Y:S02]  /*216b0*/  ISETP.NE.U32.AND P2, PT, R30, RZ, PT ;  /* 0x000000ff1e00720c */ /* 0x000fe40003f45070 */
[----:B------:R-:W-:Y:S02]  /*216c0*/  SEL R30, RZ, 0x4, !P1 ;  /* 0x00000004ff1e7807 */ /* 0x000fe40004800000 */
[----:B------:R-:W-:Y:S02]  /*216d0*/  IADD3.X R249, PT, PT, R249, R3, RZ, P3, !PT ;  /* 0x00000003f9f97210 */ /* 0x000fe40001ffe4ff */
[----:B------:R-:W-:-:S03]  /*216e0*/  SEL R30, R30, RZ, !P0 ;  /* 0x000000ff1e1e7207 */ /* 0x000fc60004000000 */
[----:B------:R-:W-:Y:S01]  /*216f0*/  IMAD.MOV.U32 R31, RZ, RZ, R249 ;  /* 0x000000ffff1f7224 */ /* 0x000fe200078e00f9 */
[----:B------:R-:W-:Y:S01]  /*21700*/  ISETP.NE.U32.AND P1, PT, R30, RZ, PT ;  /* 0x000000ff1e00720c */ /* 0x000fe20003f25070 */
[----:B------:R-:W-:-:S05]  /*21710*/  IMAD.MOV.U32 R30, RZ, RZ, R250 ;  /* 0x000000ffff1e7224 */ /* 0x000fca00078e00fa */
[----:B------:R1:W-:Y:S01]  /*21720*/  LDGSTS.E [R29+0x24800], desc[UR8][R30.64], P2 ;  /* 0x248000001e1d7fae */ /* 0x0003e200091a1008 */
[----:B--2---:R-:W-:-:S05]  /*21730*/  IADD3 R35, P4, PT, R35, R4, RZ ;  /* 0x0000000423237210 */ /* 0x004fca0007f9e0ff */
[----:B---3--:R-:W-:Y:S01]  /*21740*/  IMAD.X R37, R37, 0x1, R3, P4 ;  /* 0x0000000125257824 */ /* 0x008fe200020e0603 */
[----:B------:R-:W-:Y:S01]  /*21750*/  STL [R1+0x14], R35 ;  /* 0x0000142301007387 */ /* 0x000fe20000100800 */
[----:B-1----:R-:W-:-:S03]  /*21760*/  MOV R30, R35 ;  /* 0x00000023001e7202 */ /* 0x002fc60000000f00 */
[----:B------:R1:W-:Y:S01]  /*21770*/  STL [R1+0x10], R37 ;  /* 0x0000102501007387 */ /* 0x0003e20000100800 */
[----:B------:R-:W-:-:S03]  /*21780*/  IMAD.MOV.U32 R31, RZ, RZ, R37 ;  /* 0x000000ffff1f7224 */ /* 0x000fc600078e0025 */
[----:B------:R-:W2:Y:S04]  /*21790*/  LDL.LU R41, [R1+0x70] ;  /* 0x0000700001297983 */ /* 0x000ea80000300800 */
[----:B------:R-:W3:Y:S04]  /*217a0*/  LDL.LU R40, [R1+0x74] ;  /* 0x0000740001287983 */ /* 0x000ee80000300800 */
[----:B-1----:R-:W2:Y:S04]  /*217b0*/  LDL.LU R37, [R1+0x90] ;  /* 0x0000900001257983 */ /* 0x002ea80000300800 */
[----:B------:R-:W2:Y:S04]  /*217c0*/  LDL.LU R35, [R1+0x94] ;  /* 0x0000940001237983 */ /* 0x000ea80000300800 */
[----:B------:R1:W-:Y:S01]  /*217d0*/  LDGSTS.E [R29+0x24c00], desc[UR8][R30.64], P1 ;  /* 0x24c000001e1d7fae */ /* 0x0003e200089a1008 */
[----:B------:R-:W-:-:S04]  /*217e0*/  ISETP.GT.AND P1, PT, R28, 0x50, PT ;  /* 0x000000501c00780c */ /* 0x000fc80003f24270 */
[----:B-1----:R-:W-:Y:S02]  /*217f0*/  SEL R30, RZ, 0x4, !P1 ;  /* 0x00000004ff1e7807 */ /* 0x002fe40004800000 */
[----:B------:R-:W-:Y:S02]  /*21800*/  ISETP.GT.AND P1, PT, R28, 0x54, PT ;  /* 0x000000541c00780c */ /* 0x000fe40003f24270 */
[----:B------:R-:W-:Y:S02]  /*21810*/  SEL R30, R30, RZ, !P0 ;  /* 0x000000ff1e1e7207 */ /* 0x000fe40004000000 */
[----:B-----5:R-:W-:Y:S02]  /*21820*/  IADD3 R38, P3, PT, R38, R4, RZ ;  /* 0x0000000426267210 */ /* 0x020fe40007f7e0ff */
[----:B------:R-:W-:Y:S02]  /*21830*/  ISETP.NE.U32.AND P2, PT, R30, RZ, PT ;  /* 0x000000ff1e00720c */ /* 0x000fe40003f45070 */
[----:B------:R-:W-:-:S02]  /*21840*/  SEL R30, RZ, 0x4, !P1 ;  /* 0x00000004ff1e7807 */ /* 0x000fc40004800000 */
[----:B----4-:R-:W-:Y:S02]  /*21850*/  IADD3 R34, P4, PT, R34, R4, RZ ;  /* 0x0000000422227210 */ /* 0x010fe40007f9e0ff */
[----:B------:R-:W-:Y:S01]  /*21860*/  SEL R30, R30, RZ, !P0 ;  /* 0x000000ff1e1e7207 */ /* 0x000fe20004000000 */
[--C-:B------:R-:W-:Y:S02]  /*21870*/  IMAD.X R39, R39, 0x1, R3.reuse, P3 ;  /* 0x0000000127277824 */ /* 0x100fe400018e0603 */
[----:B------:R-:W-:Y:S01]  /*21880*/  IMAD.X R36, R36, 0x1, R3, P4 ;  /* 0x0000000124247824 */ /* 0x000fe200020e0603 */
[----:B------:R-:W-:Y:S01]  /*21890*/  ISETP.NE.U32.AND P1, PT, R30, RZ, PT ;  /* 0x000000ff1e00720c */ /* 0x000fe20003f25070 */
[----:B------:R-:W-:Y:S01]  /*218a0*/  STL [R1+0x34], R38 ;  /* 0x0000342601007387 */ /* 0x000fe20000100800 */
[----:B------:R-:W-:Y:S01]  /*218b0*/  MOV R30, R38 ;  /* 0x00000026001e7202 */ /* 0x000fe20000000f00 */
[----:B------:R-:W-:Y:S02]  /*218c0*/  IMAD.MOV.U32 R31, RZ, RZ, R39 ;  /* 0x000000ffff1f7224 */ /* 0x000fe400078e0027 */
[----:B------:R1:W-:Y:S04]  /*218d0*/  STL [R1+0x30], R39 ;  /* 0x0000302701007387 */ /* 0x0003e80000100800 */
[----:B------:R-:W-:Y:S04]  /*218e0*/  STL [R1+0x54], R34 ;  /* 0x0000542201007387 */ /* 0x000fe80000100800 */
[----:B------:R4:W-:Y:S04]  /*218f0*/  STL [R1+0x50], R36 ;  /* 0x0000502401007387 */ /* 0x0009e80000100800 */
[----:B-1----:R-:W5:Y:S04]  /*21900*/  LDL.LU R39, [R1+0xb0] ;  /* 0x0000b00001277983 */ /* 0x002f680000300800 */
[----:B------:R1:W-:Y:S04]  /*21910*/  LDGSTS.E [R29+0x25000], desc[UR8][R30.64], P2 ;  /* 0x250000001e1d7fae */ /* 0x0003e800091a1008 */
[----:B------:R-:W5:Y:S01]  /*21920*/  LDL.LU R38, [R1+0xb4] ;  /* 0x0000b40001267983 */ /* 0x000f620000300800 */
[----:B-1----:R-:W-:-:S02]  /*21930*/  IMAD.MOV.U32 R30, RZ, RZ, R34 ;  /* 0x000000ffff1e7224 */ /* 0x002fc400078e0022 */
[----:B------:R-:W-:Y:S02]  /*21940*/  IMAD.MOV.U32 R31, RZ, RZ, R36 ;  /* 0x000000ffff1f7224 */ /* 0x000fe400078e0024 */
[----:B----4-:R-:W4:Y:S04]  /*21950*/  LDL.LU R36, [R1+0xd0] ;  /* 0x0000d00001247983 */ /* 0x010f280000300800 */
[----:B------:R-:W4:Y:S04]  /*21960*/  LDL.LU R34, [R1+0xd4] ;  /* 0x0000d40001227983 */ /* 0x000f280000300800 */
        /* <DEDUP_REMOVED lines=9> */
[----:B---3--:R-:W-:-:S04]  /*21a00*/  IADD3 R40, P3, PT, R40, R4, RZ ;  /* 0x0000000428287210 */ /* 0x008fc80007f7e0ff */
[----:B--2---:R-:W-:Y:S02]  /*21a10*/  IADD3.X R41, PT, PT, R41, R3, RZ, P3, !PT ;  /* 0x0000000329297210 */ /* 0x004fe40001ffe4ff */
[----:B------:R-:W-:Y:S01]  /*21a20*/  IADD3 R35, P4, PT, R35, R4, RZ ;  /* 0x0000000423237210 */ /* 0x000fe20007f9e0ff */
[----:B------:R-:W-:Y:S01]  /*21a30*/  STL [R1+0x74], R40 ;  /* 0x0000742801007387 */ /* 0x000fe20000100800 */
[----:B------:R-:W-:-:S03]  /*21a40*/  IMAD.MOV.U32 R30, RZ, RZ, R40 ;  /* 0x000000ffff1e7224 */ /* 0x000fc600078e0028 */
[----:B------:R-:W-:Y:S01]  /*21a50*/  IMAD.X R37, R37, 0x1, R3, P4 ;  /* 0x0000000125257824 */ /* 0x000fe200020e0603 */
[----:B------:R1:W-:Y:S01]  /*21a60*/  STL [R1+0x70], R41 ;  /* 0x0000702901007387 */ /* 0x0003e20000100800 */
[----:B------:R-:W-:-:S03]  /*21a70*/  IMAD.MOV.U32 R31, RZ, RZ, R41 ;  /* 0x000000ffff1f7224 */ /* 0x000fc600078e0029 */
[----:B------:R-:W-:Y:S04]  /*21a80*/  STL [R1+0x94], R35 ;  /* 0x0000942301007387 */ /* 0x000fe80000100800 */
[----:B------:R2:W-:Y:S04]  /*21a90*/  STL [R1+0x90], R37 ;  /* 0x0000902501007387 */ /* 0x0005e80000100800 */
[----:B-1----:R-:W3:Y:S04]  /*21aa0*/  LDL.LU R41, [R1+0xf0] ;  /* 0x0000f00001297983 */ /* 0x002ee80000300800 */
[----:B------:R1:W-:Y:S04]  /*21ab0*/  LDGSTS.E [R29+0x25800], desc[UR8][R30.64], P2 ;  /* 0x258000001e1d7fae */ /* 0x0003e800091a1008 */
[----:B------:R-:W3:Y:S01]  /*21ac0*/  LDL.LU R40, [R1+0xf4] ;  /* 0x0000f40001287983 */ /* 0x000ee20000300800 */
[----:B-1----:R-:W-:Y:S01]  /*21ad0*/  IMAD.MOV.U32 R31, RZ, RZ, R37 ;  /* 0x000000ffff1f7224 */ /* 0x002fe200078e0025 */
[----:B------:R-:W-:-:S02]  /*21ae0*/  MOV R30, R35 ;  /* 0x00000023001e7202 */ /* 0x000fc40000000f00 */
[----:B--2---:R-:W2:Y:S04]  /*21af0*/  LDL.LU R37, [R1+0x110] ;  /* 0x0001100001257983 */ /* 0x004ea80000300800 */
        /* <DEDUP_REMOVED lines=8> */
[----:B------:R-:W-:Y:S01]  /*21b80*/  SEL R30, RZ, 0x4, !P1 ;  /* 0x00000004ff1e7807 */ /* 0x000fe20004800000 */
[----:B------:R-:W-:-:S03]  /*21b90*/  IMAD.X R39, R39, 0x1, R3, P3 ;  /* 0x0000000127277824 */ /* 0x000fc600018e0603 */
[----:B------:R-:W-:Y:S02]  /*21ba0*/  SEL R30, R30, RZ, !P0 ;  /* 0x000000ff1e1e7207 */ /* 0x000fe40004000000 */
[----:B----4-:R-:W-:Y:S02]  /*21bb0*/  IADD3 R34, P4, PT, R34, R4, RZ ;  /* 0x0000000422227210 */ /* 0x010fe40007f9e0ff */
[----:B------:R-:W-:Y:S01]  /*21bc0*/  ISETP.NE.U32.AND P1, PT, R30, RZ, PT ;  /* 0x000000ff1e00720c */ /* 0x000fe20003f25070 */
[----:B------:R-:W-:Y:S01]  /*21bd0*/  IMAD.MOV.U32 R31, RZ, RZ, R39 ;  /* 0x000000ffff1f7224 */ /* 0x000fe200078e0027 */
[----:B------:R-:W-:Y:S01]  /*21be0*/  MOV R30, R38 ;  /* 0x00000026001e7202 */ /* 0x000fe20000000f00 */
[----:B------:R-:W-:Y:S01]  /*21bf0*/  IMAD.X R36, R36, 0x1, R3, P4 ;  /* 0x0000000124247824 */ /* 0x000fe200020e0603 */
[----:B------:R-:W-:Y:S04]  /*21c00*/  STL [R1+0xb4], R38 ;  /* 0x0000b42601007387 */ /* 0x000fe80000100800 */
[----:B------:R1:W-:Y:S04]  /*21c10*/  STL [R1+0xb0], R39 ;  /* 0x0000b02701007387 */ /* 0x0003e80000100800 */
[----:B------:R-:W-:Y:S04]  /*21c20*/  STL [R1+0xd4], R34 ;  /* 0x0000d42201007387 */ /* 0x000fe80000100800 */
[----:B------:R4:W-:Y:S04]  /*21c30*/  STL [R1+0xd0], R36 ;  /* 0x0000d02401007387 */ /* 0x0009e80000100800 */
[----:B------:R5:W-:Y:S04]  /*21c40*/  LDGSTS.E [R29+0x26000], desc[UR8][R30.64], P2 ;  /* 0x260000001e1d7fae */ /* 0x000be800091a1008 */
[----:B-1----:R-:W2:Y:S04]  /*21c50*/  LDL.LU R39, [R1+0x130] ;  /* 0x0001300001277983 */ /* 0x002ea80000300800 */
[----:B------:R-:W2:Y:S01]  /*21c60*/  LDL.LU R38, [R1+0x134] ;  /* 0x0001340001267983 */ /* 0x000ea20000300800 */
[----:B-----5:R-:W-:-:S02]  /*21c70*/  IMAD.MOV.U32 R30, RZ, RZ, R34 ;  /* 0x000000ffff1e7224 */ /* 0x020fc400078e0022 */
[----:B------:R-:W-:Y:S02]  /*21c80*/  IMAD.MOV.U32 R31, RZ, RZ, R36 ;  /* 0x000000ffff1f7224 */ /* 0x000fe400078e0024 */
[----:B----4-:R-:W4:Y:S04]  /*21c90*/  LDL.LU R36, [R1+0x150] ;  /* 0x0001500001247983 */ /* 0x010f280000300800 */
        /* <DEDUP_REMOVED lines=11> */
[----:B------:R-:W-:Y:S01]  /*21d50*/  IADD3.X R41, PT, PT, R41, R3, RZ, P3, !PT ;  /* 0x0000000329297210 */ /* 0x000fe20001ffe4ff */
[----:B------:R-:W-:Y:S01]  /*21d60*/  IMAD.MOV.U32 R30, RZ, RZ, R40 ;  /* 0x000000ffff1e7224 */ /* 0x000fe200078e0028 */
[----:B------:R-:W-:Y:S01]  /*21d70*/  STL [R1+0xf4], R40 ;  /* 0x0000f42801007387 */ /* 0x000fe20000100800 */
[----:B--2---:R-:W-:Y:S02]  /*21d80*/  IADD3 R35, P4, PT, R35, R4, RZ ;  /* 0x0000000423237210 */ /* 0x004fe40007f9e0ff */
[----:B------:R-:W-:Y:S01]  /*21d90*/  IMAD.MOV.U32 R31, RZ, RZ, R41 ;  /* 0x000000ffff1f7224 */ /* 0x000fe200078e0029 */
[----:B------:R1:W-:Y:S02]  /*21da0*/  STL [R1+0xf0], R41 ;  /* 0x0000f02901007387 */ /* 0x0003e40000100800 */
[----:B------:R-:W-:Y:S02]  /*21db0*/  IMAD.X R37, R37, 0x1, R3, P4 ;  /* 0x0000000125257824 */ /* 0x000fe400020e0603 */
[----:B------:R-:W-:Y:S04]  /*21dc0*/  STL [R1+0x114], R35 ;  /* 0x0001142301007387 */ /* 0x000fe80000100800 */
[----:B------:R2:W-:Y:S04]  /*21dd0*/  STL [R1+0x110], R37 ;  /* 0x0001102501007387 */ /* 0x0005e80000100800 */
[----:B------:R3:W-:Y:S04]  /*21de0*/  LDGSTS.E [R29+0x26800], desc[UR8][R30.64], P2 ;  /* 0x268000001e1d7fae */ /* 0x0007e800091a1008 */
[----:B-1----:R-:W4:Y:S04]  /*21df0*/  LDL.LU R41, [R1+0x170] ;  /* 0x0001700001297983 */ /* 0x002f280000300800 */
[----:B------:R-:W4:Y:S01]  /*21e00*/  LDL.LU R40, [R1+0x174] ;  /* 0x0001740001287983 */ /* 0x000f220000300800 */
[----:B---3--:R-:W-:Y:S01]  /*21e10*/  IMAD.MOV.U32 R31, RZ, RZ, R37 ;  /* 0x000000ffff1f7224 */ /* 0x008fe200078e0025 */
[----:B------:R-:W-:-:S02]  /*21e20*/  MOV R30, R35 ;  /* 0x00000023001e7202 */ /* 0x000fc40000000f00 */
[----:B--2---:R-:W2:Y:S04]  /*21e30*/  LDL.LU R37, [R1+0x190] ;  /* 0x0001900001257983 */ /* 0x004ea80000300800 */
[----:B------:R-:W3:Y:S04]  /*21e40*/  LDL.LU R35, [R1+0x194] ;  /* 0x0001940001237983 */ /* 0x000ee80000300800 */
[----:B------:R1:W-:Y:S01]  /*21e50*/  LDGSTS.E [R29+0x26c00], desc[UR8][R30.64], P1 ;  /* 0x26c000001e1d7fae */ /* 0x0003e200089a1008 */
[----:B------:R-:W-:-:S04]  /*21e60*/  ISETP.GT.AND P1, PT, R28, 0x70, PT ;  /* 0x000000701c00780c */ /* 0x000fc80003f24270 */
[----:B-1----:R-:W-:Y:S02]  /*21e70*/  SEL R30, RZ, 0x4, !P1 ;  /* 0x00000004ff1e7807 */ /* 0x002fe40004800000 */
[----:B------:R-:W-:Y:S02]  /*21e80*/  ISETP.GT.AND P1, PT, R28, 0x74, PT ;  /* 0x000000741c00780c */ /* 0x000fe40003f24270 */
[----:B------:R-:W-:-:S04]  /*21e90*/  SEL R30, R30, RZ, !P0 ;  /* 0x000000ff1e1e7207 */ /* 0x000fc80004000000 */
[----:B------:R-:W-:Y:S02]  /*21ea0*/  ISETP.NE.U32.AND P2, PT, R30, RZ, PT ;  /* 0x000000ff1e00720c */ /* 0x000fe40003f45070 */
[----:B------:R-:W-:-:S04]  /*21eb0*/  SEL R30, RZ, 0x4, !P1 ;  /* 0x00000004ff1e7807 */ /* 0x000fc80004800000 */
[----:B------:R-:W-:Y:S02]  /*21ec0*/  SEL R30, R30, RZ, !P0 ;  /* 0x000000ff1e1e7207 */ /* 0x000fe40004000000 */
[----:B------:R-:W-:Y:S02]  /*21ed0*/  IADD3 R38, P3, PT, R38, R4, RZ ;  /* 0x0000000426267210 */ /* 0x000fe40007f7e0ff */
[----:B------:R-:W-:-:S03]  /*21ee0*/  ISETP.NE.U32.AND P1, PT, R30, RZ, PT ;  /* 0x000000ff1e00720c */ /* 0x000fc60003f25070 */
[----:B------:R-:W-:Y:S01]  /*21ef0*/  IMAD.X R39, R39, 0x1, R3, P3 ;  /* 0x0000000127277824 */ /* 0x000fe200018e0603 */
[----:B------:R-:W-:Y:S02]  /*21f00*/  MOV R30, R38 ;  /* 0x00000026001e7202 */ /* 0x000fe40000000f00 */
[----:B-----5:R-:W-:Y:S01]  /*21f10*/  IADD3 R34, P4, PT, R34, R4, RZ ;  /* 0x0000000422227210 */ /* 0x020fe20007f9e0ff */
[----:B------:R-:W-:Y:S01]  /*21f20*/  IMAD.MOV.U32 R31, RZ, RZ, R39 ;  /* 0x000000ffff1f7224 */ /* 0x000fe200078e0027 */
[----:B------:R-:W-:Y:S03]  /*21f30*/  STL [R1+0x134], R38 ;  /* 0x0001342601007387 */ /* 0x000fe60000100800 */
[----:B----4-:R-:W-:Y:S01]  /*21f40*/  IMAD.X R36, R36, 0x1, R3, P4 ;  /* 0x0000000124247824 */ /* 0x010fe200020e0603 */
        /* <DEDUP_REMOVED lines=19> */
[----:B------:R-:W-:-:S04]  /*22080*/  IADD3 R40, P3, PT, R40, R4, RZ ;  /* 0x0000000428287210 */ /* 0x000fc80007f7e0ff */
[----:B------:R-:W-:Y:S02]  /*22090*/  IADD3.X R41, PT, PT, R41, R3, RZ, P3, !PT ;  /* 0x0000000329297210 */ /* 0x000fe40001ffe4ff */
[----:B---3--:R-:W-:Y:S01]  /*220a0*/  IADD3 R35, P4, PT, R35, R4, RZ ;  /* 0x0000000423237210 */ /* 0x008fe20007f9e0ff */
[----:B------:R-:W-:Y:S01]  /*220b0*/  STL [R1+0x174], R40 ;  /* 0x0001742801007387 */ /* 0x000fe20000100800 */
[----:B------:R-:W-:-:S03]  /*220c0*/  IMAD.MOV.U32 R30, RZ, RZ, R40 ;  /* 0x000000ffff1e7224 */ /* 0x000fc600078e0028 */
[----:B--2---:R-:W-:Y:S01]  /*220d0*/  IMAD.X R37, R37, 0x1, R3, P4 ;  /* 0x0000000125257824 */ /* 0x004fe200020e0603 */
[----:B------:R1:W-:Y:S01]  /*220e0*/  STL [R1+0x170], R41 ;  /* 0x0001702901007387 */ /* 0x0003e20000100800 */
[----:B------:R-:W-:-:S03]  /*220f0*/  IMAD.MOV.U32 R31, RZ, RZ, R41 ;  /* 0x000000ffff1f7224 */ /* 0x000fc600078e0029 */
[----:B------:R2:W-:Y:S04]  /*22100*/  STL [R1+0x194], R35 ;  /* 0x0001942301007387 */ /* 0x0005e80000100800 */
[----:B------:R3:W-:Y:S04]  /*22110*/  STL [R1+0x190], R37 ;  /* 0x0001902501007387 */ /* 0x0007e80000100800 */
[----:B------:R-:W4:Y:S04]  /*22120*/  LDL.LU R42, [R1+0xb38] ;  /* 0x000b3800012a7983 */ /* 0x000f280000300800 */
[----:B------:R3:W-:Y:S04]  /*22130*/  LDGSTS.E [R29+0x27800], desc[UR8][R30.64], P2 ;  /* 0x278000001e1d7fae */ /* 0x0007e800091a1008 */
[----:B-1----:R-:W4:Y:S04]  /*22140*/  LDL.LU R41, [R1+0xb4c] ;  /* 0x000b4c0001297983 */ /* 0x002f280000300800 */
[----:B------:R-:W4:Y:S01]  /*22150*/  LDL.LU R40, [R1+0xb18] ;  /* 0x000b180001287983 */ /* 0x000f220000300800 */
[----:B---3--:R-:W-:-:S03]  /*22160*/  MOV R30, R35 ;  /* 0x00000023001e7202 */ /* 0x008fc60000000f00 */
[----:B--2---:R-:W2:Y:S01]  /*22170*/  LDL.LU R35, [R1+0xb2c] ;  /* 0x000b2c0001237983 */ /* 0x004ea20000300800 */
[----:B------:R-:W-:-:S05]  /*22180*/  IMAD.MOV.U32 R31, RZ, RZ, R37 ;  /* 0x000000ffff1f7224 */ /* 0x000fca00078e0025 */
[----:B------:R1:W-:Y:S01]  /*22190*/  LDGSTS.E [R29+0x27c00], desc[UR8][R30.64], P1 ;  /* 0x27c000001e1d7fae */ /* 0x0003e200089a1008 */
[C---:B------:R-:W-:Y:S02]  /*221a0*/  ISETP.GT.AND P1, PT, R28.reuse, 0x1, PT ;  /* 0x000000011c00780c */ /* 0x040fe40003f24270 */
[----:B------:R-:W-:Y:S01]  /*221b0*/  ISETP.GT.AND P2, PT, R28, 0x5, PT ;  /* 0x000000051c00780c */ /* 0x000fe20003f44270 */
[----:B------:R-:W-:Y:S01]  /*221c0*/  IMAD.SHL.U32 R37, R33, 0x4, RZ ;  /* 0x0000000421257824 */ /* 0x000fe200078e00ff */
[----:B-1----:R-:W-:-:S04]  /*221d0*/  SEL R30, RZ, 0x4, !P1 ;  /* 0x00000004ff1e7807 */ /* 0x002fc80004800000 */
[----:B------:R-:W-:Y:S02]  /*221e0*/  SEL R30, R30, RZ, !P0 ;  /* 0x000000ff1e1e7207 */ /* 0x000fe40004000000 */
[----:B------:R-:W-:Y:S02]  /*221f0*/  SEL R29, RZ, 0x4, !P2 ;  /* 0x00000004ff1d7807 */ /* 0x000fe40005000000 */
[----:B------:R-:W-:Y:S02]  /*22200*/  ISETP.NE.U32.AND P1, PT, R30, RZ, PT ;  /* 0x000000ff1e00720c */ /* 0x000fe40003f25070 */
[----:B------:R-:W-:Y:S02]  /*22210*/  SEL R29, R29, RZ, !P0 ;  /* 0x000000ff1d1d7207 */ /* 0x000fe40004000000 */
[----:B------:R-:W-:Y:S02]  /*22220*/  IADD3 R38, P3, PT, R38, R4, RZ ;  /* 0x0000000426267210 */ /* 0x000fe40007f7e0ff */
[----:B------:R-:W-:-:S03]  /*22230*/  LOP3.LUT R37, R37, 0x20, RZ, 0x3c, !PT ;  /* 0x0000002025257812 */ /* 0x000fc600078e3cff */
[----:B------:R-:W-:Y:S01]  /*22240*/  IMAD.X R39, R39, 0x1, R3, P3 ;  /* 0x0000000127277824 */ /* 0x000fe200018e0603 */
[----:B------:R-:W-:Y:S01]  /*22250*/  STL [R1+0xb88], R38 ;  /* 0x000b882601007387 */ /* 0x000fe20000100800 */
[----:B-----5:R-:W-:-:S04]  /*22260*/  IADD3 R34, P4, PT, R34, R4, RZ ;  /* 0x0000000422227210 */ /* 0x020fc80007f9e0ff */
[----:B----4-:R-:W-:Y:S01]  /*22270*/  IADD3.X R36, PT, PT, R36, R3, RZ, P4, !PT ;  /* 0x0000000324247210 */ /* 0x010fe200027fe4ff */
[----:B------:R-:W-:Y:S01]  /*22280*/  STL [R1+0xb68], R34 ;  /* 0x000b682201007387 */ /* 0x000fe20000100800 */
[----:B------:R-:W-:Y:S01]  /*22290*/  ISETP.NE.U32.AND P2, PT, R29, RZ, PT ;  /* 0x000000ff1d00720c */ /* 0x000fe20003f45070 */
[----:B------:R-:W-:Y:S02]  /*222a0*/  VIADD R29, R37, UR7 ;  /* 0x00000007251d7c36 */ /* 0x000fe40008000000 */
[----:B------:R1:W-:Y:S01]  /*222b0*/  STL [R1+0xb7c], R39 ;  /* 0x000b7c2701007387 */ /* 0x0003e20000100800 */
[----:B------:R-:W-:Y:S02]  /*222c0*/  IMAD.MOV.U32 R30, RZ, RZ, R38 ;  /* 0x000000ffff1e7224 */ /* 0x000fe400078e0026 */
[----:B------:R-:W-:Y:S01]  /*222d0*/  IMAD.MOV.U32 R31, RZ, RZ, R39 ;  /* 0x000000ffff1f7224 */ /* 0x000fe200078e0027 */
[----:B------:R3:W-:Y:S04]  /*222e0*/  STL [R1+0xb58], R36 ;  /* 0x000b582401007387 */ /* 0x0007e80000100800 */
[----:B------:R4:W-:Y:S04]  /*222f0*/  LDGSTS.E [R29+0x20100], desc[UR8][R30.64], P1 ;  /* 0x201000001e1d7fae */ /* 0x0009e800089a1008 */
[----:B-1----:R-:W5:Y:S04]  /*22300*/  LDL.LU R39, [R1+0xaf8] ;  /* 0x000af80001277983 */ /* 0x002f680000300800 */
[----:B------:R-:W5:Y:S01]  /*22310*/  LDL.LU R38, [R1+0xb0c] ;  /* 0x000b0c0001267983 */ /* 0x000f620000300800 */
[----:B----4-:R-:W-:Y:S01]  /*22320*/  IMAD.MOV.U32 R31, RZ, RZ, R36 ;  /* 0x000000ffff1f7224 */ /* 0x010fe200078e0024 */
[----:B------:R-:W-:-:S02]  /*22330*/  MOV R30, R34 ;  /* 0x00000022001e7202 */ /* 0x000fc40000000f00 */
[----:B---3--:R-:W3:Y:S01]  /*22340*/  LDL.LU R36, [R1+0xad8] ;  /* 0x000ad80001247983 */ /* 0x008ee20000300800 */
[----:B------:R-:W-:-:S03]  /*22350*/  ISETP.GT.AND P1, PT, R28, 0x9, PT ;  /* 0x000000091c00780c */ /* 0x000fc60003f24270 */
[----:B------:R-:W4:Y:S04]  /*22360*/  LDL.LU R34, [R1+0xaec] ;  /* 0x000aec0001227983 */ /* 0x000f280000300800 */
[----:B------:R1:W-:Y:S02]  /*22370*/  LDGSTS.E [R29+0x20500], desc[UR8][R30.64], P2 ;  /* 0x205000001e1d7fae */ /* 0x0003e400091a1008 */
        /* <DEDUP_REMOVED lines=9> */
[----:B--2---:R-:W-:Y:S01]  /*22410*/  IADD3 R35, P4, PT, R35, R4, RZ ;  /* 0x0000000423237210 */ /* 0x004fe20007f9e0ff */
[----:B------:R-:W-:Y:S01]  /*22420*/  STL [R1+0xb4c], R41 ;  /* 0x000b4c2901007387 */ /* 0x000fe20000100800 */
[----:B------:R-:W-:-:S03]  /*22430*/  MOV R30, R41 ;  /* 0x00000029001e7202 */ /* 0x000fc60000000f00 */
[----:B------:R-:W-:Y:S01]  /*22440*/  IMAD.X R40, R40, 0x1, R3, P4 ;  /* 0x0000000128287824 */ /* 0x000fe200020e0603 */
[----:B------:R1:W-:Y:S01]  /*22450*/  STL [R1+0xb38], R42 ;  /* 0x000b382a01007387 */ /* 0x0003e20000100800 */
[----:B------:R-:W-:-:S03]  /*22460*/  IMAD.MOV.U32 R31, RZ, RZ, R42 ;  /* 0x000000ffff1f7224 */ /* 0x000fc600078e002a */
[----:B------:R-:W-:Y:S04]  /*22470*/  STL [R1+0xb2c], R35 ;  /* 0x000b2c2301007387 */ /* 0x000fe80000100800 */
[----:B------:R2:W-:Y:S04]  /*22480*/  STL [R1+0xb18], R40 ;  /* 0x000b182801007387 */ /* 0x0005e80000100800 */
[----:B-1----:R-:W3:Y:S04]  /*22490*/  LDL.LU R42, [R1+0xac4] ;  /* 0x000ac400012a7983 */ /* 0x002ee80000300800 */
[----:B------:R-:W3:Y:S04]  /*224a0*/  LDL.LU R41, [R1+0xac8] ;  /* 0x000ac80001297983 */ /* 0x000ee80000300800 */
[----:B------:R1:W-:Y:S02]  /*224b0*/  LDGSTS.E [R29+0x20900], desc[UR8][R30.64], P2 ;  /* 0x209000001e1d7fae */ /* 0x0003e400091a1008 */
[----:B-1----:R-:W-:-:S02]  /*224c0*/  IMAD.MOV.U32 R31, RZ, RZ, R40 ;  /* 0x000000ffff1f7224 */ /* 0x002fc400078e0028 */
[----:B------:R-:W-:Y:S01]  /*224d0*/  IMAD.MOV.U32 R30, RZ, RZ, R35 ;  /* 0x000000ffff1e7224 */ /* 0x000fe200078e0023 */
[----:B--2---:R-:W2:Y:S04]  /*224e0*/  LDL.LU R40, [R1+0xaa4] ;  /* 0x000aa40001287983 */ /* 0x004ea80000300800 */
[----:B------:R-:W2:Y:S04]  /*224f0*/  LDL.LU R35, [R1+0xaa8] ;  /* 0x000aa80001237983 */ /* 0x000ea80000300800 */
[----:B------:R1:W-:Y:S01]  /*22500*/  LDGSTS.E [R29+0x20d00], desc[UR8][R30.64], P1 ;  /* 0x20d000001e1d7fae */ /* 0x0003e200089a1008 */
[----:B------:R-:W-:-:S04]  /*22510*/  ISETP.GT.AND P1, PT, R28, 0x11, PT ;  /* 0x000000111c00780c */ /* 0x000fc80003f24270 */
[----:B-1----:R-:W-:Y:S02]  /*22520*/  SEL R30, RZ, 0x4, !P1 ;  /* 0x00000004ff1e7807 */ /* 0x002fe40004800000 */
[----:B------:R-:W-:Y:S02]  /*22530*/  ISETP.GT.AND P1, PT, R28, 0x15, PT ;  /* 0x000000151c00780c */ /* 0x000fe40003f24270 */
[----:B------:R-:W-:-:S04]  /*22540*/  SEL R30, R30, RZ, !P0 ;  /* 0x000000ff1e1e7207 */ /* 0x000fc80004000000 */
[----:B------:R-:W-:Y:S02]  /*22550*/  ISETP.NE.U32.AND P2, PT, R30, RZ, PT ;  /* 0x000000ff1e00720c */ /* 0x000fe40003f45070 */
[----:B------:R-:W-:Y:S02]  /*22560*/  SEL R30, RZ, 0x4, !P1 ;  /* 0x00000004ff1e7807 */ /* 0x000fe40004800000 */
[----:B-----5:R-:W-:Y:S02]  /*22570*/  IADD3 R38, P3, PT, R38, R4, RZ ;  /* 0x0000000426267210 */ /* 0x020fe40007f7e0ff */
[----:B------:R-:W-:Y:S02]  /*22580*/  SEL R30, R30, RZ, !P0 ;  /* 0x000000ff1e1e7207 */ /* 0x000fe40004000000 */
[----:B------:R-:W-:Y:S02]  /*22590*/  IADD3.X R39, PT, PT, R39, R3, RZ, P3, !PT ;  /* 0x0000000327277210 */ /* 0x000fe40001ffe4ff */
[----:B------:R-:W-:-:S02]  /*225a0*/  ISETP.NE.U32.AND P1, PT, R30, RZ, PT ;  /* 0x000000ff1e00720c */ /* 0x000fc40003f25070 */
[----:B----4-:R-:W-:Y:S01]  /*225b0*/  IADD3 R34, P4, PT, R34, R4, RZ ;  /* 0x0000000422227210 */ /* 0x010fe20007f9e0ff */
[----:B------:R-:W-:Y:S02]  /*225c0*/  IMAD.MOV.U32 R30, RZ, RZ, R38 ;  /* 0x000000ffff1e7224 */ /* 0x000fe400078e0026 */
[----:B------:R-:W-:Y:S02]  /*225d0*/  IMAD.MOV.U32 R31, RZ, RZ, R39 ;  /* 0x000000ffff1f7224 */ /* 0x000fe400078e0027 */
[----:B---3--:R-:W-:Y:S01]  /*225e0*/  IMAD.X R36, R36, 0x1, R3, P4 ;  /* 0x0000000124247824 */ /* 0x008fe200020e0603 */
[----:B------:R-:W-:Y:S04]  /*225f0*/  STL [R1+0xb0c], R38 ;  /* 0x000b0c2601007387 */ /* 0x000fe80000100800 */
[----:B------:R1:W-:Y:S04]  /*22600*/  STL [R1+0xaf8], R39 ;  /* 0x000af82701007387 */ /* 0x0003e80000100800 */
[----:B------:R3:W-:Y:S04]  /*22610*/  LDGSTS.E [R29+0x21100], desc[UR8][R30.64], P2 ;  /* 0x211000001e1d7fae */ /* 0x0007e800091a1008 */
[----:B------:R-:W-:Y:S04]  /*22620*/  STL [R1+0xaec], R34 ;  /* 0x000aec2201007387 */ /* 0x000fe80000100800 */
[----:B------:R4:W-:Y:S01]  /*22630*/  STL [R1+0xad8], R36 ;  /* 0x000ad82401007387 */ /* 0x0009e20000100800 */
[----:B---3--:R-:W-:Y:S01]  /*22640*/  MOV R30, R34 ;  /* 0x00000022001e7202 */ /* 0x008fe20000000f00 */
[----:B------:R-:W-:-:S02]  /*22650*/  IMAD.MOV.U32 R31, RZ, RZ, R36 ;  /* 0x000000ffff1f7224 */ /* 0x000fc400078e0024 */
[----:B-1----:R-:W3:Y:S04]  /*22660*/  LDL.LU R39, [R1+0xa84] ;  /* 0x000a840001277983 */ /* 0x002ee80000300800 */
[----:B----4-:R-:W4:Y:S04]  /*22670*/  LDL.LU R36, [R1+0xa88] ;  /* 0x000a880001247983 */ /* 0x010f280000300800 */
[----:B------:R1:W-:Y:S01]  /*22680*/  LDGSTS.E [R29+0x21500], desc[UR8][R30.64], P1 ;  /* 0x215000001e1d7fae */ /* 0x0003e200089a1008 */
[----:B------:R-:W-:-:S03]  /*22690*/  ISETP.GT.AND P1, PT, R28, 0x19, PT ;  /* 0x000000191c00780c */ /* 0x000fc60003f24270 */
[----:B------:R-:W5:Y:S04]  /*226a0*/  LDL.LU R38, [R1+0xa64] ;  /* 0x000a640001267983 */ /* 0x000f680000300800 */
[----:B------:R-:W5:Y:S01]  /*226b0*/  LDL.LU R34, [R1+0xa68] ;  /* 0x000a680001227983 */ /* 0x000f620000300800 */
        /* <DEDUP_REMOVED lines=9> */
[----:B------:R-:W-:Y:S01]  /*22750*/  MOV R30, R41 ;  /* 0x00000029001e7202 */ /* 0x000fe20000000f00 */
[----:B------:R-:W-:Y:S02]  /*22760*/  STL [R1+0xac8], R41 ;  /* 0x000ac82901007387 */ /* 0x000fe40000100800 */
[----:B------:R-:W-:Y:S02]  /*22770*/  IMAD.MOV.U32 R31, RZ, RZ, R42 ;  /* 0x000000ffff1f7224 */ /* 0x000fe400078e002a */
[----:B------:R-:W-:Y:S04]  /*22780*/  STL [R1+0xac4], R42 ;  /* 0x000ac42a01007387 */ /* 0x000fe80000100800 */
[----:B------:R1:W-:Y:S01]  /*22790*/  LDGSTS.E [R29+0x21900], desc[UR8][R30.64], P2 ;  /* 0x219000001e1d7fae */ /* 0x0003e200091a1008 */
[----:B--2---:R-:W-:-:S05]  /*227a0*/  IADD3 R35, P4, PT, R35, R4, RZ ;  /* 0x0000000423237210 */ /* 0x004fca0007f9e0ff */
[----:B------:R-:W-:Y:S01]  /*227b0*/  IMAD.X R40, R40, 0x1, R3, P4 ;  /* 0x0000000128287824 */ /* 0x000fe200020e0603 */
[----:B------:R2:W-:Y:S01]  /*227c0*/  STL [R1+0xaa8], R35 ;  /* 0x000aa82301007387 */ /* 0x0005e20000100800 */
[----:B-1----:R-:W-:-:S03]  /*227d0*/  IMAD.MOV.U32 R30, RZ, RZ, R35 ;  /* 0x000000ffff1e7224 */ /* 0x002fc600078e0023 */
[----:B------:R-:W-:Y:S04]  /*227e0*/  STL [R1+0xaa4], R40 ;  /* 0x000aa42801007387 */ /* 0x000fe80000100800 */
[----:B------:R-:W5:Y:S04]  /*227f0*/  LDL.LU R43, [R1+0xa3c] ;  /* 0x000a3c00012b7983 */ /* 0x000f680000300800 */
[----:B--2---:R-:W2:Y:S04]  /*22800*/  LDL.LU R35, [R1+0xa40] ;  /* 0x000a400001237983 */ /* 0x004ea80000300800 */
[----:B------:R-:W2:Y:S04]  /*22810*/  LDL.LU R42, [R1+0xa1c] ;  /* 0x000a1c00012a7983 */ /* 0x000ea80000300800 */
[----:B------:R-:W2:Y:S01]  /*22820*/  LDL.LU R41, [R1+0xa20] ;  /* 0x000a200001297983 */ /* 0x000ea20000300800 */
        /* <DEDUP_REMOVED lines=10> */
[----:B----4-:R-:W-:-:S04]  /*228d0*/  IADD3 R36, P3, PT, R36, R4, RZ ;  /* 0x0000000424247210 */ /* 0x010fc80007f7e0ff */
[----:B---3--:R-:W-:Y:S01]  /*228e0*/  IADD3.X R39, PT, PT, R39, R3, RZ, P3, !PT ;  /* 0x0000000327277210 */ /* 0x008fe20001ffe4ff */
[----:B------:R-:W-:-:S04]  /*228f0*/  IMAD.MOV.U32 R30, RZ, RZ, R36 ;  /* 0x000000ffff1e7224 */ /* 0x000fc800078e0024 */
[----:B------:R-:W-:Y:S01]  /*22900*/  IMAD.MOV.U32 R31, RZ, RZ, R39 ;  /* 0x000000ffff1f7224 */ /* 0x000fe200078e0027 */
[----:B-----5:R-:W-:-:S04]  /*22910*/  IADD3 R34, P4, PT, R34, R4, RZ ;  /* 0x0000000422227210 */ /* 0x020fc80007f9e0ff */
[----:B------:R1:W-:Y:S01]  /*22920*/  LDGSTS.E [R29+0x22100], desc[UR8][R30.64], P2 ;  /* 0x221000001e1d7fae */ /* 0x0003e200091a1008 */
[----:B------:R-:W-:Y:S01]  /*22930*/  IMAD.X R38, R38, 0x1, R3, P4 ;  /* 0x0000000126267824 */ /* 0x000fe200020e0603 */
[----:B-1----:R-:W-:-:S03]  /*22940*/  MOV R30, R34 ;  /* 0x00000022001e7202 */ /* 0x002fc60000000f00 */
[----:B------:R-:W-:-:S05]  /*22950*/  IMAD.MOV.U32 R31, RZ, RZ, R38 ;  /* 0x000000ffff1f7224 */ /* 0x000fca00078e0026 */
[----:B------:R1:W-:Y:S01]  /*22960*/  LDGSTS.E [R29+0x22500], desc[UR8][R30.64], P1 ;  /* 0x225000001e1d7fae */ /* 0x0003e200089a1008 */
[----:B------:R-:W-:-:S03]  /*22970*/  ISETP.GT.AND P1, PT, R28, 0x29, PT ;  /* 0x000000291c00780c */ /* 0x000fc60003f24270 */
[----:B------:R-:W-:Y:S04]  /*22980*/  STL [R1+0xa88], R36 ;  /* 0x000a882401007387 */ /* 0x000fe80000100800 */
[----:B------:R3:W-:Y:S01]  /*22990*/  STL [R1+0xa84], R39 ;  /* 0x000a842701007387 */ /* 0x0007e20000100800 */
[----:B-1----:R-:W-:-:S03]  /*229a0*/  SEL R30, RZ, 0x4, !P1 ;  /* 0x00000004ff1e7807 */ /* 0x002fc60004800000 */
[----:B------:R-:W-:Y:S01]  /*229b0*/  STL [R1+0xa68], R34 ;  /* 0x000a682201007387 */ /* 0x000fe20000100800 */
[----:B------:R-:W-:Y:S02]  /*229c0*/  ISETP.GT.AND P1, PT, R28, 0x2d, PT ;  /* 0x0000002d1c00780c */ /* 0x000fe40003f24270 */
[----:B------:R-:W-:Y:S01]  /*229d0*/  SEL R30, R30, RZ, !P0 ;  /* 0x000000ff1e1e7207 */ /* 0x000fe20004000000 */
[----:B---3--:R-:W3:Y:S03]  /*229e0*/  LDL.LU R39, [R1+0xa00] ;  /* 0x000a000001277983 */ /* 0x008ee60000300800 */
[----:B------:R-:W-:Y:S01]  /*229f0*/  ISETP.NE.U32.AND P2, PT, R30, RZ, PT ;  /* 0x000000ff1e00720c */ /* 0x000fe20003f45070 */
[----:B------:R1:W-:Y:S01]  /*22a00*/  STL [R1+0xa64], R38 ;  /* 0x000a642601007387 */ /* 0x0003e20000100800 */
[----:B------:R-:W-:-:S03]  /*22a10*/  SEL R30, RZ, 0x4, !P1 ;  /* 0x00000004ff1e7807 */ /* 0x000fc60004800000 */
[----:B------:R-:W4:Y:S04]  /*22a20*/  LDL.LU R36, [R1+0x9e0] ;  /* 0x0009e00001247983 */ /* 0x000f280000300800 */
[----:B------:R-:W5:Y:S01]  /*22a30*/  LDL.LU R40, [R1+0x9fc] ;  /* 0x0009fc0001287983 */ /* 0x000f620000300800 */
[----:B------:R-:W-:-:S03]  /*22a40*/  SEL R30, R30, RZ, !P0 ;  /* 0x000000ff1e1e7207 */ /* 0x000fc60004000000 */
[----:B-1----:R-:W5:Y:S01]  /*22a50*/  LDL.LU R38, [R1+0x9dc] ;  /* 0x0009dc0001267983 */ /* 0x002f620000300800 */
[----:B------:R-:W-:-:S03]  /*22a60*/  ISETP.NE.U32.AND P1, PT, R30, RZ, PT ;  /* 0x000000ff1e00720c */ /* 0x000fc60003f25070 */
[----:B------:R-:W5:Y:S01]  /*22a70*/  LDL.LU R34, [R1+0x9c0] ;  /* 0x0009c00001227983 */ /* 0x000f620000300800 */
[----:B--2---:R-:W-:-:S05]  /*22a80*/  IADD3 R35, P3, PT, R35, R4, RZ ;  /* 0x0000000423237210 */ /* 0x004fca0007f7e0ff */
[----:B------:R-:W-:Y:S01]  /*22a90*/  IMAD.X R43, R43, 0x1, R3, P3 ;  /* 0x000000012b2b7824 */ /* 0x000fe200018e0603 */
[----:B------:R-:W-:Y:S01]  /*22aa0*/  IADD3 R41, P4, PT, R41, R4, RZ ;  /* 0x0000000429297210 */ /* 0x000fe20007f9e0ff */
[----:B------:R1:W-:Y:S01]  /*22ab0*/  STL [R1+0xa40], R35 ;  /* 0x000a402301007387 */ /* 0x0003e20000100800 */
[----:B------:R-:W-:-:S03]  /*22ac0*/  MOV R30, R35 ;  /* 0x00000023001e7202 */ /* 0x000fc60000000f00 */
[----:B------:R-:W-:Y:S04]  /*22ad0*/  STL [R1+0xa3c], R43 ;  /* 0x000a3c2b01007387 */ /* 0x000fe80000100800 */
[----:B------:R-:W-:Y:S04]  /*22ae0*/  STL [R1+0xa20], R41 ;  /* 0x000a202901007387 */ /* 0x000fe80000100800 */
[----:B-1----:R-:W2:Y:S01]  /*22af0*/  LDL.LU R35, [R1+0x9bc] ;  /* 0x0009bc0001237983 */ /* 0x002ea20000300800 */
[----:B------:R-:W-:Y:S02]  /*22b00*/  IMAD.MOV.U32 R31, RZ, RZ, R43 ;  /* 0x000000ffff1f7224 */ /* 0x000fe400078e002b */
[----:B------:R-:W-:-:S03]  /*22b10*/  IMAD.X R42, R42, 0x1, R3, P4 ;  /* 0x000000012a2a7824 */ /* 0x000fc600020e0603 */
[----:B------:R1:W-:Y:S02]  /*22b20*/  LDGSTS.E [R29+0x22900], desc[UR8][R30.64], P2 ;  /* 0x229000001e1d7fae */ /* 0x0003e400091a1008 */
[----:B-1----:R-:W-:Y:S02]  /*22b30*/  IMAD.MOV.U32 R30, RZ, RZ, R41 ;  /* 0x000000ffff1e7224 */ /* 0x002fe400078e0029 */
        /* <DEDUP_REMOVED lines=11> */
[----:B---3--:R-:W-:-:S05]  /*22bf0*/  IADD3 R39, P3, PT, R39, R4, RZ ;  /* 0x0000000427277210 */ /* 0x008fca0007f7e0ff */
[----:B------:R-:W-:Y:S01]  /*22c00*/  IMAD.MOV.U32 R30, RZ, RZ, R39 ;  /* 0x000000ffff1e7224 */ /* 0x000fe200078e0027 */
[----:B----4-:R-:W-:Y:S02]  /*22c10*/  IADD3 R36, P4, PT, R36, R4, RZ ;  /* 0x0000000424247210 */ /* 0x010fe40007f9e0ff */
[----:B-----5:R-:W-:-:S05]  /*22c20*/  IADD3.X R40, PT, PT, R40, R3, RZ, P3, !PT ;  /* 0x0000000328287210 */ /* 0x020fca0001ffe4ff */
[----:B------:R-:W-:Y:S02]  /*22c30*/  IMAD.MOV.U32 R31, RZ, RZ, R40 ;  /* 0x000000ffff1f7224 */ /* 0x000fe400078e0028 */
[----:B------:R-:W-:Y:S01]  /*22c40*/  IMAD.X R38, R38, 0x1, R3, P4 ;  /* 0x0000000126267824 */ /* 0x000fe200020e0603 */
[----:B------:R-:W-:Y:S01]  /*22c50*/  IADD3 R34, P3, PT, R34, R4, RZ ;  /* 0x0000000422227210 */ /* 0x000fe20007f7e0ff */
[----:B------:R-:W-:Y:S04]  /*22c60*/  STL [R1+0xa00], R39 ;  /* 0x000a002701007387 */ /* 0x000fe80000100800 */
[----:B------:R1:W-:Y:S04]  /*22c70*/  LDGSTS.E [R29+0x23100], desc[UR8][R30.64], P2 ;  /* 0x231000001e1d7fae */ /* 0x0003e800091a1008 */
[----:B------:R-:W-:Y:S04]  /*22c80*/  STL [R1+0x9fc], R40 ;  /* 0x0009fc2801007387 */ /* 0x000fe80000100800 */
[----:B------:R3:W-:Y:S01]  /*22c90*/  STL [R1+0x9e0], R36 ;  /* 0x0009e02401007387 */ /* 0x0007e20000100800 */
[----:B-1----:R-:W-:Y:S01]  /*22ca0*/  MOV R30, R36 ;  /* 0x00000024001e7202 */ /* 0x002fe20000000f00 */
[----:B------:R-:W-:-:S02]  /*22cb0*/  IMAD.MOV.U32 R31, RZ, RZ, R38 ;  /* 0x000000ffff1f7224 */ /* 0x000fc400078e0026 */
[----:B------:R-:W-:Y:S04]  /*22cc0*/  STL [R1+0x9dc], R38 ;  /* 0x0009dc2601007387 */ /* 0x000fe80000100800 */
[----:B------:R-:W-:Y:S04]  /*22cd0*/  STL [R1+0x9c0], R34 ;  /* 0x0009c02201007387 */ /* 0x000fe80000100800 */
[----:B------:R1:W-:Y:S01]  /*22ce0*/  LDGSTS.E [R29+0x23500], desc[UR8][R30.64], P1 ;  /* 0x235000001e1d7fae */ /* 0x0003e200089a1008 */
[----:B--2---:R-:W-:-:S04]  /*22cf0*/  IMAD.X R35, R35, 0x1, R3, P3 ;  /* 0x0000000123237824 */ /* 0x004fc800018e0603 */
[----:B-1----:R-:W-:Y:S01]  /*22d00*/  IMAD.MOV.U32 R31, RZ, RZ, R35 ;  /* 0x000000ffff1f7224 */ /* 0x002fe200078e0023 */
[----:B------:R1:W-:Y:S04]  /*22d10*/  STL [R1+0x9bc], R35 ;  /* 0x0009bc2301007387 */ /* 0x0003e80000100800 */
[----:B---3--:R-:W2:Y:S04]  /*22d20*/  LDL.LU R36, [R1+0x18] ;  /* 0x0000180001247983 */ /* 0x008ea80000300800 */
[----:B-1----:R-:W3:Y:S01]  /*22d30*/  LDL.LU R35, [R1+0x1c] ;  /* 0x00001c0001237983 */ /* 0x002ee20000300800 */
[----:B------:R-:W-:-:S02]  /*22d40*/  ISETP.GT.AND P1, PT, R28, 0x39, PT ;  /* 0x000000391c00780c */ /* 0x000fc40003f24270 */
        /* <DEDUP_REMOVED lines=11> */
[----:B------:R-:W-:Y:S02]  /*22e00*/  ISETP.NE.U32.AND P1, PT, R30, RZ, PT ;  /* 0x000000ff1e00720c */ /* 0x000fe40003f25070 */
[----:B------:R-:W-:Y:S02]  /*22e10*/  MOV R30, R34 ;  /* 0x00000022001e7202 */ /* 0x000fe40000000f00 */
[----:B------:R-:W-:Y:S01]  /*22e20*/  IADD3 R236, P3, PT, R236, R4, RZ ;  /* 0x00000004ecec7210 */ /* 0x000fe20007f7e0ff */
[----:B------:R-:W4:Y:S04]  /*22e30*/  LDL.LU R34, [R1+0x5c] ;  /* 0x00005c0001227983 */ /* 0x000f280000300800 */
[----:B------:R1:W-:Y:S02]  /*22e40*/  LDGSTS.E [R29+0x23900], desc[UR8][R30.64], P2 ;  /* 0x239000001e1d7fae */ /* 0x0003e400091a1008 */
[----:B-1----:R-:W-:-:S02]  /*22e50*/  IMAD.MOV.U32 R30, RZ, RZ, R228 ;  /* 0x000000ffff1e7224 */ /* 0x002fc400078e00e4 */
[----:B------:R-:W-:-:S05]  /*22e60*/  IMAD.MOV.U32 R31, RZ, RZ, R227 ;  /* 0x000000ffff1f7224 */ /* 0x000fca00078e00e3 */
[----:B------:R1:W-:Y:S01]  /*22e70*/  LDGSTS.E [R29+0x23d00], desc[UR8][R30.64], P1 ;  /* 0x23d000001e1d7fae */ /* 0x0003e200089a1008 */
[----:B------:R-:W-:-:S04]  /*22e80*/  ISETP.GT.AND P1, PT, R28, 0x41, PT ;  /* 0x000000411c00780c */ /* 0x000fc80003f24270 */
[----:B-1----:R-:W-:Y:S02]  /*22e90*/  SEL R30, RZ, 0x4, !P1 ;  /* 0x00000004ff1e7807 */ /* 0x002fe40004800000 */
[----:B------:R-:W-:Y:S02]  /*22ea0*/  ISETP.GT.AND P1, PT, R28, 0x45, PT ;  /* 0x000000451c00780c */ /* 0x000fe40003f24270 */
[----:B------:R-:W-:-:S04]  /*22eb0*/  SEL R30, R30, RZ, !P0 ;  /* 0x000000ff1e1e7207 */ /* 0x000fc80004000000 */
[----:B------:R-:W-:Y:S02]  /*22ec0*/  ISETP.NE.U32.AND P2, PT, R30, RZ, PT ;  /* 0x000000ff1e00720c */ /* 0x000fe40003f45070 */
[----:B------:R-:W-:Y:S02]  /*22ed0*/  SEL R30, RZ, 0x4, !P1 ;  /* 0x00000004ff1e7807 */ /* 0x000fe40004800000 */
[----:B------:R-:W-:Y:S02]  /*22ee0*/  IADD3.X R235, PT, PT, R235, R3, RZ, P3, !PT ;  /* 0x00000003ebeb7210 */ /* 0x000fe40001ffe4ff */
[----:B------:R-:W-:Y:S02]  /*22ef0*/  SEL R30, R30, RZ, !P0 ;  /* 0x000000ff1e1e7207 */ /* 0x000fe40004000000 */
[----:B------:R-:W-:Y:S02]  /*22f00*/  IADD3 R244, P4, PT, R244, R4, RZ ;  /* 0x00000004f4f47210 */ /* 0x000fe40007f9e0ff */
[----:B------:R-:W-:Y:S01]  /*22f10*/  ISETP.NE.U32.AND P1, PT, R30, RZ, PT ;  /* 0x000000ff1e00720c */ /* 0x000fe20003f25070 */
[----:B------:R-:W-:-:S02]  /*22f20*/  IMAD.MOV.U32 R30, RZ, RZ, R236 ;  /* 0x000000ffff1e7224 */ /* 0x000fc400078e00ec */
[----:B------:R-:W-:Y:S02]  /*22f30*/  IMAD.MOV.U32 R31, RZ, RZ, R235 ;  /* 0x000000ffff1f7224 */ /* 0x000fe400078e00eb */
[----:B------:R-:W-:-:S03]  /*22f40*/  IMAD.X R243, R243, 0x1, R3, P4 ;  /* 0x00000001f3f37824 */ /* 0x000fc600020e0603 */
[----:B------:R1:W-:Y:S02]  /*22f50*/  LDGSTS.E [R29+0x24100], desc[UR8][R30.64], P2 ;  /* 0x241000001e1d7fae */ /* 0x0003e400091a1008 */
[----:B-1----:R-:W-:Y:S01]  /*22f60*/  MOV R30, R244 ;  /* 0x000000f4001e7202 */ /* 0x002fe20000000f00 */
        /* <DEDUP_REMOVED lines=8> */
[----:B------:R-:W-:Y:S01]  /*22ff0*/  SEL R30, RZ, 0x4, !P1 ;  /* 0x00000004ff1e7807 */ /* 0x000fe20004800000 */
[----:B------:R-:W-:-:S03]  /*23000*/  IMAD.X R251, R251, 0x1, R3, P3 ;  /* 0x00000001fbfb7824 */ /* 0x000fc600018e0603 */
[----:B------:R-:W-:Y:S01]  /*23010*/  SEL R30, R30, RZ, !P0 ;  /* 0x000000ff1e1e7207 */ /* 0x000fe20004000000 */
[----:B------:R-:W-:-:S03]  /*23020*/  IMAD.MOV.U32 R31, RZ, RZ, R251 ;  /* 0x000000ffff1f7224 */ /* 0x000fc600078e00fb */
[----:B------:R-:W-:Y:S02]  /*23030*/  ISETP.NE.U32.AND P1, PT, R30, RZ, PT ;  /* 0x000000ff1e00720c */ /* 0x000fe40003f25070 */
[----:B------:R-:W-:-:S05]  /*23040*/  MOV R30, R252 ;  /* 0x000000fc001e7202 */ /* 0x000fca0000000f00 */
[----:B------:R1:W-:Y:S01]  /*23050*/  LDGSTS.E [R29+0x24900], desc[UR8][R30.64], P2 ;  /* 0x249000001e1d7fae */ /* 0x0003e200091a1008 */
[----:B---3--:R-:W-:-:S05]  /*23060*/  IADD3 R35, P4, PT, R35, R4, RZ ;  /* 0x0000000423237210 */ /* 0x008fca0007f9e0ff */
[----:B--2---:R-:W-:Y:S01]  /*23070*/  IMAD.X R36, R36, 0x1, R3, P4 ;  /* 0x0000000124247824 */ /* 0x004fe200020e0603 */
[----:B------:R-:W-:Y:S01]  /*23080*/  STL [R1+0x1c], R35 ;  /* 0x00001c2301007387 */ /* 0x000fe20000100800 */
[----:B-1----:R-:W-:-:S03]  /*23090*/  IMAD.MOV.U32 R30, RZ, RZ, R35 ;  /* 0x000000ffff1e7224 */ /* 0x002fc600078e0023 */
[----:B------:R1:W-:Y:S01]  /*230a0*/  STL [R1+0x18], R36 ;  /* 0x0000182401007387 */ /* 0x0003e20000100800 */
[----:B------:R-:W-:-:S03]  /*230b0*/  IMAD.MOV.U32 R31, RZ, RZ, R36 ;  /* 0x000000ffff1f7224 */ /* 0x000fc600078e0024 */
[----:B------:R-:W2:Y:S04]  /*230c0*/  LDL.LU R42, [R1+0x78] ;  /* 0x00007800012a7983 */ /* 0x000ea80000300800 */
[----:B------:R-:W3:Y:S04]  /*230d0*/  LDL.LU R41, [R1+0x7c] ;  /* 0x00007c0001297983 */ /* 0x000ee80000300800 */
[----:B-1----:R-:W2:Y:S04]  /*230e0*/  LDL.LU R36, [R1+0x98] ;  /* 0x0000980001247983 */ /* 0x002ea80000300800 */
[----:B------:R-:W2:Y:S04]  /*230f0*/  LDL.LU R35, [R1+0x9c] ;  /* 0x00009c0001237983 */ /* 0x000ea80000300800 */
[----:B------:R1:W-:Y:S01]  /*23100*/  LDGSTS.E [R29+0x24d00], desc[UR8][R30.64], P1 ;  /* 0x24d000001e1d7fae */ /* 0x0003e200089a1008 */
[----:B------:R-:W-:-:S02]  /*23110*/  ISETP.GT.AND P1, PT, R28, 0x51, PT ;  /* 0x000000511c00780c */ /* 0x000fc40003f24270 */
[----:B-----5:R-:W-:Y:S02]  /*23120*/  IADD3 R39, P3, PT, R39, R4, RZ ;  /* 0x0000000427277210 */ /* 0x020fe40007f7e0ff */
[----:B-1----:R-:W-:Y:S02]  /*23130*/  SEL R30, RZ, 0x4, !P1 ;  /* 0x00000004ff1e7807 */ /* 0x002fe40004800000 */
[----:B------:R-:W-:Y:S02]  /*23140*/  ISETP.GT.AND P1, PT, R28, 0x55, PT ;  /* 0x000000551c00780c */ /* 0x000fe40003f24270 */
[----:B------:R-:W-:-:S04]  /*23150*/  SEL R30, R30, RZ, !P0 ;  /* 0x000000ff1e1e7207 */ /* 0x000fc80004000000 */
[----:B------:R-:W-:Y:S02]  /*23160*/  ISETP.NE.U32.AND P2, PT, R30, RZ, PT ;  /* 0x000000ff1e00720c */ /* 0x000fe40003f45070 */
[----:B------:R-:W-:Y:S02]  /*23170*/  SEL R30, RZ, 0x4, !P1 ;  /* 0x00000004ff1e7807 */ /* 0x000fe40004800000 */
[----:B----4-:R-:W-:Y:S02]  /*23180*/  IADD3 R34, P4, PT, R34, R4, RZ ;  /* 0x0000000422227210 */ /* 0x010fe40007f9e0ff */
[----:B------:R-:W-:Y:S02]  /*23190*/  SEL R30, R30, RZ, !P0 ;  /* 0x000000ff1e1e7207 */ /* 0x000fe40004000000 */
[----:B------:R-:W-:Y:S01]  /*231a0*/  IADD3.X R40, PT, PT, R40, R3, RZ, P3, !PT ;  /* 0x0000000328287210 */ /* 0x000fe20001ffe4ff */
[----:B------:R-:W-:Y:S01]  /*231b0*/  IMAD.X R38, R38, 0x1, R3, P4 ;  /* 0x0000000126267824 */ /* 0x000fe200020e0603 */
[----:B------:R-:W-:Y:S01]  /*231c0*/  ISETP.NE.U32.AND P1, PT, R30, RZ, PT ;  /* 0x000000ff1e00720c */ /* 0x000fe20003f25070 */
[----:B------:R-:W-:Y:S01]  /*231d0*/  IMAD.MOV.U32 R30, RZ, RZ, R39 ;  /* 0x000000ffff1e7224 */ /* 0x000fe200078e0027 */
[----:B------:R-:W-:Y:S01]  /*231e0*/  STL [R1+0x3c], R39 ;  /* 0x00003c2701007387 */ /* 0x000fe20000100800 */
[----:B------:R-:W-:-:S03]  /*231f0*/  IMAD.MOV.U32 R31, RZ, RZ, R40 ;  /* 0x000000ffff1f7224 */ /* 0x000fc600078e0028 */
[----:B------:R1:W-:Y:S04]  /*23200*/  STL [R1+0x38], R40 ;  /* 0x0000382801007387 */ /* 0x0003e80000100800 */
[----:B------:R-:W-:Y:S04]  /*23210*/  STL [R1+0x5c], R34 ;  /* 0x00005c2201007387 */ /* 0x000fe80000100800 */
[----:B------:R4:W-:Y:S04]  /*23220*/  STL [R1+0x58], R38 ;  /* 0x0000582601007387 */ /* 0x0009e80000100800 */
[----:B------:R5:W-:Y:S04]  /*23230*/  LDGSTS.E [R29+0x25100], desc[UR8][R30.64], P2 ;  /* 0x251000001e1d7fae */ /* 0x000be800091a1008 */
[----:B-1----:R-:W2:Y:S04]  /*23240*/  LDL.LU R40, [R1+0xb8] ;  /* 0x0000b80001287983 */ /* 0x002ea80000300800 */
[----:B------:R-:W2:Y:S01]  /*23250*/  LDL.LU R39, [R1+0xbc] ;  /* 0x0000bc0001277983 */ /* 0x000ea20000300800 */
[----:B-----5:R-:W-:Y:S01]  /*23260*/  IMAD.MOV.U32 R31, RZ, RZ, R38 ;  /* 0x000000ffff1f7224 */ /* 0x020fe200078e0026 */
[----:B------:R-:W-:-:S02]  /*23270*/  MOV R30, R34 ;  /* 0x00000022001e7202 */ /* 0x000fc40000000f00 */
        /* <DEDUP_REMOVED lines=11> */
[----:B---3--:R-:W-:-:S05]  /*23330*/  IADD3 R41, P3, PT, R41, R4, RZ ;  /* 0x0000000429297210 */ /* 0x008fca0007f7e0ff */
[--C-:B--2---:R-:W-:Y:S01]  /*23340*/  IMAD.X R42, R42, 0x1, R3.reuse, P3 ;  /* 0x000000012a2a7824 */ /* 0x104fe200018e0603 */
[----:B------:R-:W-:Y:S01]  /*23350*/  IADD3 R35, P4, PT, R35, R4, RZ ;  /* 0x0000000423237210 */ /* 0x000fe20007f9e0ff */
[----:B------:R-:W-:Y:S01]  /*23360*/  STL [R1+0x7c], R41 ;  /* 0x00007c2901007387 */ /* 0x000fe20000100800 */
[----:B------:R-:W-:Y:S01]  /*23370*/  MOV R30, R41 ;  /* 0x00000029001e7202 */ /* 0x000fe20000000f00 */
[----:B------:R-:W-:Y:S02]  /*23380*/  IMAD.MOV.U32 R31, RZ, RZ, R42 ;  /* 0x000000ffff1f7224 */ /* 0x000fe400078e002a */
[----:B------:R-:W-:Y:S01]  /*23390*/  IMAD.X R36, R36, 0x1, R3, P4 ;  /* 0x0000000124247824 */ /* 0x000fe200020e0603 */
[----:B------:R1:W-:Y:S04]  /*233a0*/  STL [R1+0x78], R42 ;  /* 0x0000782a01007387 */ /* 0x0003e80000100800 */
[----:B------:R-:W-:Y:S04]  /*233b0*/  STL [R1+0x9c], R35 ;  /* 0x00009c2301007387 */ /* 0x000fe80000100800 */
[----:B------:R2:W-:Y:S04]  /*233c0*/  STL [R1+0x98], R36 ;  /* 0x0000982401007387 */ /* 0x0005e80000100800 */
[----:B-1----:R-:W3:Y:S04]  /*233d0*/  LDL.LU R42, [R1+0xf8] ;  /* 0x0000f800012a7983 */ /* 0x002ee80000300800 */
[----:B------:R1:W-:Y:S04]  /*233e0*/  LDGSTS.E [R29+0x25900], desc[UR8][R30.64], P2 ;  /* 0x259000001e1d7fae */ /* 0x0003e800091a1008 */
[----:B------:R-:W3:Y:S01]  /*233f0*/  LDL.LU R41, [R1+0xfc] ;  /* 0x0000fc0001297983 */ /* 0x000ee20000300800 */
        /* <DEDUP_REMOVED lines=8> */
[----:B------:R-:W-:Y:S02]  /*23480*/  SEL R30, R30, RZ, !P0 ;  /* 0x000000ff1e1e7207 */ /* 0x000fe40004000000 */
[----:B------:R-:W-:Y:S02]  /*23490*/  IADD3 R39, P3, PT, R39, R4, RZ ;  /* 0x0000000427277210 */ /* 0x000fe40007f7e0ff */
[----:B------:R-:W-:Y:S02]  /*234a0*/  ISETP.NE.U32.AND P2, PT, R30, RZ, PT ;  /* 0x000000ff1e00720c */ /* 0x000fe40003f45070 */
[----:B------:R-:W-:-:S02]  /*234b0*/  SEL R30, RZ, 0x4, !P1 ;  /* 0x00000004ff1e7807 */ /* 0x000fc40004800000 */
[----:B-----5:R-:W-:Y:S02]  /*234c0*/  IADD3 R34, P4, PT, R34, R4, RZ ;  /* 0x0000000422227210 */ /* 0x020fe40007f9e0ff */
[----:B------:R-:W-:Y:S02]  /*234d0*/  SEL R30, R30, RZ, !P0 ;  /* 0x000000ff1e1e7207 */ /* 0x000fe40004000000 */
[----:B------:R-:W-:Y:S01]  /*234e0*/  IADD3.X R40, PT, PT, R40, R3, RZ, P3, !PT ;  /* 0x0000000328287210 */ /* 0x000fe20001ffe4ff */
[----:B----4-:R-:W-:Y:S01]  /*234f0*/  IMAD.X R38, R38, 0x1, R3, P4 ;  /* 0x0000000126267824 */ /* 0x010fe200020e0603 */
[----:B------:R-:W-:Y:S01]  /*23500*/  ISETP.NE.U32.AND P1, PT, R30, RZ, PT ;  /* 0x000000ff1e00720c */ /* 0x000fe20003f25070 */
[----:B------:R-:W-:Y:S01]  /*23510*/  STL [R1+0xbc], R39 ;  /* 0x0000bc2701007387 */ /* 0x000fe20000100800 */
[----:B------:R-:W-:Y:S02]  /*23520*/  IMAD.MOV.U32 R30, RZ, RZ, R39 ;  /* 0x000000ffff1e7224 */ /* 0x000fe400078e0027 */
[----:B------:R-:W-:Y:S01]  /*23530*/  IMAD.MOV.U32 R31, RZ, RZ, R40 ;  /* 0x000000ffff1f7224 */ /* 0x000fe200078e0028 */
[----:B------:R1:W-:Y:S04]  /*23540*/  STL [R1+0xb8], R40 ;  /* 0x0000b82801007387 */ /* 0x0003e80000100800 */
[----:B------:R-:W-:Y:S04]  /*23550*/  STL [R1+0xdc], R34 ;  /* 0x0000dc2201007387 */ /* 0x000fe80000100800 */
[----:B------:R4:W-:Y:S04]  /*23560*/  STL [R1+0xd8], R38 ;  /* 0x0000d82601007387 */ /* 0x0009e80000100800 */
[----:B-1----:R-:W5:Y:S04]  /*23570*/  LDL.LU R40, [R1+0x138] ;  /* 0x0001380001287983 */ /* 0x002f680000300800 */
[----:B------:R1:W-:Y:S04]  /*23580*/  LDGSTS.E [R29+0x26100], desc[UR8][R30.64], P2 ;  /* 0x261000001e1d7fae */ /* 0x0003e800091a1008 */
[----:B------:R-:W5:Y:S01]  /*23590*/  LDL.LU R39, [R1+0x13c] ;  /* 0x00013c0001277983 */ /* 0x000f620000300800 */
[----:B-1----:R-:W-:Y:S01]  /*235a0*/  MOV R30, R34 ;  /* 0x00000022001e7202 */ /* 0x002fe20000000f00 */
[----:B------:R-:W-:-:S02]  /*235b0*/  IMAD.MOV.U32 R31, RZ, RZ, R38 ;  /* 0x000000ffff1f7224 */ /* 0x000fc400078e0026 */
        /* <DEDUP_REMOVED lines=12> */
[--C-:B------:R-:W-:Y:S01]  /*23680*/  IMAD.X R42, R42, 0x1, R3.reuse, P3 ;  /* 0x000000012a2a7824 */ /* 0x100fe200018e0603 */
[----:B------:R-:W-:Y:S01]  /*23690*/  MOV R30, R41 ;  /* 0x00000029001e7202 */ /* 0x000fe20000000f00 */
[----:B------:R-:W-:Y:S02]  /*236a0*/  STL [R1+0xfc], R41 ;  /* 0x0000fc2901007387 */ /* 0x000fe40000100800 */
[----:B------:R-:W-:Y:S01]  /*236b0*/  IMAD.MOV.U32 R31, RZ, RZ, R42 ;  /* 0x000000ffff1f7224 */ /* 0x000fe200078e002a */
[----:B--2---:R-:W-:Y:S01]  /*236c0*/  IADD3 R35, P4, PT, R35, R4, RZ ;  /* 0x0000000423237210 */ /* 0x004fe20007f9e0ff */
[----:B------:R1:W-:Y:S04]  /*236d0*/  STL [R1+0xf8], R42 ;  /* 0x0000f82a01007387 */ /* 0x0003e80000100800 */
[----:B------:R-:W-:Y:S01]  /*236e0*/  IMAD.X R36, R36, 0x1, R3, P4 ;  /* 0x0000000124247824 */ /* 0x000fe200020e0603 */
[----:B------:R-:W-:Y:S04]  /*236f0*/  STL [R1+0x11c], R35 ;  /* 0x00011c2301007387 */ /* 0x000fe80000100800 */
[----:B------:R2:W-:Y:S04]  /*23700*/  STL [R1+0x118], R36 ;  /* 0x0001182401007387 */ /* 0x0005e80000100800 */
[----:B------:R3:W-:Y:S04]  /*23710*/  LDGSTS.E [R29+0x26900], desc[UR8][R30.64], P2 ;  /* 0x269000001e1d7fae */ /* 0x0007e800091a1008 */
[----:B-1----:R-:W4:Y:S04]  /*23720*/  LDL.LU R42, [R1+0x178] ;  /* 0x00017800012a7983 */ /* 0x002f280000300800 */
[----:B------:R-:W4:Y:S01]  /*23730*/  LDL.LU R41, [R1+0x17c] ;  /* 0x00017c0001297983 */ /* 0x000f220000300800 */
[----:B---3--:R-:W-:-:S02]  /*23740*/  IMAD.MOV.U32 R31, RZ, RZ, R36 ;  /* 0x000000ffff1f7224 */ /* 0x008fc400078e0024 */
[----:B------:R-:W-:Y:S01]  /*23750*/  IMAD.MOV.U32 R30, RZ, RZ, R35 ;  /* 0x000000ffff1e7224 */ /* 0x000fe200078e0023 */
        /* <DEDUP_REMOVED lines=8> */
[----:B------:R-:W-:Y:S02]  /*237e0*/  SEL R30, RZ, 0x4, !P1 ;  /* 0x00000004ff1e7807 */ /* 0x000fe40004800000 */
[-C--:B-----5:R-:W-:Y:S02]  /*237f0*/  IADD3 R39, P3, PT, R39, R4.reuse, RZ ;  /* 0x0000000427277210 */ /* 0x0a0fe40007f7e0ff */
[----:B------:R-:W-:Y:S02]  /*23800*/  SEL R30, R30, RZ, !P0 ;  /* 0x000000ff1e1e7207 */ /* 0x000fe40004000000 */
[----:B------:R-:W-:Y:S02]  /*23810*/  IADD3.X R40, PT, PT, R40, R3, RZ, P3, !PT ;  /* 0x0000000328287210 */ /* 0x000fe40001ffe4ff */
[----:B------:R-:W-:Y:S01]  /*23820*/  ISETP.NE.U32.AND P1, PT, R30, RZ, PT ;  /* 0x000000ff1e00720c */ /* 0x000fe20003f25070 */
[----:B------:R-:W-:Y:S01]  /*23830*/  IMAD.MOV.U32 R30, RZ, RZ, R39 ;  /* 0x000000ffff1e7224 */ /* 0x000fe200078e0027 */
[----:B----4-:R-:W-:Y:S01]  /*23840*/  IADD3 R34, P4, PT, R34, R4, RZ ;  /* 0x0000000422227210 */ /* 0x010fe20007f9e0ff */
[----:B------:R-:W-:Y:S01]  /*23850*/  IMAD.MOV.U32 R31, RZ, RZ, R40 ;  /* 0x000000ffff1f7224 */ /* 0x000fe200078e0028 */
[----:B------:R-:W-:Y:S03]  /*23860*/  STL [R1+0x13c], R39 ;  /* 0x00013c2701007387 */ /* 0x000fe60000100800 */
[----:B------:R-:W-:Y:S01]  /*23870*/  IMAD.X R38, R38, 0x1, R3, P4 ;  /* 0x0000000126267824 */ /* 0x000fe200020e0603 */
        /* <DEDUP_REMOVED lines=20> */
[--C-:B------:R-:W-:Y:S01]  /*239c0*/  IMAD.X R42, R42, 0x1, R3.reuse, P3 ;  /* 0x000000012a2a7824 */ /* 0x100fe200018e0603 */
[----:B---3--:R-:W-:Y:S01]  /*239d0*/  IADD3 R35, P4, PT, R35, R4, RZ ;  /* 0x0000000423237210 */ /* 0x008fe20007f9e0ff */
[----:B------:R-:W-:Y:S01]  /*239e0*/  STL [R1+0x17c], R41 ;  /* 0x00017c2901007387 */ /* 0x000fe20000100800 */
[----:B------:R-:W-:Y:S01]  /*239f0*/  MOV R30, R41 ;  /* 0x00000029001e7202 */ /* 0x000fe20000000f00 */
[----:B------:R-:W-:Y:S02]  /*23a00*/  IMAD.MOV.U32 R31, RZ, RZ, R42 ;  /* 0x000000ffff1f7224 */ /* 0x000fe400078e002a */
[----:B--2---:R-:W-:Y:S01]  /*23a10*/  IMAD.X R36, R36, 0x1, R3, P4 ;  /* 0x0000000124247824 */ /* 0x004fe200020e0603 */
[----:B------:R1:W-:Y:S04]  /*23a20*/  STL [R1+0x178], R42 ;  /* 0x0001782a01007387 */ /* 0x0003e80000100800 */
[----:B------:R2:W-:Y:S04]  /*23a30*/  STL [R1+0x19c], R35 ;  /* 0x00019c2301007387 */ /* 0x0005e80000100800 */
[----:B------:R3:W-:Y:S04]  /*23a40*/  STL [R1+0x198], R36 ;  /* 0x0001982401007387 */ /* 0x0007e80000100800 */
[----:B------:R-:W4:Y:S04]  /*23a50*/  LDL.LU R43, [R1+0xb30] ;  /* 0x000b3000012b7983 */ /* 0x000f280000300800 */
[----:B------:R3:W-:Y:S04]  /*23a60*/  LDGSTS.E [R29+0x27900], desc[UR8][R30.64], P2 ;  /* 0x279000001e1d7fae */ /* 0x0007e800091a1008 */
[----:B-1----:R-:W4:Y:S04]  /*23a70*/  LDL.LU R42, [R1+0xb3c] ;  /* 0x000b3c00012a7983 */ /* 0x002f280000300800 */
[----:B------:R-:W4:Y:S01]  /*23a80*/  LDL.LU R41, [R1+0xb10] ;  /* 0x000b100001297983 */ /* 0x000f220000300800 */
[----:B---3--:R-:W-:-:S03]  /*23a90*/  IMAD.MOV.U32 R30, RZ, RZ, R35 ;  /* 0x000000ffff1e7224 */ /* 0x008fc600078e0023 */
[----:B--2---:R-:W2:Y:S01]  /*23aa0*/  LDL.LU R35, [R1+0xb1c] ;  /* 0x000b1c0001237983 */ /* 0x004ea20000300800 */
[----:B------:R-:W-:-:S05]  /*23ab0*/  IMAD.MOV.U32 R31, RZ, RZ, R36 ;  /* 0x000000ffff1f7224 */ /* 0x000fca00078e0024 */
[----:B------:R1:W-:Y:S01]  /*23ac0*/  LDGSTS.E [R29+0x27d00], desc[UR8][R30.64], P1 ;  /* 0x27d000001e1d7fae */ /* 0x0003e200089a1008 */
[C---:B------:R-:W-:Y:S02]  /*23ad0*/  ISETP.GT.AND P1, PT, R28.reuse, 0x2, PT ;  /* 0x000000021c00780c */ /* 0x040fe40003f24270 */
[----:B------:R-:W-:Y:S02]  /*23ae0*/  ISETP.GT.AND P2, PT, R28, 0x6, PT ;  /* 0x000000061c00780c */ /* 0x000fe40003f44270 */
[----:B------:R-:W-:Y:S02]  /*23af0*/  SHF.L.U32 R36, R33, 0x2, RZ ;  /* 0x0000000221247819 */ /* 0x000fe400000006ff */
[----:B-1----:R-:W-:-:S04]  /*23b00*/  SEL R30, RZ, 0x4, !P1 ;  /* 0x00000004ff1e7807 */ /* 0x002fc80004800000 */
[----:B------:R-:W-:Y:S02]  /*23b10*/  SEL R30, R30, RZ, !P0 ;  /* 0x000000ff1e1e7207 */ /* 0x000fe40004000000 */
[----:B------:R-:W-:Y:S02]  /*23b20*/  SEL R29, RZ, 0x4, !P2 ;  /* 0x00000004ff1d7807 */ /* 0x000fe40005000000 */
[----:B------:R-:W-:Y:S02]  /*23b30*/  ISETP.NE.U32.AND P1, PT, R30, RZ, PT ;  /* 0x000000ff1e00720c */ /* 0x000fe40003f25070 */
[-C--:B------:R-:W-:Y:S02]  /*23b40*/  IADD3 R39, P3, PT, R39, R4.reuse, RZ ;  /* 0x0000000427277210 */ /* 0x080fe40007f7e0ff */
[----:B------:R-:W-:Y:S02]  /*23b50*/  SEL R29, R29, RZ, !P0 ;  /* 0x000000ff1d1d7207 */ /* 0x000fe40004000000 */
[----:B------:R-:W-:Y:S01]  /*23b60*/  LOP3.LUT R36, R36, 0x40, RZ, 0x3c, !PT ;  /* 0x0000004024247812 */ /* 0x000fe200078e3cff */
[----:B------:R-:W-:Y:S01]  /*23b70*/  IMAD.X R40, R40, 0x1, R3, P3 ;  /* 0x0000000128287824 */ /* 0x000fe200018e0603 */
[----:B-----5:R-:W-:Y:S01]  /*23b80*/  IADD3 R34, P4, PT, R34, R4, RZ ;  /* 0x0000000422227210 */ /* 0x020fe20007f9e0ff */
[----:B------:R-:W-:Y:S01]  /*23b90*/  STL [R1+0xb80], R39 ;  /* 0x000b802701007387 */ /* 0x000fe20000100800 */
[----:B------:R-:W-:-:S03]  /*23ba0*/  ISETP.NE.U32.AND P2, PT, R29, RZ, PT ;  /* 0x000000ff1d00720c */ /* 0x000fc60003f45070 */
[----:B----4-:R-:W-:Y:S01]  /*23bb0*/  IMAD.X R38, R38, 0x1, R3, P4 ;  /* 0x0000000126267824 */ /* 0x010fe200020e0603 */
[----:B------:R-:W-:Y:S01]  /*23bc0*/  STL [R1+0xb5c], R34 ;  /* 0x000b5c2201007387 */ /* 0x000fe20000100800 */
[----:B------:R-:W-:Y:S01]  /*23bd0*/  VIADD R29, R36, UR7 ;  /* 0x00000007241d7c36 */ /* 0x000fe20008000000 */
[----:B------:R-:W-:Y:S01]  /*23be0*/  MOV R30, R39 ;  /* 0x00000027001e7202 */ /* 0x000fe20000000f00 */
[----:B------:R-:W-:Y:S01]  /*23bf0*/  IMAD.MOV.U32 R31, RZ, RZ, R40 ;  /* 0x000000ffff1f7224 */ /* 0x000fe200078e0028 */
[----:B------:R1:W-:Y:S04]  /*23c00*/  STL [R1+0xb74], R40 ;  /* 0x000b742801007387 */ /* 0x0003e80000100800 */
[----:B------:R3:W-:Y:S04]  /*23c10*/  STL [R1+0xb50], R38 ;  /* 0x000b502601007387 */ /* 0x0007e80000100800 */
[----:B------:R4:W-:Y:S04]  /*23c20*/  LDGSTS.E [R29+0x20200], desc[UR8][R30.64], P1 ;  /* 0x202000001e1d7fae */ /* 0x0009e800089a1008 */
[----:B-1----:R-:W5:Y:S04]  /*23c30*/  LDL.LU R40, [R1+0xaf0] ;  /* 0x000af00001287983 */ /* 0x002f680000300800 */
[----:B------:R-:W5:Y:S01]  /*23c40*/  LDL.LU R39, [R1+0xafc] ;  /* 0x000afc0001277983 */ /* 0x000f620000300800 */
[----:B----4-:R-:W-:-:S02]  /*23c50*/  IMAD.MOV.U32 R31, RZ, RZ, R38 ;  /* 0x000000ffff1f7224 */ /* 0x010fc400078e0026 */
[----:B------:R-:W-:Y:S01]  /*23c60*/  IMAD.MOV.U32 R30, RZ, RZ, R34 ;  /* 0x000000ffff1e7224 */ /* 0x000fe200078e0022 */
        /* <DEDUP_REMOVED lines=13> */
[----:B--2---:R-:W-:Y:S01]  /*23d40*/  IADD3 R35, P4, PT, R35, R4, RZ ;  /* 0x0000000423237210 */ /* 0x004fe20007f9e0ff */
        /* <DEDUP_REMOVED lines=10> */
[----:B-1----:R-:W-:Y:S01]  /*23df0*/  IMAD.MOV.U32 R31, RZ, RZ, R41 ;  /* 0x000000ffff1f7224 */ /* 0x002fe200078e0029 */
[----:B------:R-:W-:Y:S01]  /*23e00*/  MOV R30, R35 ;  /* 0x00000023001e7202 */ /* 0x000fe20000000f00 */
        /* <DEDUP_REMOVED lines=10> */
[----:B------:R-:W-:-:S03]  /*23eb0*/  SEL R30, R30, RZ, !P0 ;  /* 0x000000ff1e1e7207 */ /* 0x000fc60004000000 */
[--C-:B------:R-:W-:Y:S01]  /*23ec0*/  IMAD.X R40, R40, 0x1, R3.reuse, P3 ;  /* 0x0000000128287824 */ /* 0x100fe200018e0603 */
[----:B----4-:R-:W-:Y:S02]  /*23ed0*/  IADD3 R34, P4, PT, R34, R4, RZ ;  /* 0x0000000422227210 */ /* 0x010fe40007f9e0ff */
[----:B------:R-:W-:Y:S01]  /*23ee0*/  ISETP.NE.U32.AND P1, PT, R30, RZ, PT ;  /* 0x000000ff1e00720c */ /* 0x000fe20003f25070 */
[----:B------:R-:W-:Y:S01]  /*23ef0*/  IMAD.MOV.U32 R31, RZ, RZ, R40 ;  /* 0x000000ffff1f7224 */ /* 0x000fe200078e0028 */
[----:B------:R-:W-:Y:S01]  /*23f00*/  MOV R30, R39 ;  /* 0x00000027001e7202 */ /* 0x000fe20000000f00 */
[----:B---3--:R-:W-:Y:S01]  /*23f10*/  IMAD.X R38, R38, 0x1, R3, P4 ;  /* 0x0000000126267824 */ /* 0x008fe200020e0603 */
[----:B------:R-:W-:Y:S04]  /*23f20*/  STL [R1+0xafc], R39 ;  /* 0x000afc2701007387 */ /* 0x000fe80000100800 */
[----:B------:R1:W-:Y:S04]  /*23f30*/  STL [R1+0xaf0], R40 ;  /* 0x000af02801007387 */ /* 0x0003e80000100800 */
[----:B------:R-:W-:Y:S04]  /*23f40*/  STL [R1+0xadc], R34 ;  /* 0x000adc2201007387 */ /* 0x000fe80000100800 */
[----:B------:R3:W-:Y:S04]  /*23f50*/  LDGSTS.E [R29+0x21200], desc[UR8][R30.64], P2 ;  /* 0x212000001e1d7fae */ /* 0x0007e800091a1008 */
[----:B------:R4:W-:Y:S04]  /*23f60*/  STL [R1+0xad0], R38 ;  /* 0x000ad02601007387 */ /* 0x0009e80000100800 */
[----:B-1----:R-:W5:Y:S01]  /*23f70*/  LDL.LU R40, [R1+0xa70] ;  /* 0x000a700001287983 */ /* 0x002f620000300800 */
[----:B---3--:R-:W-:-:S02]  /*23f80*/  IMAD.MOV.U32 R30, RZ, RZ, R34 ;  /* 0x000000ffff1e7224 */ /* 0x008fc400078e0022 */
[----:B------:R-:W-:Y:S02]  /*23f90*/  IMAD.MOV.U32 R31, RZ, RZ, R38 ;  /* 0x000000ffff1f7224 */ /* 0x000fe400078e0026 */
[----:B----4-:R-:W3:Y:S04]  /*23fa0*/  LDL.LU R38, [R1+0xa8c] ;  /* 0x000a8c0001267983 */ /* 0x010ee80000300800 */
[----:B------:R1:W-:Y:S01]  /*23fb0*/  LDGSTS.E [R29+0x21600], desc[UR8][R30.64], P1 ;  /* 0x216000001e1d7fae */ /* 0x0003e200089a1008 */
[----:B------:R-:W-:-:S03]  /*23fc0*/  ISETP.GT.AND P1, PT, R28, 0x1a, PT ;  /* 0x0000001a1c00780c */ /* 0x000fc60003f24270 */
[----:B------:R-:W4:Y:S04]  /*23fd0*/  LDL.LU R39, [R1+0xa50] ;  /* 0x000a500001277983 */ /* 0x000f280000300800 */
[----:B------:R-:W4:Y:S01]  /*23fe0*/  LDL.LU R34, [R1+0xa6c] ;  /* 0x000a6c0001227983 */ /* 0x000f220000300800 */
        /* <DEDUP_REMOVED lines=8> */
[----:B------:R-:W-:Y:S01]  /*24070*/  IADD3.X R43, PT, PT, R43, R3, RZ, P3, !PT ;  /* 0x000000032b2b7210 */ /* 0x000fe20001ffe4ff */
[----:B------:R-:W-:Y:S01]  /*24080*/  IMAD.MOV.U32 R30, RZ, RZ, R42 ;  /* 0x000000ffff1e7224 */ /* 0x000fe200078e002a */
[----:B------:R-:W-:Y:S03]  /*24090*/  STL [R1+0xacc], R42 ;  /* 0x000acc2a01007387 */ /* 0x000fe60000100800 */
[----:B------:R-:W-:Y:S01]  /*240a0*/  IMAD.MOV.U32 R31, RZ, RZ, R43 ;  /* 0x000000ffff1f7224 */ /* 0x000fe200078e002b */
[----:B------:R-:W-:Y:S04]  /*240b0*/  STL [R1+0xab0], R43 ;  /* 0x000ab02b01007387 */ /* 0x000fe80000100800 */
[----:B------:R1:W-:Y:S01]  /*240c0*/  LDGSTS.E [R29+0x21a00], desc[UR8][R30.64], P2 ;  /* 0x21a000001e1d7fae */ /* 0x0003e200091a1008 */
[----:B--2---:R-:W-:-:S05]  /*240d0*/  IADD3 R35, P4, PT, R35, R4, RZ ;  /* 0x0000000423237210 */ /* 0x004fca0007f9e0ff */
[----:B------:R-:W-:Y:S01]  /*240e0*/  IMAD.X R41, R41, 0x1, R3, P4 ;  /* 0x0000000129297824 */ /* 0x000fe200020e0603 */
[----:B------:R2:W-:Y:S01]  /*240f0*/  STL [R1+0xaac], R35 ;  /* 0x000aac2301007387 */ /* 0x0005e20000100800 */
[----:B-1----:R-:W-:-:S03]  /*24100*/  MOV R30, R35 ;  /* 0x00000023001e7202 */ /* 0x002fc60000000f00 */
[----:B------:R-:W-:Y:S04]  /*24110*/  STL [R1+0xa90], R41 ;  /* 0x000a902901007387 */ /* 0x000fe80000100800 */
[----:B------:R-:W4:Y:S04]  /*24120*/  LDL.LU R44, [R1+0xa44] ;  /* 0x000a4400012c7983 */ /* 0x000f280000300800 */
        /* <DEDUP_REMOVED lines=14> */
[----:B-----5:R-:W-:Y:S01]  /*24210*/  IMAD.X R40, R40, 0x1, R3, P3 ;  /* 0x0000000128287824 */ /* 0x020fe200018e0603 */
[----:B------:R-:W-:-:S03]  /*24220*/  MOV R30, R38 ;  /* 0x00000026001e7202 */ /* 0x000fc60000000f00 */
[----:B------:R-:W-:Y:S01]  /*24230*/  IMAD.MOV.U32 R31, RZ, RZ, R40 ;  /* 0x000000ffff1f7224 */ /* 0x000fe200078e0028 */
[----:B----4-:R-:W-:-:S04]  /*24240*/  IADD3 R34, P4, PT, R34, R4, RZ ;  /* 0x0000000422227210 */ /* 0x010fc80007f9e0ff */
[----:B------:R1:W-:Y:S01]  /*24250*/  LDGSTS.E [R29+0x22200], desc[UR8][R30.64], P2 ;  /* 0x222000001e1d7fae */ /* 0x0003e200091a1008 */
[----:B------:R-:W-:Y:S02]  /*24260*/  IMAD.X R39, R39, 0x1, R3, P4 ;  /* 0x0000000127277824 */ /* 0x000fe400020e0603 */
[----:B-1----:R-:W-:Y:S02]  /*24270*/  IMAD.MOV.U32 R30, RZ, RZ, R34 ;  /* 0x000000ffff1e7224 */ /* 0x002fe400078e0022 */
[----:B------:R-:W-:-:S05]  /*24280*/  IMAD.MOV.U32 R31, RZ, RZ, R39 ;  /* 0x000000ffff1f7224 */ /* 0x000fca00078e0027 */
[----:B------:R1:W-:Y:S01]  /*24290*/  LDGSTS.E [R29+0x22600], desc[UR8][R30.64], P1 ;  /* 0x226000001e1d7fae */ /* 0x0003e200089a1008 */
[----:B------:R-:W-:-:S03]  /*242a0*/  ISETP.GT.AND P1, PT, R28, 0x2a, PT ;  /* 0x0000002a1c00780c */ /* 0x000fc60003f24270 */
[----:B------:R-:W-:Y:S01]  /*242b0*/  STL [R1+0xa8c], R38 ;  /* 0x000a8c2601007387 */ /* 0x000fe20000100800 */
[----:B-1----:R-:W-:Y:S02]  /*242c0*/  SEL R30, RZ, 0x4, !P1 ;  /* 0x00000004ff1e7807 */ /* 0x002fe40004800000 */
[----:B------:R-:W-:Y:S02]  /*242d0*/  ISETP.GT.AND P1, PT, R28, 0x2e, PT ;  /* 0x0000002e1c00780c */ /* 0x000fe40003f24270 */
[----:B------:R-:W-:Y:S01]  /*242e0*/  SEL R30, R30, RZ, !P0 ;  /* 0x000000ff1e1e7207 */ /* 0x000fe20004000000 */
[----:B------:R1:W-:Y:S03]  /*242f0*/  STL [R1+0xa70], R40 ;  /* 0x000a702801007387 */ /* 0x0003e60000100800 */
[----:B------:R-:W-:Y:S01]  /*24300*/  ISETP.NE.U32.AND P2, PT, R30, RZ, PT ;  /* 0x000000ff1e00720c */ /* 0x000fe20003f45070 */
[----:B------:R-:W-:Y:S01]  /*24310*/  STL [R1+0xa6c], R34 ;  /* 0x000a6c2201007387 */ /* 0x000fe20000100800 */
[----:B------:R-:W-:-:S03]  /*24320*/  SEL R30, RZ, 0x4, !P1 ;  /* 0x00000004ff1e7807 */ /* 0x000fc60004800000 */
[----:B-1----:R-:W3:Y:S01]  /*24330*/  LDL.LU R40, [R1+0xa08] ;  /* 0x000a080001287983 */ /* 0x002ee20000300800 */
[----:B------:R-:W-:-:S03]  /*24340*/  SEL R30, R30, RZ, !P0 ;  /* 0x000000ff1e1e7207 */ /* 0x000fc60004000000 */
[----:B------:R1:W-:Y:S04]  /*24350*/  STL [R1+0xa50], R39 ;  /* 0x000a502701007387 */ /* 0x0003e80000100800 */
[----:B------:R-:W4:Y:S04]  /*24360*/  LDL.LU R38, [R1+0x9e8] ;  /* 0x0009e80001267983 */ /* 0x000f280000300800 */
[----:B------:R-:W5:Y:S01]  /*24370*/  LDL.LU R41, [R1+0xa04] ;  /* 0x000a040001297983 */ /* 0x000f620000300800 */
[----:B------:R-:W-:-:S03]  /*24380*/  ISETP.NE.U32.AND P1, PT, R30, RZ, PT ;  /* 0x000000ff1e00720c */ /* 0x000fc60003f25070 */
[----:B-1----:R-:W5:Y:S04]  /*24390*/  LDL.LU R39, [R1+0x9e4] ;  /* 0x0009e40001277983 */ /* 0x002f680000300800 */
[----:B------:R-:W5:Y:S01]  /*243a0*/  LDL.LU R34, [R1+0x9c8] ;  /* 0x0009c80001227983 */ /* 0x000f620000300800 */
[----:B--2---:R-:W-:-:S04]  /*243b0*/  IADD3 R35, P3, PT, R35, R4, RZ ;  /* 0x0000000423237210 */ /* 0x004fc80007f7e0ff */
[----:B------:R-:W-:Y:S01]  /*243c0*/  IADD3.X R44, PT, PT, R44, R3, RZ, P3, !PT ;  /* 0x000000032c2c7210 */ /* 0x000fe20001ffe4ff */
[----:B------:R1:W-:Y:S01]  /*243d0*/  STL [R1+0xa48], R35 ;  /* 0x000a482301007387 */ /* 0x0003e20000100800 */
[----:B------:R-:W-:-:S03]  /*243e0*/  IADD3 R42, P4, PT, R42, R4, RZ ;  /* 0x000000042a2a7210 */ /* 0x000fc60007f9e0ff */
[----:B------:R-:W-:Y:S01]  /*243f0*/  STL [R1+0xa44], R44 ;  /* 0x000a442c01007387 */ /* 0x000fe20000100800 */
[----:B------:R-:W-:-:S03]  /*24400*/  IMAD.MOV.U32 R30, RZ, RZ, R35 ;  /* 0x000000ffff1e7224 */ /* 0x000fc600078e0023 */
[----:B------:R-:W-:Y:S04]  /*24410*/  STL [R1+0xa28], R42 ;  /* 0x000a282a01007387 */ /* 0x000fe80000100800 */
[----:B-1----:R-:W2:Y:S01]  /*24420*/  LDL.LU R35, [R1+0x9c4] ;  /* 0x0009c40001237983 */ /* 0x002ea20000300800 */
[----:B------:R-:W-:Y:S02]  /*24430*/  IMAD.MOV.U32 R31, RZ, RZ, R44 ;  /* 0x000000ffff1f7224 */ /* 0x000fe400078e002c */
[----:B------:R-:W-:-:S03]  /*24440*/  IMAD.X R43, R43, 0x1, R3, P4 ;  /* 0x000000012b2b7824 */ /* 0x000fc600020e0603 */
[----:B------:R1:W-:Y:S02]  /*24450*/  LDGSTS.E [R29+0x22a00], desc[UR8][R30.64], P2 ;  /* 0x22a000001e1d7fae */ /* 0x0003e400091a1008 */
[----:B-1----:R-:W-:Y:S01]  /*24460*/  MOV R30, R42 ;  /* 0x0000002a001e7202 */ /* 0x002fe20000000f00 */
[----:B------:R-:W-:-:S05]  /*24470*/  IMAD.MOV.U32 R31, RZ, RZ, R43 ;  /* 0x000000ffff1f7224 */ /* 0x000fca00078e002b */
[----:B------:R1:W-:Y:S01]  /*24480*/  LDGSTS.E [R29+0x22e00], desc[UR8][R30.64], P1 ;  /* 0x22e000001e1d7fae */ /* 0x0003e200089a1008 */
[----:B------:R-:W-:-:S03]  /*24490*/  ISETP.GT.AND P1, PT, R28, 0x32, PT ;  /* 0x000000321c00780c */ /* 0x000fc60003f24270 */
[----:B------:R2:W-:Y:S01]  /*244a0*/  STL [R1+0xa24], R43 ;  /* 0x000a242b01007387 */ /* 0x0005e20000100800 */
[----:B-1----:R-:W-:Y:S02]  /*244b0*/  SEL R30, RZ, 0x4, !P1 ;  /* 0x00000004ff1e7807 */ /* 0x002fe40004800000 */
[----:B------:R-:W-:Y:S02]  /*244c0*/  ISETP.GT.AND P1, PT, R28, 0x36, PT ;  /* 0x000000361c00780c */ /* 0x000fe40003f24270 */
[----:B------:R-:W-:-:S04]  /*244d0*/  SEL R30, R30, RZ, !P0 ;  /* 0x000000ff1e1e7207 */ /* 0x000fc80004000000 */
[----:B------:R-:W-:Y:S02]  /*244e0*/  ISETP.NE.U32.AND P2, PT, R30, RZ, PT ;  /* 0x000000ff1e00720c */ /* 0x000fe40003f45070 */
[----:B------:R-:W-:-:S04]  /*244f0*/  SEL R30, RZ, 0x4, !P1 ;  /* 0x00000004ff1e7807 */ /* 0x000fc80004800000 */
[----:B------:R-:W-:-:S04]  /*24500*/  SEL R30, R30, RZ, !P0 ;  /* 0x000000ff1e1e7207 */ /* 0x000fc80004000000 */
[----:B------:R-:W-:Y:S02]  /*24510*/  ISETP.NE.U32.AND P1, PT, R30, RZ, PT ;  /* 0x000000ff1e00720c */ /* 0x000fe40003f25070 */
[-C--:B---3--:R-:W-:Y:S02]  /*24520*/  IADD3 R40, P3, PT, R40, R4.reuse, RZ ;  /* 0x0000000428287210 */ /* 0x088fe40007f7e0ff */
[----:B----4-:R-:W-:-:S03]  /*24530*/  IADD3 R38, P4, PT, R38, R4, RZ ;  /* 0x0000000426267210 */ /* 0x010fc60007f9e0ff */
[--C-:B-----5:R-:W-:Y:S01]  /*24540*/  IMAD.X R41, R41, 0x1, R3.reuse, P3 ;  /* 0x0000000129297824 */ /* 0x120fe200018e0603 */
[----:B------:R-:W-:Y:S01]  /*24550*/  STL [R1+0xa08], R40 ;  /* 0x000a082801007387 */ /* 0x000fe20000100800 */
[----:B------:R-:W-:Y:S01]  /*24560*/  IMAD.X R39, R39, 0x1, R3, P4 ;  /* 0x0000000127277824 */ /* 0x000fe200020e0603 */
[----:B------:R-:W-:Y:S02]  /*24570*/  IADD3 R34, P3, PT, R34, R4, RZ ;  /* 0x0000000422227210 */ /* 0x000fe40007f7e0ff */
[----:B------:R1:W-:Y:S04]  /*24580*/  STL [R1+0xa04], R41 ;  /* 0x000a042901007387 */ /* 0x0003e80000100800 */
[----:B------:R-:W-:Y:S04]  /*24590*/  STL [R1+0x9e8], R38 ;  /* 0x0009e82601007387 */ /* 0x000fe80000100800 */
[----:B------:R3:W-:Y:S04]  /*245a0*/  STL [R1+0x9e4], R39 ;  /* 0x0009e42701007387 */ /* 0x0007e80000100800 */
[----:B------:R-:W-:Y:S01]  /*245b0*/  STL [R1+0x9c8], R34 ;  /* 0x0009c82201007387 */ /* 0x000fe20000100800 */
[----:B------:R-:W-:Y:S01]  /*245c0*/  IMAD.MOV.U32 R31, RZ, RZ, R41 ;  /* 0x000000ffff1f7224 */ /* 0x000fe200078e0029 */
[----:B------:R-:W-:-:S05]  /*245d0*/  MOV R30, R40 ;  /* 0x00000028001e7202 */ /* 0x000fca0000000f00 */
[----:B------:R4:W-:Y:S02]  /*245e0*/  LDGSTS.E [R29+0x23200], desc[UR8][R30.64], P2 ;  /* 0x232000001e1d7fae */ /* 0x0009e400091a1008 */
[----:B----4-:R-:W-:Y:S02]  /*245f0*/  IMAD.MOV.U32 R30, RZ, RZ, R38 ;  /* 0x000000ffff1e7224 */ /* 0x010fe400078e0026 */
[----:B------:R-:W-:-:S05]  /*24600*/  IMAD.MOV.U32 R31, RZ, RZ, R39 ;  /* 0x000000ffff1f7224 */ /* 0x000fca00078e0027 */
[----:B------:R4:W-:Y:S01]  /*24610*/  LDGSTS.E [R29+0x23600], desc[UR8][R30.64], P1 ;  /* 0x236000001e1d7fae */ /* 0x0009e200089a1008 */
[----:B------:R-:W-:-:S04]  /*24620*/  ISETP.GT.AND P1, PT, R28, 0x3a, PT ;  /* 0x0000003a1c00780c */ /* 0x000fc80003f24270 */
[----:B----4-:R-:W-:Y:S02]  /*24630*/  SEL R30, RZ, 0x4, !P1 ;  /* 0x00000004ff1e7807 */ /* 0x010fe40004800000 */
[----:B------:R-:W-:Y:S02]  /*24640*/  ISETP.GT.AND P1, PT, R28, 0x3e, PT ;  /* 0x0000003e1c00780c */ /* 0x000fe40003f24270 */
[----:B------:R-:W-:-:S04]  /*24650*/  SEL R30, R30, RZ, !P0 ;  /* 0x000000ff1e1e7207 */ /* 0x000fc80004000000 */
[----:B------:R-:W-:Y:S02]  /*24660*/  ISETP.NE.U32.AND P2, PT, R30, RZ, PT ;  /* 0x000000ff1e00720c */ /* 0x000fe40003f45070 */
[----:B------:R-:W-:-:S04]  /*24670*/  SEL R30, RZ, 0x4, !P1 ;  /* 0x00000004ff1e7807 */ /* 0x000fc80004800000 */
[----:B------:R-:W-:-:S04]  /*24680*/  SEL R30, R30, RZ, !P0 ;  /* 0x000000ff1e1e7207 */ /* 0x000fc80004000000 */
[----:B------:R-:W-:Y:S01]  /*24690*/  ISETP.NE.U32.AND P1, PT, R30, RZ, PT ;  /* 0x000000ff1e00720c */ /* 0x000fe20003f25070 */
[----:B------:R-:W-:Y:S01]  /*246a0*/  IMAD.MOV.U32 R30, RZ, RZ, R34 ;  /* 0x000000ffff1e7224 */ /* 0x000fe200078e0022 */
[----:B--2---:R-:W-:-:S05]  /*246b0*/  IADD3.X R35, PT, PT, R35, R3, RZ, P3, !PT ;  /* 0x0000000323237210 */ /* 0x004fca0001ffe4ff */
[----:B------:R2:W-:Y:S04]  /*246c0*/  STL [R1+0x9c4], R35 ;  /* 0x0009c42301007387 */ /* 0x0005e80000100800 */
[----:B------:R-:W4:Y:S04]  /*246d0*/  LDL.LU R43, [R1] ;  /* 0x00000000012b7983 */ /* 0x000f280000300800 */
[----:B------:R-:W5:Y:S04]  /*246e0*/  LDL.LU R42, [R1+0x4] ;  /* 0x00000400012a7983 */ /* 0x000f680000300800 */
[----:B-1----:R-:W4:Y:S04]  /*246f0*/  LDL.LU R41, [R1+0x20] ;  /* 0x0000200001297983 */ /* 0x002f280000300800 */
[----:B------:R-:W4:Y:S01]  /*24700*/  LDL.LU R40, [R1+0x24] ;  /* 0x0000240001287983 */ /* 0x000f220000300800 */
[----:B------:R-:W-:-:S03]  /*24710*/  IMAD.MOV.U32 R31, RZ, RZ, R35 ;  /* 0x000000ffff1f7224 */ /* 0x000fc600078e0023 */
[----:B---3--:R-:W3:Y:S04]  /*24720*/  LDL.LU R39, [R1+0x40] ;  /* 0x0000400001277983 */ /* 0x008ee80000300800 */
[----:B------:R-:W3:Y:S04]  /*24730*/  LDL.LU R38, [R1+0x44] ;  /* 0x0000440001267983 */ /* 0x000ee80000300800 */
[----:B--2---:R-:W2:Y:S04]  /*24740*/  LDL.LU R35, [R1+0x60] ;  /* 0x0000600001237983 */ /* 0x004ea80000300800 */
[----:B------:R-:W2:Y:S01]  /*24750*/  LDL.LU R34, [R1+0x64] ;  /* 0x0000640001227983 */ /* 0x000ea20000300800 */
[----:B------:R-:W-:-:S03]  /*24760*/  IADD3 R230, P4, PT, R230, R4, RZ ;  /* 0x00000004e6e67210 */ /* 0x000fc60007f9e0ff */
[----:B------:R1:W-:Y:S02]  /*24770*/  LDGSTS.E [R29+0x23a00], desc[UR8][R30.64], P2 ;  /* 0x23a000001e1d7fae */ /* 0x0003e400091a1008 */
[----:B------:R-:W-:Y:S01]  /*24780*/  IMAD.X R229, R229, 0x1, R3, P4 ;  /* 0x00000001e5e57824 */ /* 0x000fe200020e0603 */
[----:B-1----:R-:W-:-:S03]  /*24790*/  MOV R30, R230 ;  /* 0x000000e6001e7202 */ /* 0x002fc60000000f00 */
[----:B------:R-:W-:-:S05]  /*247a0*/  IMAD.MOV.U32 R31, RZ, RZ, R229 ;  /* 0x000000ffff1f7224 */ /* 0x000fca00078e00e5 */
[----:B------:R1:W-:Y:S01]  /*247b0*/  LDGSTS.E [R29+0x23e00], desc[UR8][R30.64], P1 ;  /* 0x23e000001e1d7fae */ /* 0x0003e200089a1008 */
[----:B------:R-:W-:-:S04]  /*247c0*/  ISETP.GT.AND P1, PT, R28, 0x42, PT ;  /* 0x000000421c00780c */ /* 0x000fc80003f24270 */
[----:B-1----:R-:W-:Y:S02]  /*247d0*/  SEL R30, RZ, 0x4, !P1 ;  /* 0x00000004ff1e7807 */ /* 0x002fe40004800000 */
[----:B------:R-:W-:Y:S02]  /*247e0*/  ISETP.GT.AND P1, PT, R28, 0x46, PT ;  /* 0x000000461c00780c */ /* 0x000fe40003f24270 */
[----:B------:R-:W-:Y:S02]  /*247f0*/  SEL R30, R30, RZ, !P0 ;  /* 0x000000ff1e1e7207 */ /* 0x000fe40004000000 */
[----:B------:R-:W-:Y:S02]  /*24800*/  IADD3 R238, P3, PT, R238, R4, RZ ;  /* 0x00000004eeee7210 */ /* 0x000fe40007f7e0ff */
        /* <DEDUP_REMOVED lines=21> */
[----:B-----5:R-:W-:-:S04]  /*24960*/  IADD3 R42, P3, PT, R42, R4, RZ ;  /* 0x000000042a2a7210 */ /* 0x020fc80007f7e0ff */
[----:B----4-:R-:W-:Y:S02]  /*24970*/  IADD3.X R43, PT, PT, R43, R3, RZ, P3, !PT ;  /* 0x000000032b2b7210 */ /* 0x010fe40001ffe4ff */
[----:B------:R-:W-:Y:S01]  /*24980*/  IADD3 R40, P4, PT, R40, R4, RZ ;  /* 0x0000000428287210 */ /* 0x000fe20007f9e0ff */
[----:B------:R-:W-:Y:S01]  /*24990*/  IMAD.MOV.U32 R30, RZ, RZ, R42 ;  /* 0x000000ffff1e7224 */ /* 0x000fe200078e002a */
[----:B------:R-:W-:Y:S01]  /*249a0*/  STL [R1+0x4], R42 ;  /* 0x0000042a01007387 */ /* 0x000fe20000100800 */
[----:B------:R-:W-:Y:S02]  /*249b0*/  IMAD.MOV.U32 R31, RZ, RZ, R43 ;  /* 0x000000ffff1f7224 */ /* 0x000fe400078e002b */
[----:B------:R-:W-:Y:S01]  /*249c0*/  IMAD.X R41, R41, 0x1, R3, P4 ;  /* 0x0000000129297824 */ /* 0x000fe200020e0603 */
[----:B------:R1:W-:Y:S04]  /*249d0*/  STL [R1], R43 ;  /* 0x0000002b01007387 */ /* 0x0003e80000100800 */
        /* <DEDUP_REMOVED lines=10> */
[----:B------:R-:W-:Y:S02]  /*24a80*/  ISETP.GT.AND P1, PT, R28, 0x52, PT ;  /* 0x000000521c00780c */ /* 0x000fe40003f24270 */
[----:B---3--:R-:W-:-:S02]  /*24a90*/  IADD3 R38, P3, PT, R38, R4, RZ ;  /* 0x0000000426267210 */ /* 0x008fc40007f7e0ff */
[----:B-1----:R-:W-:Y:S02]  /*24aa0*/  SEL R30, RZ, 0x4, !P1 ;  /* 0x00000004ff1e7807 */ /* 0x002fe40004800000 */
[----:B------:R-:W-:Y:S02]  /*24ab0*/  ISETP.GT.AND P1, PT, R28, 0x56, PT ;  /* 0x000000561c00780c */ /* 0x000fe40003f24270 */
[----:B------:R-:W-:-:S04]  /*24ac0*/  SEL R30, R30, RZ, !P0 ;  /* 0x000000ff1e1e7207 */ /* 0x000fc80004000000 */
[----:B------:R-:W-:Y:S02]  /*24ad0*/  ISETP.NE.U32.AND P2, PT, R30, RZ, PT ;  /* 0x000000ff1e00720c */ /* 0x000fe40003f45070 */
[----:B------:R-:W-:Y:S02]  /*24ae0*/  SEL R30, RZ, 0x4, !P1 ;  /* 0x00000004ff1e7807 */ /* 0x000fe40004800000 */
[----:B--2---:R-:W-:Y:S01]  /*24af0*/  IADD3 R34, P4, PT, R34, R4, RZ ;  /* 0x0000000422227210 */ /* 0x004fe20007f9e0ff */
[--C-:B------:R-:W-:Y:S01]  /*24b00*/  IMAD.X R39, R39, 0x1, R3.reuse, P3 ;  /* 0x0000000127277824 */ /* 0x100fe200018e0603 */
[----:B------:R-:W-:Y:S01]  /*24b10*/  SEL R30, R30, RZ, !P0 ;  /* 0x000000ff1e1e7207 */ /* 0x000fe20004000000 */
[----:B------:R-:W-:Y:S02]  /*24b20*/  STL [R1+0x44], R38 ;  /* 0x0000442601007387 */ /* 0x000fe40000100800 */
[----:B------:R-:W-:Y:S01]  /*24b30*/  IMAD.X R35, R35, 0x1, R3, P4 ;  /* 0x0000000123237824 */ /* 0x000fe200020e0603 */
[----:B------:R-:W-:Y:S01]  /*24b40*/  ISETP.NE.U32.AND P1, PT, R30, RZ, PT ;  /* 0x000000ff1e00720c */ /* 0x000fe20003f25070 */
[----:B------:R-:W-:Y:S01]  /*24b50*/  IMAD.MOV.U32 R31, RZ, RZ, R39 ;  /* 0x000000ffff1f7224 */ /* 0x000fe200078e0027 */
[----:B------:R-:W-:Y:S01]  /*24b60*/  MOV R30, R38 ;  /* 0x00000026001e7202 */ /* 0x000fe20000000f00 */
[----:B------:R1:W-:Y:S04]  /*24b70*/  STL [R1+0x40], R39 ;  /* 0x0000402701007387 */ /* 0x0003e80000100800 */
        /* <DEDUP_REMOVED lines=20> */
[----:B-----5:R-:W-:Y:S01]  /*24cc0*/  IADD3 R40, P4, PT, R40, R4, RZ ;  /* 0x0000000428287210 */ /* 0x020fe20007f9e0ff */
[----:B------:R-:W-:Y:S01]  /*24cd0*/  STL [R1+0x84], R42 ;  /* 0x0000842a01007387 */ /* 0x000fe20000100800 */
[----:B------:R-:W-:-:S03]  /*24ce0*/  IMAD.MOV.U32 R30, RZ, RZ, R42 ;  /* 0x000000ffff1e7224 */ /* 0x000fc600078e002a */
[----:B----4-:R-:W-:Y:S01]  /*24cf0*/  IMAD.X R41, R41, 0x1, R3, P4 ;  /* 0x0000000129297824 */ /* 0x010fe200020e0603 */
[----:B------:R1:W-:Y:S01]  /*24d00*/  STL [R1+0x80], R43 ;  /* 0x0000802b01007387 */ /* 0x0003e20000100800 */
[----:B------:R-:W-:-:S03]  /*24d10*/  IMAD.MOV.U32 R31, RZ, RZ, R43 ;  /* 0x000000ffff1f7224 */ /* 0x000fc600078e002b */
[----:B------:R-:W-:Y:S04]  /*24d20*/  STL [R1+0xa4], R40 ;  /* 0x0000a42801007387 */ /* 0x000fe80000100800 */
[----:B------:R4:W-:Y:S04]  /*24d30*/  STL [R1+0xa0], R41 ;  /* 0x0000a02901007387 */ /* 0x0009e80000100800 */
[----:B-1----:R-:W5:Y:S04]  /*24d40*/  LDL.LU R43, [R1+0x100] ;  /* 0x00010000012b7983 */ /* 0x002f680000300800 */
[----:B------:R1:W-:Y:S04]  /*24d50*/  LDGSTS.E [R29+0x25a00], desc[UR8][R30.64], P2 ;  /* 0x25a000001e1d7fae */ /* 0x0003e800091a1008 */
[----:B------:R-:W5:Y:S01]  /*24d60*/  LDL.LU R42, [R1+0x104] ;  /* 0x00010400012a7983 */ /* 0x000f620000300800 */
[----:B-1----:R-:W-:Y:S01]  /*24d70*/  IMAD.MOV.U32 R31, RZ, RZ, R41 ;  /* 0x000000ffff1f7224 */ /* 0x002fe200078e0029 */
[----:B------:R-:W-:-:S02]  /*24d80*/  MOV R30, R40 ;  /* 0x00000028001e7202 */ /* 0x000fc40000000f00 */
[----:B----4-:R-:W4:Y:S04]  /*24d90*/  LDL.LU R41, [R1+0x120] ;  /* 0x0001200001297983 */ /* 0x010f280000300800 */
[----:B------:R-:W4:Y:S04]  /*24da0*/  LDL.LU R40, [R1+0x124] ;  /* 0x0001240001287983 */ /* 0x000f280000300800 */
        /* <DEDUP_REMOVED lines=8> */
[----:B---3--:R-:W-:Y:S01]  /*24e30*/  IADD3 R34, P4, PT, R34, R4, RZ ;  /* 0x0000000422227210 */ /* 0x008fe20007f9e0ff */
[--C-:B------:R-:W-:Y:S01]  /*24e40*/  IMAD.X R39, R39, 0x1, R3.reuse, P3 ;  /* 0x0000000127277824 */ /* 0x100fe200018e0603 */
[----:B------:R-:W-:Y:S01]  /*24e50*/  SEL R30, R30, RZ, !P0 ;  /* 0x000000ff1e1e7207 */ /* 0x000fe20004000000 */
[----:B------:R-:W-:Y:S02]  /*24e60*/  STL [R1+0xc4], R38 ;  /* 0x0000c42601007387 */ /* 0x000fe40000100800 */
[----:B--2---:R-:W-:Y:S01]  /*24e70*/  IMAD.X R35, R35, 0x1, R3, P4 ;  /* 0x0000000123237824 */ /* 0x004fe200020e0603 */
[----:B------:R-:W-:Y:S01]  /*24e80*/  ISETP.NE.U32.AND P1, PT, R30, RZ, PT ;  /* 0x000000ff1e00720c */ /* 0x000fe20003f25070 */
[----:B------:R-:W-:Y:S01]  /*24e90*/  IMAD.MOV.U32 R31, RZ, RZ, R39 ;  /* 0x000000ffff1f7224 */ /* 0x000fe200078e0027 */
[----:B------:R-:W-:Y:S01]  /*24ea0*/  MOV R30, R38 ;  /* 0x00000026001e7202 */ /* 0x000fe20000000f00 */
        /* <DEDUP_REMOVED lines=20> */
[----:B------:R-:W-:Y:S01]  /*24ff0*/  IADD3.X R43, PT, PT, R43, R3, RZ, P3, !PT ;  /* 0x000000032b2b7210 */ /* 0x000fe20001ffe4ff */
[----:B------:R-:W-:Y:S01]  /*25000*/  IMAD.MOV.U32 R30, RZ, RZ, R42 ;  /* 0x000000ffff1e7224 */ /* 0x000fe200078e002a */
[----:B------:R-:W-:Y:S01]  /*25010*/  STL [R1+0x104], R42 ;  /* 0x0001042a01007387 */ /* 0x000fe20000100800 */
[----:B----4-:R-:W-:Y:S02]  /*25020*/  IADD3 R40, P4, PT, R40, R4, RZ ;  /* 0x0000000428287210 */ /* 0x010fe40007f9e0ff */
[----:B------:R-:W-:Y:S01]  /*25030*/  IMAD.MOV.U32 R31, RZ, RZ, R43 ;  /* 0x000000ffff1f7224 */ /* 0x000fe200078e002b */
[----:B------:R1:W-:Y:S02]  /*25040*/  STL [R1+0x100], R43 ;  /* 0x0001002b01007387 */ /* 0x0003e40000100800 */
[----:B------:R-:W-:Y:S02]  /*25050*/  IMAD.X R41, R41, 0x1, R3, P4 ;  /* 0x0000000129297824 */ /* 0x000fe400020e0603 */
        /* <DEDUP_REMOVED lines=15> */
[----:B------:R-:W-:Y:S02]  /*25150*/  SEL R30, RZ, 0x4, !P1 ;  /* 0x00000004ff1e7807 */ /* 0x000fe40004800000 */
[----:B---3--:R-:W-:Y:S02]  /*25160*/  IADD3 R38, P3, PT, R38, R4, RZ ;  /* 0x0000000426267210 */ /* 0x008fe40007f7e0ff */
[----:B------:R-:W-:-:S03]  /*25170*/  SEL R30, R30, RZ, !P0 ;  /* 0x000000ff1e1e7207 */ /* 0x000fc60004000000 */
[----:B------:R-:W-:Y:S01]  /*25180*/  IMAD.X R39, R39, 0x1, R3, P3 ;  /* 0x0000000127277824 */ /* 0x000fe200018e0603 */
[----:B------:R-:W-:Y:S02]  /*25190*/  ISETP.NE.U32.AND P1, PT, R30, RZ, PT ;  /* 0x000000ff1e00720c */ /* 0x000fe40003f25070 */
[----:B--2---:R-:W-:Y:S01]  /*251a0*/  IADD3 R34, P4, PT, R34, R4, RZ ;  /* 0x0000000422227210 */ /* 0x004fe20007f9e0ff */
[----:B------:R-:W-:Y:S01]  /*251b0*/  IMAD.MOV.U32 R31, RZ, RZ, R39 ;  /* 0x000000ffff1f7224 */ /* 0x000fe200078e0027 */
[----:B------:R-:W-:Y:S01]  /*251c0*/  MOV R30, R38 ;  /* 0x00000026001e7202 */ /* 0x000fe20000000f00 */
[----:B------:R-:W-:Y:S02]  /*251d0*/  STL [R1+0x144], R38 ;  /* 0x0001442601007387 */ /* 0x000fe40000100800 */
[----:B------:R-:W-:Y:S02]  /*251e0*/  IMAD.X R35, R35, 0x1, R3, P4 ;  /* 0x0000000123237824 */ /* 0x000fe400020e0603 */
        /* <DEDUP_REMOVED lines=29> */
[----:B------:R-:W5:Y:S04]  /*253c0*/  LDL.LU R44, [R1+0xb20] ;  /* 0x000b2000012c7983 */ /* 0x000f680000300800 */
[----:B-1----:R-:W5:Y:S04]  /*253d0*/  LDL.LU R43, [R1+0xb34] ;  /* 0x000b3400012b7983 */ /* 0x002f680000300800 */
[----:B------:R1:W-:Y:S04]  /*253e0*/  LDGSTS.E [R29+0x27a00], desc[UR8][R30.64], P2 ;  /* 0x27a000001e1d7fae */ /* 0x0003e800091a1008 */
[----:B------:R-:W5:Y:S01]  /*253f0*/  LDL.LU R42, [R1+0xb00] ;  /* 0x000b0000012a7983 */ /* 0x000f620000300800 */
[----:B-1----:R-:W-:-:S03]  /*25400*/  IMAD.MOV.U32 R31, RZ, RZ, R41 ;  /* 0x000000ffff1f7224 */ /* 0x002fc600078e0029 */
[----:B----4-:R-:W4:Y:S01]  /*25410*/  LDL.LU R41, [R1+0xb14] ;  /* 0x000b140001297983 */ /* 0x010f220000300800 */
[----:B------:R-:W-:-:S05]  /*25420*/  MOV R30, R40 ;  /* 0x00000028001e7202 */ /* 0x000fca0000000f00 */
        /* <DEDUP_REMOVED lines=12> */
[----:B---3--:R-:W-:Y:S01]  /*254f0*/  IADD3 R34, P4, PT, R34, R4, RZ ;  /* 0x0000000422227210 */ /* 0x008fe20007f9e0ff */
[----:B------:R-:W-:Y:S01]  /*25500*/  STL [R1+0xb78], R38 ;  /* 0x000b782601007387 */ /* 0x000fe20000100800 */
[----:B------:R-:W-:-:S02]  /*25510*/  ISETP.NE.U32.AND P2, PT, R29, RZ, PT ;  /* 0x000000ff1d00720c */ /* 0x000fc40003f45070 */
[----:B--2---:R-:W-:Y:S01]  /*25520*/  IADD3.X R35, PT, PT, R35, R3, RZ, P4, !PT ;  /* 0x0000000323237210 */ /* 0x004fe200027fe4ff */
[----:B------:R-:W-:Y:S01]  /*25530*/  VIADD R29, R40, UR7 ;  /* 0x00000007281d7c36 */ /* 0x000fe20008000000 */
[----:B------:R-:W-:Y:S01]  /*25540*/  STL [R1+0xb54], R34 ;  /* 0x000b542201007387 */ /* 0x000fe20000100800 */
[----:B------:R-:W-:Y:S02]  /*25550*/  IMAD.MOV.U32 R30, RZ, RZ, R38 ;  /* 0x000000ffff1e7224 */ /* 0x000fe400078e0026 */
[----:B------:R-:W-:Y:S01]  /*25560*/  IMAD.MOV.U32 R31, RZ, RZ, R39 ;  /* 0x000000ffff1f7224 */ /* 0x000fe200078e0027 */
[----:B------:R1:W-:Y:S04]  /*25570*/  STL [R1+0xb6c], R39 ;  /* 0x000b6c2701007387 */ /* 0x0003e80000100800 */
[----:B------:R2:W-:Y:S04]  /*25580*/  STL [R1+0xb40], R35 ;  /* 0x000b402301007387 */ /* 0x0005e80000100800 */
[----:B------:R3:W-:Y:S04]  /*25590*/  LDGSTS.E [R29+0x20300], desc[UR8][R30.64], P1 ;  /* 0x203000001e1d7fae */ /* 0x0007e800089a1008 */
[----:B-1----:R-:W4:Y:S04]  /*255a0*/  LDL.LU R39, [R1+0xae0] ;  /* 0x000ae00001277983 */ /* 0x002f280000300800 */
[----:B------:R-:W4:Y:S01]  /*255b0*/  LDL.LU R38, [R1+0xaf4] ;  /* 0x000af40001267983 */ /* 0x000f220000300800 */
[----:B---3--:R-:W-:Y:S01]  /*255c0*/  IMAD.MOV.U32 R31, RZ, RZ, R35 ;  /* 0x000000ffff1f7224 */ /* 0x008fe200078e0023 */
[----:B------:R-:W-:-:S02]  /*255d0*/  MOV R30, R34 ;  /* 0x00000022001e7202 */ /* 0x000fc40000000f00 */
[----:B--2---:R-:W2:Y:S04]  /*255e0*/  LDL.LU R35, [R1+0xab8] ;  /* 0x000ab80001237983 */ /* 0x004ea80000300800 */
[----:B------:R-:W3:Y:S01]  /*255f0*/  LDL.LU R34, [R1+0xad4] ;  /* 0x000ad40001227983 */ /* 0x000ee20000300800 */
[----:B------:R-:W-:-:S03]  /*25600*/  ISETP.GT.AND P1, PT, R28, 0xb, PT ;  /* 0x0000000b1c00780c */ /* 0x000fc60003f24270 */
        /* <DEDUP_REMOVED lines=8> */
[----:B-----5:R-:W-:-:S05]  /*25690*/  IADD3 R43, P3, PT, R43, R4, RZ ;  /* 0x000000042b2b7210 */ /* 0x020fca0007f7e0ff */
[--C-:B------:R-:W-:Y:S01]  /*256a0*/  IMAD.X R44, R44, 0x1, R3.reuse, P3 ;  /* 0x000000012c2c7824 */ /* 0x100fe200018e0603 */
[----:B------:R-:W-:Y:S01]  /*256b0*/  MOV R30, R43 ;  /* 0x0000002b001e7202 */ /* 0x000fe20000000f00 */
[----:B------:R-:W-:Y:S02]  /*256c0*/  STL [R1+0xb34], R43 ;  /* 0x000b342b01007387 */ /* 0x000fe40000100800 */
[----:B------:R-:W-:Y:S01]  /*256d0*/  IMAD.MOV.U32 R31, RZ, RZ, R44 ;  /* 0x000000ffff1f7224 */ /* 0x000fe200078e002c */
[----:B----4-:R-:W-:Y:S01]  /*256e0*/  IADD3 R41, P4, PT, R41, R4, RZ ;  /* 0x0000000429297210 */ /* 0x010fe20007f9e0ff */
[----:B------:R1:W-:Y:S04]  /*256f0*/  STL [R1+0xb20], R44 ;  /* 0x000b202c01007387 */ /* 0x0003e80000100800 */
[----:B------:R-:W-:Y:S01]  /*25700*/  IMAD.X R42, R42, 0x1, R3, P4 ;  /* 0x000000012a2a7824 */ /* 0x000fe200020e0603 */
[----:B------:R-:W-:Y:S04]  /*25710*/  STL [R1+0xb14], R41 ;  /* 0x000b142901007387 */ /* 0x000fe80000100800 */
[----:B------:R4:W-:Y:S04]  /*25720*/  STL [R1+0xb00], R42 ;  /* 0x000b002a01007387 */ /* 0x0009e80000100800 */
[----:B------:R5:W-:Y:S04]  /*25730*/  LDGSTS.E [R29+0x20b00], desc[UR8][R30.64], P2 ;  /* 0x20b000001e1d7fae */ /* 0x000be800091a1008 */
[----:B-1----:R-:W2:Y:S04]  /*25740*/  LDL.LU R44, [R1+0xa98] ;  /* 0x000a9800012c7983 */ /* 0x002ea80000300800 */
[----:B------:R-:W2:Y:S01]  /*25750*/  LDL.LU R43, [R1+0xab4] ;  /* 0x000ab400012b7983 */ /* 0x000ea20000300800 */
[----:B-----5:R-:W-:-:S02]  /*25760*/  IMAD.MOV.U32 R31, RZ, RZ, R42 ;  /* 0x000000ffff1f7224 */ /* 0x020fc400078e002a */
[----:B------:R-:W-:Y:S01]  /*25770*/  IMAD.MOV.U32 R30, RZ, RZ, R41 ;  /* 0x000000ffff1e7224 */ /* 0x000fe200078e0029 */
        /* <DEDUP_REMOVED lines=9> */
[----:B------:R-:W-:Y:S02]  /*25810*/  IADD3 R38, P3, PT, R38, R4, RZ ;  /* 0x0000000426267210 */ /* 0x000fe40007f7e0ff */
[----:B------:R-:W-:Y:S02]  /*25820*/  SEL R30, R30, RZ, !P0 ;  /* 0x000000ff1e1e7207 */ /* 0x000fe40004000000 */
[----:B------:R-:W-:Y:S02]  /*25830*/  IADD3.X R39, PT, PT, R39, R3, RZ, P3, !PT ;  /* 0x0000000327277210 */ /* 0x000fe40001ffe4ff */
[----:B------:R-:W-:-:S02]  /*25840*/  ISETP.NE.U32.AND P1, PT, R30, RZ, PT ;  /* 0x000000ff1e00720c */ /* 0x000fc40003f25070 */
[----:B---3--:R-:W-:Y:S01]  /*25850*/  IADD3 R34, P4, PT, R34, R4, RZ ;  /* 0x0000000422227210 */ /* 0x008fe20007f9e0ff */
[----:B------:R-:W-:Y:S02]  /*25860*/  IMAD.MOV.U32 R30, RZ, RZ, R38 ;  /* 0x000000ffff1e7224 */ /* 0x000fe400078e0026 */
[----:B------:R-:W-:Y:S02]  /*25870*/  IMAD.MOV.U32 R31, RZ, RZ, R39 ;  /* 0x000000ffff1f7224 */ /* 0x000fe400078e0027 */
[----:B--2---:R-:W-:Y:S01]  /*25880*/  IMAD.X R35, R35, 0x1, R3, P4 ;  /* 0x0000000123237824 */ /* 0x004fe200020e0603 */
[----:B------:R-:W-:Y:S04]  /*25890*/  STL [R1+0xaf4], R38 ;  /* 0x000af42601007387 */ /* 0x000fe80000100800 */
[----:B------:R1:W-:Y:S04]  /*258a0*/  STL [R1+0xae0], R39 ;  /* 0x000ae02701007387 */ /* 0x0003e80000100800 */
[----:B------:R-:W-:Y:S04]  /*258b0*/  STL [R1+0xad4], R34 ;  /* 0x000ad42201007387 */ /* 0x000fe80000100800 */
[----:B------:R2:W-:Y:S04]  /*258c0*/  LDGSTS.E [R29+0x21300], desc[UR8][R30.64], P2 ;  /* 0x213000001e1d7fae */ /* 0x0005e800091a1008 */
[----:B------:R3:W-:Y:S04]  /*258d0*/  STL [R1+0xab8], R35 ;  /* 0x000ab82301007387 */ /* 0x0007e80000100800 */
[----:B-1----:R-:W4:Y:S01]  /*258e0*/  LDL.LU R39, [R1+0xa58] ;  /* 0x000a580001277983 */ /* 0x002f220000300800 */
[----:B--2---:R-:W-:-:S03]  /*258f0*/  IMAD.MOV.U32 R31, RZ, RZ, R35 ;  /* 0x000000ffff1f7224 */ /* 0x004fc600078e0023 */
[----:B---3--:R-:W2:Y:S01]  /*25900*/  LDL.LU R35, [R1+0xa74] ;  /* 0x000a740001237983 */ /* 0x008ea20000300800 */
[----:B------:R-:W-:-:S03]  /*25910*/  MOV R30, R34 ;  /* 0x00000022001e7202 */ /* 0x000fc60000000f00 */
[----:B------:R-:W3:Y:S04]  /*25920*/  LDL.LU R38, [R1+0xa30] ;  /* 0x000a300001267983 */ /* 0x000ee80000300800 */
        /* <DEDUP_REMOVED lines=12> */
[----:B-----5:R-:W-:Y:S01]  /*259f0*/  IADD3 R41, P4, PT, R41, R4, RZ ;  /* 0x0000000429297210 */ /* 0x020fe20007f9e0ff */
[----:B------:R-:W-:Y:S04]  /*25a00*/  STL [R1+0xab4], R43 ;  /* 0x000ab42b01007387 */ /* 0x000fe80000100800 */
[----:B----4-:R-:W-:Y:S01]  /*25a10*/  IMAD.X R42, R42, 0x1, R3, P4 ;  /* 0x000000012a2a7824 */ /* 0x010fe200020e0603 */
[----:B------:R1:W-:Y:S01]  /*25a20*/  STL [R1+0xa98], R44 ;  /* 0x000a982c01007387 */ /* 0x0003e20000100800 */
[----:B------:R-:W-:Y:S01]  /*25a30*/  MOV R30, R43 ;  /* 0x0000002b001e7202 */ /* 0x000fe20000000f00 */
[----:B------:R-:W-:Y:S02]  /*25a40*/  IMAD.MOV.U32 R31, RZ, RZ, R44 ;  /* 0x000000ffff1f7224 */ /* 0x000fe400078e002c */
        /* <DEDUP_REMOVED lines=16> */
[----:B--2---:R-:W-:-:S04]  /*25b50*/  IADD3 R35, P3, PT, R35, R4, RZ ;  /* 0x0000000423237210 */ /* 0x004fc80007f7e0ff */
[----:B------:R-:W-:Y:S02]  /*25b60*/  IADD3.X R39, PT, PT, R39, R3, RZ, P3, !PT ;  /* 0x0000000327277210 */ /* 0x000fe40001ffe4ff */
[----:B---3--:R-:W-:Y:S01]  /*25b70*/  IADD3 R34, P4, PT, R34, R4, RZ ;  /* 0x0000000422227210 */ /* 0x008fe20007f9e0ff */
[----:B------:R-:W-:Y:S01]  /*25b80*/  STL [R1+0xa74], R35 ;  /* 0x000a742301007387 */ /* 0x000fe20000100800 */
[----:B------:R-:W-:Y:S01]  /*25b90*/  SEL R30, R30, RZ, !P0 ;  /* 0x000000ff1e1e7207 */ /* 0x000fe20004000000 */
[----:B------:R-:W-:Y:S02]  /*25ba0*/  IMAD.MOV.U32 R31, RZ, RZ, R39 ;  /* 0x000000ffff1f7224 */ /* 0x000fe400078e0027 */
[----:B------:R-:W-:Y:S01]  /*25bb0*/  IMAD.X R38, R38, 0x1, R3, P4 ;  /* 0x0000000126267824 */ /* 0x000fe200020e0603 */
[----:B------:R1:W-:Y:S01]  /*25bc0*/  STL [R1+0xa58], R39 ;  /* 0x000a582701007387 */ /* 0x0003e20000100800 */
[----:B------:R-:W-:-:S03]  /*25bd0*/  ISETP.NE.U32.AND P1, PT, R30, RZ, PT ;  /* 0x000000ff1e00720c */ /* 0x000fc60003f25070 */
[----:B------:R-:W-:Y:S01]  /*25be0*/  STL [R1+0xa54], R34 ;  /* 0x000a542201007387 */ /* 0x000fe20000100800 */
[----:B------:R-:W-:-:S03]  /*25bf0*/  IMAD.MOV.U32 R30, RZ, RZ, R35 ;  /* 0x000000ffff1e7224 */ /* 0x000fc600078e0023 */
[----:B-1----:R-:W2:Y:S04]  /*25c00*/  LDL.LU R39, [R1+0xa0c] ;  /* 0x000a0c0001277983 */ /* 0x002ea80000300800 */
[----:B------:R1:W-:Y:S04]  /*25c10*/  STL [R1+0xa30], R38 ;  /* 0x000a302601007387 */ /* 0x0003e80000100800 */
[----:B------:R-:W3:Y:S04]  /*25c20*/  LDL.LU R35, [R1+0x9ec] ;  /* 0x0009ec0001237983 */ /* 0x000ee80000300800 */
[----:B------:R-:W3:Y:S04]  /*25c30*/  LDL.LU R41, [R1+0x9d0] ;  /* 0x0009d00001297983 */ /* 0x000ee80000300800 */
[----:B------:R1:W-:Y:S02]  /*25c40*/  LDGSTS.E [R29+0x22300], desc[UR8][R30.64], P2 ;  /* 0x223000001e1d7fae */ /* 0x0003e400091a1008 */
[----:B-1----:R-:W-:-:S02]  /*25c50*/  IMAD.MOV.U32 R31, RZ, RZ, R38 ;  /* 0x000000ffff1f7224 */ /* 0x002fc400078e0026 */
[----:B------:R-:W3:Y:S01]  /*25c60*/  LDL.LU R38, [R1+0x9b0] ;  /* 0x0009b00001267983 */ /* 0x000ee20000300800 */
[----:B------:R-:W-:-:S03]  /*25c70*/  MOV R30, R34 ;  /* 0x00000022001e7202 */ /* 0x000fc60000000f00 */
        /* <DEDUP_REMOVED lines=11> */
[----:B------:R-:W-:Y:S01]  /*25d30*/  IMAD.X R45, R45, 0x1, R3, P3 ;  /* 0x000000012d2d7824 */ /* 0x000fe200018e0603 */
[----:B------:R-:W-:-:S03]  /*25d40*/  MOV R30, R44 ;  /* 0x0000002c001e7202 */ /* 0x000fc60000000f00 */
[----:B------:R-:W-:-:S05]  /*25d50*/  IMAD.MOV.U32 R31, RZ, RZ, R45 ;  /* 0x000000ffff1f7224 */ /* 0x000fca00078e002d */
[----:B------:R1:W-:Y:S01]  /*25d60*/  LDGSTS.E [R29+0x22b00], desc[UR8][R30.64], P2 ;  /* 0x22b000001e1d7fae */ /* 0x0003e200091a1008 */
[----:B----4-:R-:W-:-:S05]  /*25d70*/  IADD3 R42, P4, PT, R42, R4, RZ ;  /* 0x000000042a2a7210 */ /* 0x010fca0007f9e0ff */
[----:B------:R-:W-:Y:S02]  /*25d80*/  IMAD.X R43, R43, 0x1, R3, P4 ;  /* 0x000000012b2b7824 */ /* 0x000fe400020e0603 */
        /* <DEDUP_REMOVED lines=11> */
[----:B--2---:R-:W-:-:S05]  /*25e40*/  IADD3 R39, P3, PT, R39, R4, RZ ;  /* 0x0000000427277210 */ /* 0x004fca0007f7e0ff */
[----:B------:R-:W-:Y:S01]  /*25e50*/  IMAD.MOV.U32 R30, RZ, RZ, R39 ;  /* 0x000000ffff1e7224 */ /* 0x000fe200078e0027 */
[----:B---3--:R-:W-:Y:S02]  /*25e60*/  IADD3 R35, P4, PT, R35, R4, RZ ;  /* 0x0000000423237210 */ /* 0x008fe40007f9e0ff */
[----:B------:R-:W-:-:S05]  /*25e70*/  IADD3.X R41, PT, PT, R41, R3, RZ, P3, !PT ;  /* 0x0000000329297210 */ /* 0x000fca0001ffe4ff */
[----:B------:R-:W-:-:S05]  /*25e80*/  IMAD.MOV.U32 R31, RZ, RZ, R41 ;  /* 0x000000ffff1f7224 */ /* 0x000fca00078e0029 */
[----:B------:R1:W-:Y:S01]  /*25e90*/  LDGSTS.E [R29+0x23300], desc[UR8][R30.64], P2 ;  /* 0x233000001e1d7fae */ /* 0x0003e200091a1008 */
[----:B------:R-:W-:Y:S01]  /*25ea0*/  IMAD.X R38, R38, 0x1, R3, P4 ;  /* 0x0000000126267824 */ /* 0x000fe200020e0603 */
[----:B-1----:R-:W-:-:S03]  /*25eb0*/  MOV R30, R35 ;  /* 0x00000023001e7202 */ /* 0x002fc60000000f00 */
[----:B------:R-:W-:-:S05]  /*25ec0*/  IMAD.MOV.U32 R31, RZ, RZ, R38 ;  /* 0x000000ffff1f7224 */ /* 0x000fca00078e0026 */
[----:B------:R1:W-:Y:S01]  /*25ed0*/  LDGSTS.E [R29+0x23700], desc[UR8][R30.64], P1 ;  /* 0x237000001e1d7fae */ /* 0x0003e200089a1008 */
[----:B------:R-:W-:-:S03]  /*25ee0*/  ISETP.GT.AND P1, PT, R28, 0x3b, PT ;  /* 0x0000003b1c00780c */ /* 0x000fc60003f24270 */
[----:B------:R-:W-:Y:S01]  /*25ef0*/  STL [R1+0xa4c], R44 ;  /* 0x000a4c2c01007387 */ /* 0x000fe20000100800 */
[----:B-1----:R-:W-:Y:S02]  /*25f00*/  SEL R30, RZ, 0x4, !P1 ;  /* 0x00000004ff1e7807 */ /* 0x002fe40004800000 */
[----:B------:R-:W-:Y:S02]  /*25f10*/  ISETP.GT.AND P1, PT, R28, 0x3f, PT ;  /* 0x0000003f1c00780c */ /* 0x000fe40003f24270 */
[----:B------:R-:W-:Y:S01]  /*25f20*/  SEL R30, R30, RZ, !P0 ;  /* 0x000000ff1e1e7207 */ /* 0x000fe20004000000 */
[----:B------:R-:W-:Y:S01]  /*25f30*/  STL [R1+0xa10], R45 ;  /* 0x000a102d01007387 */ /* 0x000fe20000100800 */
[----:B------:R-:W-:Y:S02]  /*25f40*/  IADD3 R34, P3, PT, R34, R4, RZ ;  /* 0x0000000422227210 */ /* 0x000fe40007f7e0ff */
[----:B------:R-:W-:Y:S01]  /*25f50*/  ISETP.NE.U32.AND P2, PT, R30, RZ, PT ;  /* 0x000000ff1e00720c */ /* 0x000fe20003f45070 */
[----:B------:R-:W-:Y:S01]  /*25f60*/  STL [R1+0xa2c], R42 ;  /* 0x000a2c2a01007387 */ /* 0x000fe20000100800 */
[----:B------:R-:W-:-:S03]  /*25f70*/  SEL R30, RZ, 0x4, !P1 ;  /* 0x00000004ff1e7807 */ /* 0x000fc60004800000 */
[----:B------:R-:W-:Y:S01]  /*25f80*/  STL [R1+0x9f0], R43 ;  /* 0x0009f02b01007387 */ /* 0x000fe20000100800 */
[----:B------:R-:W-:-:S03]  /*25f90*/  SEL R30, R30, RZ, !P0 ;  /* 0x000000ff1e1e7207 */ /* 0x000fc60004000000 */
[----:B------:R1:W-:Y:S04]  /*25fa0*/  STL [R1+0xa0c], R39 ;  /* 0x000a0c2701007387 */ /* 0x0003e80000100800 */
[----:B------:R-:W-:Y:S04]  /*25fb0*/  STL [R1+0x9d0], R41 ;  /* 0x0009d02901007387 */ /* 0x000fe80000100800 */
[----:B------:R-:W-:Y:S04]  /*25fc0*/  STL [R1+0x9ec], R35 ;  /* 0x0009ec2301007387 */ /* 0x000fe80000100800 */
[----:B------:R2:W-:Y:S01]  /*25fd0*/  STL [R1+0x9b0], R38 ;  /* 0x0009b02601007387 */ /* 0x0005e20000100800 */
[----:B------:R-:W-:-:S03]  /*25fe0*/  ISETP.NE.U32.AND P1, PT, R30, RZ, PT ;  /* 0x000000ff1e00720c */ /* 0x000fc60003f25070 */
[----:B------:R3:W-:Y:S01]  /*25ff0*/  STL [R1+0x9cc], R34 ;  /* 0x0009cc2201007387 */ /* 0x0007e20000100800 */
[----:B------:R-:W-:-:S03]  /*26000*/  MOV R30, R34 ;  /* 0x00000022001e7202 */ /* 0x000fc60000000f00 */
[----:B-1----:R-:W4:Y:S04]  /*26010*/  LDL.LU R39, [R1+0x8] ;  /* 0x0000080001277983 */ /* 0x002f280000300800 */
[----:B--2---:R-:W2:Y:S04]  /*26020*/  LDL.LU R38, [R1+0xc] ;  /* 0x00000c0001267983 */ /* 0x004ea80000300800 */
[----:B------:R-:W5:Y:S04]  /*26030*/  LDL.LU R35, [R1+0x28] ;  /* 0x0000280001237983 */ /* 0x000f680000300800 */
[----:B---3--:R-:W3:Y:S04]  /*26040*/  LDL.LU R34, [R1+0x2c] ;  /* 0x00002c0001227983 */ /* 0x008ee80000300800 */
[----:B------:R-:W5:Y:S04]  /*26050*/  LDL.LU R44, [R1+0x48] ;  /* 0x00004800012c7983 */ /* 0x000f680000300800 */
[----:B------:R-:W5:Y:S04]  /*26060*/  LDL.LU R43, [R1+0x4c] ;  /* 0x00004c00012b7983 */ /* 0x000f680000300800 */
[----:B------:R-:W5:Y:S04]  /*26070*/  LDL.LU R42, [R1+0x68] ;  /* 0x00006800012a7983 */ /* 0x000f680000300800 */
[----:B------:R-:W5:Y:S01]  /*26080*/  LDL.LU R41, [R1+0x6c] ;  /* 0x00006c0001297983 */ /* 0x000f620000300800 */
[----:B------:R-:W-:Y:S01]  /*26090*/  IMAD.X R224, R224, 0x1, R3, P3 ;  /* 0x00000001e0e07824 */ /* 0x000fe200018e0603 */
[----:B------:R-:W-:-:S03]  /*260a0*/  IADD3 R232, P4, PT, R232, R4, RZ ;  /* 0x00000004e8e87210 */ /* 0x000fc60007f9e0ff */
        /* <DEDUP_REMOVED lines=13> */
[----:B------:R-:W-:Y:S02]  /*26180*/  IADD3.X R239, PT, PT, R239, R3, RZ, P3, !PT ;  /* 0x00000003efef7210 */ /* 0x000fe40001ffe4ff */
[----:B------:R-:W-:Y:S02]  /*26190*/  SEL R30, R30, RZ, !P0 ;  /* 0x000000ff1e1e7207 */ /* 0x000fe40004000000 */
[----:B------:R-:W-:Y:S02]  /*261a0*/  IADD3 R248, P4, PT, R248, R4, RZ ;  /* 0x00000004f8f87210 */ /* 0x000fe40007f9e0ff */
[----:B------:R-:W-:Y:S01]  /*261b0*/  ISETP.NE.U32.AND P1, PT, R30, RZ, PT ;  /* 0x000000ff1e00720c */ /* 0x000fe20003f25070 */
[----:B------:R-:W-:Y:S02]  /*261c0*/  IMAD.MOV.U32 R30, RZ, RZ, R240 ;  /* 0x000000ffff1e7224 */ /* 0x000fe400078e00f0 */
[----:B------:R-:W-:Y:S02]  /*261d0*/  IMAD.MOV.U32 R31, RZ, RZ, R239 ;  /* 0x000000ffff1f7224 */ /* 0x000fe400078e00ef */
[----:B------:R-:W-:-:S03]  /*261e0*/  IMAD.X R247, R247, 0x1, R3, P4 ;  /* 0x00000001f7f77824 */ /* 0x000fc600020e0603 */
        /* <DEDUP_REMOVED lines=13> */
[----:B----4-:R-:W-:Y:S01]  /*262c0*/  IMAD.X R39, R39, 0x1, R3, P3 ;  /* 0x0000000127277824 */ /* 0x010fe200018e0603 */
[----:B---3--:R-:W-:-:S03]  /*262d0*/  IADD3 R34, P4, PT, R34, R4, RZ ;  /* 0x0000000422227210 */ /* 0x008fc60007f9e0ff */
[----:B------:R-:W-:Y:S01]  /*262e0*/  IMAD.MOV.U32 R31, RZ, RZ, R39 ;  /* 0x000000ffff1f7224 */ /* 0x000fe200078e0027 */
[----:B------:R-:W-:Y:S01]  /*262f0*/  MOV R30, R38 ;  /* 0x00000026001e7202 */ /* 0x000fe20000000f00 */
[----:B------:R-:W-:Y:S01]  /*26300*/  STL [R1+0xc], R38 ;  /* 0x00000c2601007387 */ /* 0x000fe20000100800 */
[----:B-----5:R-:W-:-:S03]  /*26310*/  IMAD.X R35, R35, 0x1, R3, P4 ;  /* 0x0000000123237824 */ /* 0x020fc600020e0603 */
[----:B------:R1:W-:Y:S04]  /*26320*/  STL [R1+0x8], R39 ;  /* 0x0000082701007387 */ /* 0x0003e80000100800 */
[----:B------:R-:W-:Y:S04]  /*26330*/  STL [R1+0x2c], R34 ;  /* 0x00002c2201007387 */ /* 0x000fe80000100800 */
[----:B------:R2:W-:Y:S04]  /*26340*/  STL [R1+0x28], R35 ;  /* 0x0000282301007387 */ /* 0x0005e80000100800 */
[----:B------:R3:W-:Y:S04]  /*26350*/  LDGSTS.E [R29+0x24b00], desc[UR8][R30.64], P2 ;  /* 0x24b000001e1d7fae */ /* 0x0007e800091a1008 */
[----:B-1----:R-:W4:Y:S04]  /*26360*/  LDL.LU R39, [R1+0x88] ;  /* 0x0000880001277983 */ /* 0x002f280000300800 */
[----:B------:R-:W5:Y:S01]  /*26370*/  LDL.LU R38, [R1+0x8c] ;  /* 0x00008c0001267983 */ /* 0x000f620000300800 */
[----:B---3--:R-:W-:-:S02]  /*26380*/  IMAD.MOV.U32 R31, RZ, RZ, R35 ;  /* 0x000000ffff1f7224 */ /* 0x008fc400078e0023 */
[----:B------:R-:W-:Y:S01]  /*26390*/  IMAD.MOV.U32 R30, RZ, RZ, R34 ;  /* 0x000000ffff1e7224 */ /* 0x000fe200078e0022 */
[----:B--2---:R-:W2:Y:S04]  /*263a0*/  LDL.LU R35, [R1+0xa8] ;  /* 0x0000a80001237983 */ /* 0x004ea80000300800 */
[----:B------:R-:W3:Y:S04]  /*263b0*/  LDL.LU R34, [R1+0xac] ;  /* 0x0000ac0001227983 */ /* 0x000ee80000300800 */
[----:B------:R1:W-:Y:S01]  /*263c0*/  LDGSTS.E [R29+0x24f00], desc[UR8][R30.64], P1 ;  /* 0x24f000001e1d7fae */ /* 0x0003e200089a1008 */
[----:B------:R-:W-:-:S02]  /*263d0*/  ISETP.GT.AND P1, PT, R28, 0x53, PT ;  /* 0x000000531c00780c */ /* 0x000fc40003f24270 */
[----:B------:R-:W-:Y:S02]  /*263e0*/  IADD3 R43, P3, PT, R43, R4, RZ ;  /* 0x000000042b2b7210 */ /* 0x000fe40007f7e0ff */
[----:B-1----:R-:W-:Y:S02]  /*263f0*/  SEL R30, RZ, 0x4, !P1 ;  /* 0x00000004ff1e7807 */ /* 0x002fe40004800000 */
[----:B------:R-:W-:Y:S02]  /*26400*/  ISETP.GT.AND P1, PT, R28, 0x57, PT ;  /* 0x000000571c00780c */ /* 0x000fe40003f24270 */
[----:B------:R-:W-:-:S04]  /*26410*/  SEL R30, R30, RZ, !P0 ;  /* 0x000000ff1e1e7207 */ /* 0x000fc80004000000 */
[----:B------:R-:W-:Y:S02]  /*26420*/  ISETP.NE.U32.AND P2, PT, R30, RZ, PT ;  /* 0x000000ff1e00720c */ /* 0x000fe40003f45070 */
[----:B------:R-:W-:Y:S02]  /*26430*/  SEL R30, RZ, 0x4, !P1 ;  /* 0x00000004ff1e7807 */ /* 0x000fe40004800000 */
[----:B------:R-:W-:Y:S02]  /*26440*/  IADD3 R41, P4, PT, R41, R4, RZ ;  /* 0x0000000429297210 */ /* 0x000fe40007f9e0ff */
        /* <DEDUP_REMOVED lines=13> */
[----:B------:R-:W-:Y:S01]  /*26520*/  IMAD.MOV.U32 R31, RZ, RZ, R42 ;  /* 0x000000ffff1f7224 */ /* 0x000fe200078e002a */
[----:B------:R-:W-:-:S02]  /*26530*/  MOV R30, R41 ;  /* 0x00000029001e7202 */ /* 0x000fc40000000f00 */
[----:B------:R-:W2:Y:S04]  /*26540*/  LDL.LU R42, [R1+0xe8] ;  /* 0x0000e800012a7983 */ /* 0x000ea80000300800 */
        /* <DEDUP_REMOVED lines=11> */
[----:B----4-:R-:W-:Y:S01]  /*26600*/  IMAD.X R39, R39, 0x1, R3, P3 ;  /* 0x0000000127277824 */ /* 0x010fe200018e0603 */
[----:B---3--:R-:W-:Y:S01]  /*26610*/  IADD3 R34, P4, PT, R34, R4, RZ ;  /* 0x0000000422227210 */ /* 0x008fe20007f9e0ff */
[----:B------:R-:W-:Y:S01]  /*26620*/  STL [R1+0x8c], R38 ;  /* 0x00008c2601007387 */ /* 0x000fe20000100800 */
[----:B------:R-:W-:Y:S01]  /*26630*/  MOV R30, R38 ;  /* 0x00000026001e7202 */ /* 0x000fe20000000f00 */
[----:B------:R-:W-:Y:S02]  /*26640*/  IMAD.MOV.U32 R31, RZ, RZ, R39 ;  /* 0x000000ffff1f7224 */ /* 0x000fe400078e0027 */
[----:B--2---:R-:W-:Y:S01]  /*26650*/  IMAD.X R35, R35, 0x1, R3, P4 ;  /* 0x0000000123237824 */ /* 0x004fe200020e0603 */
[----:B------:R1:W-:Y:S04]  /*26660*/  STL [R1+0x88], R39 ;  /* 0x0000882701007387 */ /* 0x0003e80000100800 */
[----:B------:R-:W-:Y:S04]  /*26670*/  STL [R1+0xac], R34 ;  /* 0x0000ac2201007387 */ /* 0x000fe80000100800 */
[----:B------:R2:W-:Y:S04]  /*26680*/  STL [R1+0xa8], R35 ;  /* 0x0000a82301007387 */ /* 0x0005e80000100800 */
[----:B-1----:R-:W3:Y:S04]  /*26690*/  LDL.LU R39, [R1+0x108] ;  /* 0x0001080001277983 */ /* 0x002ee80000300800 */
[----:B------:R1:W-:Y:S04]  /*266a0*/  LDGSTS.E [R29+0x25b00], desc[UR8][R30.64], P2 ;  /* 0x25b000001e1d7fae */ /* 0x0003e800091a1008 */
[----:B------:R-:W4:Y:S01]  /*266b0*/  LDL.LU R38, [R1+0x10c] ;  /* 0x00010c0001267983 */ /* 0x000f220000300800 */
[----:B-1----:R-:W-:-:S02]  /*266c0*/  IMAD.MOV.U32 R31, RZ, RZ, R35 ;  /* 0x000000ffff1f7224 */ /* 0x002fc400078e0023 */
[----:B------:R-:W-:Y:S01]  /*266d0*/  IMAD.MOV.U32 R30, RZ, RZ, R34 ;  /* 0x000000ffff1e7224 */ /* 0x000fe200078e0022 */
[----:B--2---:R-:W2:Y:S04]  /*266e0*/  LDL.LU R35, [R1+0x128] ;  /* 0x0001280001237983 */ /* 0x004ea80000300800 */
[----:B------:R-:W5:Y:S04]  /*266f0*/  LDL.LU R34, [R1+0x12c] ;  /* 0x00012c0001227983 */ /* 0x000f680000300800 */
        /* <DEDUP_REMOVED lines=8> */
[----:B------:R-:W-:Y:S02]  /*26780*/  IADD3 R41, P4, PT, R41, R4, RZ ;  /* 0x0000000429297210 */ /* 0x000fe40007f9e0ff */
[----:B------:R-:W-:Y:S02]  /*26790*/  SEL R30, R30, RZ, !P0 ;  /* 0x000000ff1e1e7207 */ /* 0x000fe40004000000 */
[----:B------:R-:W-:Y:S01]  /*267a0*/  IADD3.X R44, PT, PT, R44, R3, RZ, P3, !PT ;  /* 0x000000032c2c7210 */ /* 0x000fe20001ffe4ff */
[----:B------:R-:W-:Y:S01]  /*267b0*/  IMAD.X R42, R42, 0x1, R3, P4 ;  /* 0x000000012a2a7824 */ /* 0x000fe200020e0603 */
[----:B------:R-:W-:Y:S01]  /*267c0*/  ISETP.NE.U32.AND P1, PT, R30, RZ, PT ;  /* 0x000000ff1e00720c */ /* 0x000fe20003f25070 */
[----:B------:R-:W-:Y:S01]  /*267d0*/  STL [R1+0xcc], R43 ;  /* 0x0000cc2b01007387 */ /* 0x000fe20000100800 */
[----:B------:R-:W-:Y:S02]  /*267e0*/  IMAD.MOV.U32 R30, RZ, RZ, R43 ;  /* 0x000000ffff1e7224 */ /* 0x000fe400078e002b */
[----:B------:R-:W-:Y:S01]  /*267f0*/  IMAD.MOV.U32 R31, RZ, RZ, R44 ;  /* 0x000000ffff1f7224 */ /* 0x000fe200078e002c */
[----:B------:R1:W-:Y:S04]  /*26800*/  STL [R1+0xc8], R44 ;  /* 0x0000c82c01007387 */ /* 0x0003e80000100800 */
[----:B------:R-:W-:Y:S04]  /*26810*/  STL [R1+0xec], R41 ;  /* 0x0000ec2901007387 */ /* 0x000fe80000100800 */
[----:B------:R1:W-:Y:S04]  /*26820*/  STL [R1+0xe8], R42 ;  /* 0x0000e82a01007387 */ /* 0x0003e80000100800 */
[----:B-1----:R-:W2:Y:S04]  /*26830*/  LDL.LU R44, [R1+0x148] ;  /* 0x00014800012c7983 */ /* 0x002ea80000300800 */
[----:B------:R-:W2:Y:S04]  /*26840*/  LDL.LU R43, [R1+0x14c] ;  /* 0x00014c00012b7983 */ /* 0x000ea80000300800 */
[----:B------:R1:W-:Y:S02]  /*26850*/  LDGSTS.E [R29+0x26300], desc[UR8][R30.64], P2 ;  /* 0x263000001e1d7fae */ /* 0x0003e400091a1008 */
[----:B-1----:R-:W-:Y:S01]  /*26860*/  IMAD.MOV.U32 R31, RZ, RZ, R42 ;  /* 0x000000ffff1f7224 */ /* 0x002fe200078e002a */
[----:B------:R-:W-:Y:S01]  /*26870*/  MOV R30, R41 ;  /* 0x00000029001e7202 */ /* 0x000fe20000000f00 */
        /* <DEDUP_REMOVED lines=12> */
[----:B----4-:R-:W-:-:S05]  /*26940*/  IADD3 R38, P3, PT, R38, R4, RZ ;  /* 0x0000000426267210 */ /* 0x010fca0007f7e0ff */
[----:B---3--:R-:W-:Y:S01]  /*26950*/  IMAD.X R39, R39, 0x1, R3, P3 ;  /* 0x0000000127277824 */ /* 0x008fe200018e0603 */
[----:B------:R-:W-:Y:S01]  /*26960*/  MOV R30, R38 ;  /* 0x00000026001e7202 */ /* 0x000fe20000000f00 */
[----:B------:R-:W-:Y:S02]  /*26970*/  STL [R1+0x10c], R38 ;  /* 0x00010c2601007387 */ /* 0x000fe40000100800 */
[----:B------:R-:W-:Y:S01]  /*26980*/  IMAD.MOV.U32 R31, RZ, RZ, R39 ;  /* 0x000000ffff1f7224 */ /* 0x000fe200078e0027 */
[----:B-----5:R-:W-:Y:S01]  /*26990*/  IADD3 R34, P4, PT, R34, R4, RZ ;  /* 0x0000000422227210 */ /* 0x020fe20007f9e0ff */
[----:B------:R1:W-:Y:S04]  /*269a0*/  STL [R1+0x108], R39 ;  /* 0x0001082701007387 */ /* 0x0003e80000100800 */
[----:B--2---:R-:W-:Y:S01]  /*269b0*/  IMAD.X R35, R35, 0x1, R3, P4 ;  /* 0x0000000123237824 */ /* 0x004fe200020e0603 */
        /* <DEDUP_REMOVED lines=18> */
[----:B------:R-:W-:Y:S01]  /*26ae0*/  SEL R30, R30, RZ, !P0 ;  /* 0x000000ff1e1e7207 */ /* 0x000fe20004000000 */
[----:B------:R-:W-:Y:S02]  /*26af0*/  STL [R1+0x14c], R43 ;  /* 0x00014c2b01007387 */ /* 0x000fe40000100800 */
[----:B------:R-:W-:Y:S01]  /*26b00*/  IMAD.MOV.U32 R31, RZ, RZ, R44 ;  /* 0x000000ffff1f7224 */ /* 0x000fe200078e002c */
[----:B------:R-:W-:Y:S01]  /*26b10*/  ISETP.NE.U32.AND P1, PT, R30, RZ, PT ;  /* 0x000000ff1e00720c */ /* 0x000fe20003f25070 */
[----:B------:R-:W-:Y:S01]  /*26b20*/  IMAD.MOV.U32 R30, RZ, RZ, R43 ;  /* 0x000000ffff1e7224 */ /* 0x000fe200078e002b */
[----:B------:R1:W-:Y:S04]  /*26b30*/  STL [R1+0x148], R44 ;  /* 0x0001482c01007387 */ /* 0x0003e80000100800 */
[----:B------:R1:W-:Y:S01]  /*26b40*/  LDGSTS.E [R29+0x27300], desc[UR8][R30.64], P2 ;  /* 0x273000001e1d7fae */ /* 0x0003e200091a1008 */
[----:B------:R-:W-:-:S05]  /*26b50*/  IADD3 R41, P4, PT, R41, R4, RZ ;  /* 0x0000000429297210 */ /* 0x000fca0007f9e0ff */
[----:B------:R-:W-:Y:S01]  /*26b60*/  IMAD.X R42, R42, 0x1, R3, P4 ;  /* 0x000000012a2a7824 */ /* 0x000fe200020e0603 */
[----:B------:R-:W-:Y:S03]  /*26b70*/  STL [R1+0x16c], R41 ;  /* 0x00016c2901007387 */ /* 0x000fe60000100800 */
[----:B-1----:R-:W-:Y:S01]  /*26b80*/  IMAD.MOV.U32 R31, RZ, RZ, R42 ;  /* 0x000000ffff1f7224 */ /* 0x002fe200078e002a */
[----:B------:R1:W-:Y:S04]  /*26b90*/  STL [R1+0x168], R42 ;  /* 0x0001682a01007387 */ /* 0x0003e80000100800 */
[----:B------:R-:W2:Y:S04]  /*26ba0*/  LDL.LU R44, [R1+0x1b0] ;  /* 0x0001b000012c7983 */ /* 0x000ea80000300800 */
[----:B-1----:R-:W2:Y:S04]  /*26bb0*/  LDL.LU R42, [R1+0x1b4] ;  /* 0x0001b400012a7983 */ /* 0x002ea80000300800 */
[----:B------:R-:W2:Y:S04]  /*26bc0*/  LDL.LU R50, [R1+0x1b8] ;  /* 0x0001b80001327983 */ /* 0x000ea80000300800 */
[----:B------:R-:W2:Y:S01]  /*26bd0*/  LDL.LU R49, [R1+0x1bc] ;  /* 0x0001bc0001317983 */ /* 0x000ea20000300800 */
[----:B------:R-:W-:-:S05]  /*26be0*/  MOV R30, R41 ;  /* 0x00000029001e7202 */ /* 0x000fca0000000f00 */
        /* <DEDUP_REMOVED lines=10> */
[----:B-----5:R-:W-:-:S05]  /*26c90*/  IADD3 R38, P3, PT, R38, R4, RZ ;  /* 0x0000000426267210 */ /* 0x020fca0007f7e0ff */
[--C-:B----4-:R-:W-:Y:S01]  /*26ca0*/  IMAD.X R39, R39, 0x1, R3.reuse, P3 ;  /* 0x0000000127277824 */ /* 0x110fe200018e0603 */
[----:B---3--:R-:W-:Y:S01]  /*26cb0*/  IADD3 R34, P4, PT, R34, R4, RZ ;  /* 0x0000000422227210 */ /* 0x008fe20007f9e0ff */
[----:B------:R-:W-:Y:S04]  /*26cc0*/  STL [R1+0x18c], R38 ;  /* 0x00018c2601007387 */ /* 0x000fe80000100800 */
[----:B--2---:R-:W-:Y:S01]  /*26cd0*/  IMAD.X R35, R35, 0x1, R3, P4 ;  /* 0x0000000123237824 */ /* 0x004fe200020e0603 */
[----:B------:R1:W-:Y:S01]  /*26ce0*/  STL [R1+0x188], R39 ;  /* 0x0001882701007387 */ /* 0x0003e20000100800 */
[----:B------:R-:W-:Y:S01]  /*26cf0*/  MOV R30, R38 ;  /* 0x00000026001e7202 */ /* 0x000fe20000000f00 */
[----:B------:R-:W-:Y:S02]  /*26d00*/  IMAD.MOV.U32 R31, RZ, RZ, R39 ;  /* 0x000000ffff1f7224 */ /* 0x000fe400078e0027 */
[----:B------:R-:W-:Y:S04]  /*26d10*/  STL [R1+0x1ac], R34 ;  /* 0x0001ac2201007387 */ /* 0x000fe80000100800 */
[----:B------:R2:W-:Y:S04]  /*26d20*/  STL [R1+0x1a8], R35 ;  /* 0x0001a82301007387 */ /* 0x0005e80000100800 */
[----:B------:R-:W3:Y:S04]  /*26d30*/  LDL.LU R48, [R1+0x230] ;  /* 0x0002300001307983 */ /* 0x000ee80000300800 */
[----:B-1----:R-:W4:Y:S04]  /*26d40*/  LDL.LU R39, [R1+0x234] ;  /* 0x0002340001277983 */ /* 0x002f280000300800 */
[----:B------:R1:W-:Y:S04]  /*26d50*/  LDGSTS.E [R29+0x27b00], desc[UR8][R30.64], P2 ;  /* 0x27b000001e1d7fae */ /* 0x0003e800091a1008 */
[----:B------:R-:W5:Y:S01]  /*26d60*/  LDL.LU R46, [R1+0x238] ;  /* 0x00023800012e7983 */ /* 0x000f620000300800 */
[----:B-1----:R-:W-:-:S03]  /*26d70*/  IMAD.MOV.U32 R31, RZ, RZ, R35 ;  /* 0x000000ffff1f7224 */ /* 0x002fc600078e0023 */
[----:B--2---:R-:W2:Y:S01]  /*26d80*/  LDL.LU R35, [R1+0x23c] ;  /* 0x00023c0001237983 */ /* 0x004ea20000300800 */
[----:B------:R-:W-:-:S03]  /*26d90*/  IMAD.MOV.U32 R30, RZ, RZ, R34 ;  /* 0x000000ffff1e7224 */ /* 0x000fc600078e0022 */
[----:B------:R-:W5:Y:S04]  /*26da0*/  LDL.LU R47, [R1+0x2b0] ;  /* 0x0002b000012f7983 */ /* 0x000f680000300800 */
[----:B------:R-:W5:Y:S04]  /*26db0*/  LDL.LU R43, [R1+0x2b4] ;  /* 0x0002b400012b7983 */ /* 0x000f680000300800 */
[----:B------:R1:W-:Y:S04]  /*26dc0*/  LDGSTS.E [R29+0x27f00], desc[UR8][R30.64], P1 ;  /* 0x27f000001e1d7fae */ /* 0x0003e800089a1008 */
[----:B------:R-:W5:Y:S04]  /*26dd0*/  LDL.LU R45, [R1+0x2b8] ;  /* 0x0002b800012d7983 */ /* 0x000f680000300800 */
[----:B------:R-:W5:Y:S01]  /*26de0*/  LDL.LU R34, [R1+0x2bc] ;  /* 0x0002bc0001227983 */ /* 0x000f620000300800 */
[----:B-1----:R-:W-:-:S03]  /*26df0*/  LOP3.LUT R29, R33, 0x40, RZ, 0xfc, !PT ;  /* 0x00000040211d7812 */ /* 0x002fc600078efcff */
[----:B------:R-:W5:Y:S01]  /*26e00*/  LDL.LU R41, [R1+0x334] ;  /* 0x0003340001297983 */ /* 0x000f620000300800 */
[----:B------:R-:W-:-:S03]  /*26e10*/  ISETP.GE.AND P2, PT, R29, R28, PT ;  /* 0x0000001c1d00720c */ /* 0x000fc60003f46270 */
[----:B------:R-:W5:Y:S01]  /*26e20*/  LDL.LU R38, [R1+0x33c] ;  /* 0x00033c0001267983 */ /* 0x000f620000300800 */
[----:B------:R-:W-:Y:S02]  /*26e30*/  ISETP.GE.AND P1, PT, R33, R28, PT ;  /* 0x0000001c2100720c */ /* 0x000fe40003f26270 */
[----:B------:R-:W-:Y:S01]  /*26e40*/  SEL R28, RZ, 0x4, P2 ;  /* 0x00000004ff1c7807 */ /* 0x000fe20001000000 */
[----:B------:R-:W-:Y:S01]  /*26e50*/  ULEA UR7, UR5, UR4, 0x10 ;  /* 0x0000000405077291 */ /* 0x000fe2000f8e80ff */
[-C--:B------:R-:W-:Y:S01]  /*26e60*/  IADD3 R42, P2, PT, R42, R0.reuse, RZ ;  /* 0x000000002a2a7210 */ /* 0x080fe20007f5e0ff */
[----:B------:R-:W0:Y:S01]  /*26e70*/  LDGDEPBAR ;  /* 0x00000000000079af */ /* 0x000e220000000000 */
[----:B------:R-:W-:Y:S02]  /*26e80*/  IADD3 R49, P3, PT, R49, R0, RZ ;  /* 0x0000000031317210 */ /* 0x000fe40007f7e0ff */
[----:B------:R-:W-:Y:S01]  /*26e90*/  IADD3.X R44, PT, PT, R44, R2, RZ, P2, !PT ;  /* 0x000000022c2c7210 */ /* 0x000fe200017fe4ff */
[----:B------:R-:W-:Y:S02]  /*26ea0*/  STL [R1+0x1b4], R42 ;  /* 0x0001b42a01007387 */ /* 0x000fe40000100800 */
[----:B------:R-:W-:-:S02]  /*26eb0*/  IMAD.X R50, R50, 0x1, R2, P3 ;  /* 0x0000000132327824 */ /* 0x000fc400018e0602 */
[----:B------:R1:W-:Y:S01]  /*26ec0*/  STL [R1+0x1b0], R44 ;  /* 0x0001b02c01007387 */ /* 0x0003e20000100800 */
[----:B------:R-:W-:-:S03]  /*26ed0*/  MOV R31, R44 ;  /* 0x0000002c001f7202 */ /* 0x000fc60000000f00 */
[----:B------:R-:W-:Y:S04]  /*26ee0*/  STL [R1+0x1bc], R49 ;  /* 0x0001bc3101007387 */ /* 0x000fe80000100800 */
[----:B------:R-:W-:Y:S04]  /*26ef0*/  STL [R1+0x1b8], R50 ;  /* 0x0001b83201007387 */ /* 0x000fe80000100800 */
[----:B-1----:R-:W5:Y:S01]  /*26f00*/  LDL.LU R44, [R1+0x330] ;  /* 0x00033000012c7983 */ /* 0x002f620000300800 */
[----:B------:R-:W-:-:S03]  /*26f10*/  IMAD.MOV.U32 R30, RZ, RZ, R42 ;  /* 0x000000ffff1e7224 */ /* 0x000fc600078e002a */
[----:B------:R-:W5:Y:S01]  /*26f20*/  LDL.LU R42, [R1+0x338] ;  /* 0x00033800012a7983 */ /* 0x000f620000300800 */
[----:B------:R-:W-:-:S04]  /*26f30*/  SEL R29, RZ, 0x4, P1 ;  /* 0x00000004ff1d7807 */ /* 0x000fc80000800000 */
[----:B------:R-:W-:Y:S02]  /*26f40*/  SEL R29, R29, RZ, !P0 ;  /* 0x000000ff1d1d7207 */ /* 0x000fe40004000000 */
[----:B------:R-:W-:Y:S02]  /*26f50*/  SEL R28, R28, RZ, !P0 ;  /* 0x000000ff1c1c7207 */ /* 0x000fe40004000000 */
[----:B------:R-:W-:Y:S02]  /*26f60*/  ISETP.NE.U32.AND P1, PT, R29, RZ, PT ;  /* 0x000000ff1d00720c */ /* 0x000fe40003f25070 */
[----:B------:R-:W-:Y:S01]  /*26f70*/  ISETP.NE.U32.AND P0, PT, R28, RZ, PT ;  /* 0x000000ff1c00720c */ /* 0x000fe20003f05070 */
[----:B------:R-:W-:-:S10]  /*26f80*/  VIADD R28, R32, UR7 ;  /* 0x00000007201c7c36 */ /* 0x000fd40008000000 */
[----:B------:R1:W-:Y:S02]  /*26f90*/  LDGSTS.E [R28], desc[UR8][R30.64], P1 ;  /* 0x000000001e1c7fae */ /* 0x0003e400089a1008 */
[----:B-1----:R-:W-:Y:S02]  /*26fa0*/  IMAD.MOV.U32 R30, RZ, RZ, R49 ;  /* 0x000000ffff1e7224 */ /* 0x002fe400078e0031 */
[----:B------:R-:W-:-:S05]  /*26fb0*/  IMAD.MOV.U32 R31, RZ, RZ, R50 ;  /* 0x000000ffff1f7224 */ /* 0x000fca00078e0032 */
[----:B------:R1:W-:Y:S01]  /*26fc0*/  LDGSTS.E [R28+0x100], desc[UR8][R30.64], P0 ;  /* 0x001000001e1c7fae */ /* 0x0003e200081a1008 */
[----:B----4-:R-:W-:-:S05]  /*26fd0*/  IADD3 R39, P2, PT, R39, R0, RZ ;  /* 0x0000000027277210 */ /* 0x010fca0007f5e0ff */
[----:B---3--:R-:W-:Y:S01]  /*26fe0*/  IMAD.X R48, R48, 0x1, R2, P2 ;  /* 0x0000000130307824 */ /* 0x008fe200010e0602 */
[----:B------:R3:W-:Y:S01]  /*26ff0*/  STL [R1+0x234], R39 ;  /* 0x0002342701007387 */ /* 0x0007e20000100800 */
[----:B-1----:R-:W-:Y:S02]  /*27000*/  IMAD.MOV.U32 R30, RZ, RZ, R39 ;  /* 0x000000ffff1e7224 */ /* 0x002fe400078e0027 */
[----:B------:R-:W-:Y:S01]  /*27010*/  IMAD.MOV.U32 R31, RZ, RZ, R48 ;  /* 0x000000ffff1f7224 */ /* 0x000fe200078e0030 */
[----:B------:R-:W-:Y:S04]  /*27020*/  STL [R1+0x230], R48 ;  /* 0x0002303001007387 */ /* 0x000fe80000100800 */
[----:B------:R1:W-:Y:S01]  /*27030*/  LDGSTS.E [R28+0x1000], desc[UR8][R30.64], P1 ;  /* 0x010000001e1c7fae */ /* 0x0003e200089a1008 */
[----:B--2---:R-:W-:-:S04]  /*27040*/  IADD3 R35, P3, PT, R35, R0, RZ ;  /* 0x0000000023237210 */ /* 0x004fc80007f7e0ff */
[----:B-----5:R-:W-:Y:S01]  /*27050*/  IADD3.X R46, PT, PT, R46, R2, RZ, P3, !PT ;  /* 0x000000022e2e7210 */ /* 0x020fe20001ffe4ff */
[----:B------:R-:W-:Y:S04]  /*27060*/  STL [R1+0x23c], R35 ;  /* 0x00023c2301007387 */ /* 0x000fe80000100800 */
[----:B---3--:R-:W2:Y:S01]  /*27070*/  LDL.LU R39, [R1+0x3b4] ;  /* 0x0003b40001277983 */ /* 0x008ea20000300800 */
[----:B-1----:R-:W-:-:S03]  /*27080*/  MOV R31, R46 ;  /* 0x0000002e001f7202 */ /* 0x002fc60000000f00 */
[----:B------:R1:W-:Y:S01]  /*27090*/  STL [R1+0x238], R46 ;  /* 0x0002382e01007387 */ /* 0x0003e20000100800 */
[----:B------:R-:W-:-:S03]  /*270a0*/  IADD3 R43, P2, PT, R43, R0, RZ ;  /* 0x000000002b2b7210 */ /* 0x000fc60007f5e0ff */
[----:B------:R-:W3:Y:S01]  /*270b0*/  LDL.LU R29, [R1+0x3bc] ;  /* 0x0003bc00011d7983 */ /* 0x000ee20000300800 */
[----:B------:R-:W-:-:S03]  /*270c0*/  IMAD.MOV.U32 R30, RZ, RZ, R35 ;  /* 0x000000ffff1e7224 */ /* 0x000fc600078e0023 */
[----:B-1----:R-:W4:Y:S01]  /*270d0*/  LDL.LU R46, [R1+0x3b0] ;  /* 0x0003b000012e7983 */ /* 0x002f220000300800 */
[----:B------:R-:W-:Y:S01]  /*270e0*/  IADD3 R34, P3, PT, R34, R0, RZ ;  /* 0x0000000022227210 */ /* 0x000fe20007f7e0ff */
[--C-:B------:R-:W-:Y:S02]  /*270f0*/  IMAD.X R47, R47, 0x1, R2.reuse, P2 ;  /* 0x000000012f2f7824 */ /* 0x100fe400010e0602 */
[----:B------:R-:W5:Y:S02]  /*27100*/  LDL.LU R35, [R1+0x3b8] ;  /* 0x0003b80001237983 */ /* 0x000f640000300800 */
[----:B------:R-:W-:Y:S02]  /*27110*/  IMAD.X R45, R45, 0x1, R2, P3 ;  /* 0x000000012d2d7824 */ /* 0x000fe400018e0602 */
[----:B------:R1:W-:Y:S04]  /*27120*/  LDGSTS.E [R28+0x1100], desc[UR8][R30.64], P0 ;  /* 0x011000001e1c7fae */ /* 0x0003e800081a1008 */
[----:B------:R1:W-:Y:S04]  /*27130*/  STL [R1+0x2b4], R43 ;  /* 0x0002b42b01007387 */ /* 0x0003e80000100800 */
[----:B------:R-:W-:Y:S01]  /*27140*/  STL [R1+0x2b0], R47 ;  /* 0x0002b02f01007387 */ /* 0x000fe20000100800 */
[----:B-1----:R-:W-:Y:S01]  /*27150*/  IMAD.MOV.U32 R30, RZ, RZ, R43 ;  /* 0x000000ffff1e7224 */ /* 0x002fe200078e002b */
[----:B------:R-:W-:-:S02]  /*27160*/  MOV R31, R47 ;  /* 0x0000002f001f7202 */ /* 0x000fc40000000f00 */
[----:B------:R-:W-:Y:S04]  /*27170*/  STL [R1+0x2bc], R34 ;  /* 0x0002bc2201007387 */ /* 0x000fe80000100800 */
[----:B------:R-:W5:Y:S04]  /*27180*/  LDL.LU R43, [R1+0x434] ;  /* 0x00043400012b7983 */ /* 0x000f680000300800 */
[----:B------:R1:W-:Y:S04]  /*27190*/  STL [R1+0x2b8], R45 ;  /* 0x0002b82d01007387 */ /* 0x0003e80000100800 */
[----:B------:R1:W-:Y:S04]  /*271a0*/  LDGSTS.E [R28+0x2000], desc[UR8][R30.64], P1 ;  /* 0x020000001e1c7fae */ /* 0x0003e800089a1008 */
[----:B------:R-:W5:Y:S01]  /*271b0*/  LDL.LU R32, [R1+0x43c] ;  /* 0x00043c0001207983 */ /* 0x000f620000300800 */
[----:B------:R-:W-:Y:S01]  /*271c0*/  IADD3 R41, P2, PT, R41, R0, RZ ;  /* 0x0000000029297210 */ /* 0x000fe20007f5e0ff */
[----:B-1----:R-:W-:-:S02]  /*271d0*/  IMAD.MOV.U32 R31, RZ, RZ, R45 ;  /* 0x000000ffff1f7224 */ /* 0x002fc400078e002d */
[----:B------:R-:W5:Y:S01]  /*271e0*/  LDL.LU R45, [R1+0x430] ;  /* 0x00043000012d7983 */ /* 0x000f620000300800 */
[----:B------:R-:W-:-:S03]  /*271f0*/  IMAD.MOV.U32 R30, RZ, RZ, R34 ;  /* 0x000000ffff1e7224 */ /* 0x000fc600078e0022 */
[----:B------:R-:W5:Y:S01]  /*27200*/  LDL.LU R34, [R1+0x438] ;  /* 0x0004380001227983 */ /* 0x000f620000300800 */
[----:B------:R-:W-:Y:S01]  /*27210*/  IMAD.X R44, R44, 0x1, R2, P2 ;  /* 0x000000012c2c7824 */ /* 0x000fe200010e0602 */
[----:B------:R-:W-:Y:S02]  /*27220*/  IADD3 R38, P3, PT, R38, R0, RZ ;  /* 0x0000000026267210 */ /* 0x000fe40007f7e0ff */
[----:B------:R1:W-:Y:S02]  /*27230*/  LDGSTS.E [R28+0x2100], desc[UR8][R30.64], P0 ;  /* 0x021000001e1c7fae */ /* 0x0003e400081a1008 */
[----:B------:R-:W-:Y:S02]  /*27240*/  IADD3.X R42, PT, PT, R42, R2, RZ, P3, !PT ;  /* 0x000000022a2a7210 */ /* 0x000fe40001ffe4ff */
[----:B------:R1:W-:Y:S04]  /*27250*/  STL [R1+0x334], R41 ;  /* 0x0003342901007387 */ /* 0x0003e80000100800 */
[----:B------:R-:W-:Y:S01]  /*27260*/  STL [R1+0x330], R44 ;  /* 0x0003302c01007387 */ /* 0x000fe20000100800 */
[----:B-1----:R-:W-:-:S03]  /*27270*/  IMAD.MOV.U32 R30, RZ, RZ, R41 ;  /* 0x000000ffff1e7224 */ /* 0x002fc600078e0029 */
[----:B------:R-:W-:Y:S01]  /*27280*/  STL [R1+0x33c], R38 ;  /* 0x00033c2601007387 */ /* 0x000fe20000100800 */
[----:B------:R-:W-:-:S03]  /*27290*/  IMAD.MOV.U32 R31, RZ, RZ, R44 ;  /* 0x000000ffff1f7224 */ /* 0x000fc600078e002c */
[----:B------:R-:W5:Y:S04]  /*272a0*/  LDL.LU R41, [R1+0x4b4] ;  /* 0x0004b40001297983 */ /* 0x000f680000300800 */
[----:B------:R1:W-:Y:S04]  /*272b0*/  STL [R1+0x338], R42 ;  /* 0x0003382a01007387 */ /* 0x0003e80000100800 */
[----:B------:R1:W-:Y:S04]  /*272c0*/  LDGSTS.E [R28+0x3000], desc[UR8][R30.64], P1 ;  /* 0x030000001e1c7fae */ /* 0x0003e800089a1008 */
[----:B------:R-:W5:Y:S01]  /*272d0*/  LDL.LU R47, [R1+0x4bc] ;  /* 0x0004bc00012f7983 */ /* 0x000f620000300800 */
[----:B-1----:R-:W-:-:S03]  /*272e0*/  MOV R31, R42 ;  /* 0x0000002a001f7202 */ /* 0x002fc60000000f00 */
[----:B------:R-:W5:Y:S04]  /*272f0*/  LDL.LU R42, [R1+0x4b0] ;  /* 0x0004b000012a7983 */ /* 0x000f680000300800 */
[----:B------:R-:W5:Y:S01]  /*27300*/  LDL.LU R48, [R1+0x4b8] ;  /* 0x0004b80001307983 */ /* 0x000f620000300800 */
[----:B------:R-:W-:-:S03]  /*27310*/  IMAD.MOV.U32 R30, RZ, RZ, R38 ;  /* 0x000000ffff1e7224 */ /* 0x000fc600078e0026 */
[----:B------:R-:W5:Y:S04]  /*27320*/  LDL.LU R38, [R1+0x534] ;  /* 0x0005340001267983 */ /* 0x000f680000300800 */
[----:B------:R-:W5:Y:S04]  /*27330*/  LDL.LU R44, [R1+0x53c] ;  /* 0x00053c00012c7983 */ /* 0x000f680000300800 */
[----:B------:R1:W-:Y:S01]  /*27340*/  LDGSTS.E [R28+0x3100], desc[UR8][R30.64], P0 ;  /* 0x031000001e1c7fae */ /* 0x0003e200081a1008 */
[-C--:B--2---:R-:W-:Y:S02]  /*27350*/  IADD3 R39, P2, PT, R39, R0.reuse, RZ ;  /* 0x0000000027277210 */ /* 0x084fe40007f5e0ff */
[----:B---3--:R-:W-:-:S03]  /*27360*/  IADD3 R29, P3, PT, R29, R0, RZ ;  /* 0x000000001d1d7210 */ /* 0x008fc60007f7e0ff */
[----:B------:R2:W-:Y:S01]  /*27370*/  STL [R1+0x3b4], R39 ;  /* 0x0003b42701007387 */ /* 0x0005e20000100800 */
[--C-:B----4-:R-:W-:Y:S02]  /*27380*/  IMAD.X R46, R46, 0x1, R2.reuse, P2 ;  /* 0x000000012e2e7824 */ /* 0x110fe400010e0602 */
[----:B-1----:R-:W-:Y:S02]  /*27390*/  IMAD.MOV.U32 R30, RZ, RZ, R39 ;  /* 0x000000ffff1e7224 */ /* 0x002fe400078e0027 */
[----:B-----5:R-:W-:Y:S01]  /*273a0*/  IMAD.X R35, R35, 0x1, R2, P3 ;  /* 0x0000000123237824 */ /* 0x020fe200018e0602 */
[----:B------:R1:W-:Y:S04]  /*273b0*/  STL [R1+0x3b0], R46 ;  /* 0x0003b02e01007387 */ /* 0x0003e80000100800 */
[----:B------:R3:W-:Y:S01]  /*273c0*/  STL [R1+0x3bc], R29 ;  /* 0x0003bc1d01007387 */ /* 0x0007e20000100800 */
[----:B------:R-:W-:-:S03]  /*273d0*/  MOV R31, R46 ;  /* 0x0000002e001f7202 */ /* 0x000fc60000000f00 */
[----:B--2---:R-:W2:Y:S04]  /*273e0*/  LDL.LU R39, [R1+0x530] ;  /* 0x0005300001277983 */ /* 0x004ea80000300800 */
[----:B------:R4:W-:Y:S04]  /*273f0*/  STL [R1+0x3b8], R35 ;  /* 0x0003b82301007387 */ /* 0x0009e80000100800 */
[----:B-1----:R-:W5:Y:S04]  /*27400*/  LDL.LU R46, [R1+0x538] ;  /* 0x00053800012e7983 */ /* 0x002f680000300800 */
[----:B------:R1:W-:Y:S01]  /*27410*/  LDGSTS.E [R28+0x4000], desc[UR8][R30.64], P1 ;  /* 0x040000001e1c7fae */ /* 0x0003e200089a1008 */
[-C--:B------:R-:W-:Y:S01]  /*27420*/  IADD3 R43, P2, PT, R43, R0.reuse, RZ ;  /* 0x000000002b2b7210 */ /* 0x080fe20007f5e0ff */
[----:B-1----:R-:W-:Y:S01]  /*27430*/  IMAD.MOV.U32 R30, RZ, RZ, R29 ;  /* 0x000000ffff1e7224 */ /* 0x002fe200078e001d */
[----:B------:R-:W-:Y:S01]  /*27440*/  IADD3 R32, P3, PT, R32, R0, RZ ;  /* 0x0000000020207210 */ /* 0x000fe20007f7e0ff */
[----:B------:R-:W-:Y:S01]  /*27450*/  IMAD.MOV.U32 R31, RZ, RZ, R35 ;  /* 0x000000ffff1f7224 */ /* 0x000fe200078e0023 */
[----:B---3--:R-:W3:Y:S04]  /*27460*/  LDL.LU R29, [R1+0x5b4] ;  /* 0x0005b400011d7983 */ /* 0x008ee80000300800 */
[----:B----4-:R-:W4:Y:S01]  /*27470*/  LDL.LU R35, [R1+0x5bc] ;  /* 0x0005bc0001237983 */ /* 0x010f220000300800 */
[----:B------:R-:W-:-:S03]  /*27480*/  IMAD.X R45, R45, 0x1, R2, P2 ;  /* 0x000000012d2d7824 */ /* 0x000fc600010e0602 */
[----:B------:R1:W-:Y:S01]  /*27490*/  STL [R1+0x434], R43 ;  /* 0x0004342b01007387 */ /* 0x0003e20000100800 */
[----:B------:R-:W-:-:S03]  /*274a0*/  IADD3.X R34, PT, PT, R34, R2, RZ, P3, !PT ;  /* 0x0000000222227210 */ /* 0x000fc60001ffe4ff */
[----:B------:R1:W-:Y:S04]  /*274b0*/  LDGSTS.E [R28+0x4100], desc[UR8][R30.64], P0 ;  /* 0x041000001e1c7fae */ /* 0x0003e800081a1008 */
[----:B------:R1:W-:Y:S04]  /*274c0*/  STL [R1+0x430], R45 ;  /* 0x0004302d01007387 */ /* 0x0003e80000100800 */
[----:B------:R-:W-:Y:S01]  /*274d0*/  STL [R1+0x43c], R32 ;  /* 0x00043c2001007387 */ /* 0x000fe20000100800 */
[----:B-1----:R-:W-:-:S03]  /*274e0*/  IMAD.MOV.U32 R30, RZ, RZ, R43 ;  /* 0x000000ffff1e7224 */ /* 0x002fc600078e002b */
[----:B------:R-:W4:Y:S01]  /*274f0*/  LDL.LU R43, [R1+0x5b0] ;  /* 0x0005b000012b7983 */ /* 0x000f220000300800 */
[----:B------:R-:W-:-:S03]  /*27500*/  IMAD.MOV.U32 R31, RZ, RZ, R45 ;  /* 0x000000ffff1f7224 */ /* 0x000fc600078e002d */
[----:B------:R1:W-:Y:S04]  /*27510*/  STL [R1+0x438], R34 ;  /* 0x0004382201007387 */ /* 0x0003e80000100800 */
[----:B------:R-:W4:Y:S01]  /*27520*/  LDL.LU R45, [R1+0x5b8] ;  /* 0x0005b800012d7983 */ /* 0x000f220000300800 */
[----:B------:R-:W-:-:S03]  /*27530*/  IADD3 R41, P2, PT, R41, R0, RZ ;  /* 0x0000000029297210 */ /* 0x000fc60007f5e0ff */
[----:B------:R1:W-:Y:S01]  /*27540*/  LDGSTS.E [R28+0x5000], desc[UR8][R30.64], P1 ;  /* 0x050000001e1c7fae */ /* 0x0003e200089a1008 */
[----:B------:R-:W-:Y:S01]  /*27550*/  IADD3 R47, P3, PT, R47, R0, RZ ;  /* 0x000000002f2f7210 */ /* 0x000fe20007f7e0ff */
[----:B-1----:R-:W-:Y:S01]  /*27560*/  IMAD.MOV.U32 R30, RZ, RZ, R32 ;  /* 0x000000ffff1e7224 */ /* 0x002fe200078e0020 */
[----:B------:R-:W-:Y:S02]  /*27570*/  MOV R31, R34 ;  /* 0x00000022001f7202 */ /* 0x000fe40000000f00 */
[----:B------:R-:W4:Y:S01]  /*27580*/  LDL.LU R34, [R1+0x634] ;  /* 0x0006340001227983 */ /* 0x000f220000300800 */
[----:B------:R-:W-:-:S03]  /*27590*/  IMAD.X R42, R42, 0x1, R2, P2 ;  /* 0x000000012a2a7824 */ /* 0x000fc600010e0602 */
[----:B------:R-:W4:Y:S01]  /*275a0*/  LDL.LU R32, [R1+0x63c] ;  /* 0x00063c0001207983 */ /* 0x000f220000300800 */
[----:B------:R-:W-:-:S03]  /*275b0*/  IMAD.X R48, R48, 0x1, R2, P3 ;  /* 0x0000000130307824 */ /* 0x000fc600018e0602 */
[----:B------:R-:W-:Y:S04]  /*275c0*/  STL [R1+0x4b4], R41 ;  /* 0x0004b42901007387 */ /* 0x000fe80000100800 */
[----:B------:R1:W-:Y:S04]  /*275d0*/  LDGSTS.E [R28+0x5100], desc[UR8][R30.64], P0 ;  /* 0x051000001e1c7fae */ /* 0x0003e800081a1008 */
[----:B------:R1:W-:Y:S04]  /*275e0*/  STL [R1+0x4b0], R42 ;  /* 0x0004b02a01007387 */ /* 0x0003e80000100800 */
[----:B------:R-:W-:Y:S01]  /*275f0*/  STL [R1+0x4bc], R47 ;  /* 0x0004bc2f01007387 */ /* 0x000fe20000100800 */
[----:B-1----:R-:W-:-:S03]  /*27600*/  MOV R31, R42 ;  /* 0x0000002a001f7202 */ /* 0x002fc60000000f00 */
[----:B------:R-:W4:Y:S01]  /*27610*/  LDL.LU R42, [R1+0x630] ;  /* 0x00063000012a7983 */ /* 0x000f220000300800 */
[----:B------:R-:W-:-:S03]  /*27620*/  IMAD.MOV.U32 R30, RZ, RZ, R41 ;  /* 0x000000ffff1e7224 */ /* 0x000fc600078e0029 */
[----:B------:R-:W-:Y:S04]  /*27630*/  STL [R1+0x4b8], R48 ;  /* 0x0004b83001007387 */ /* 0x000fe80000100800 */
[----:B------:R-:W4:Y:S01]  /*27640*/  LDL.LU R41, [R1+0x638] ;  /* 0x0006380001297983 */ /* 0x000f220000300800 */
[----:B------:R-:W-:-:S03]  /*27650*/  IADD3 R38, P2, PT, R38, R0, RZ ;  /* 0x0000000026267210 */ /* 0x000fc60007f5e0ff */
[----:B------:R1:W-:Y:S01]  /*27660*/  LDGSTS.E [R28+0x6000], desc[UR8][R30.64], P1 ;  /* 0x060000001e1c7fae */ /* 0x0003e200089a1008 */
[----:B------:R-:W-:-:S03]  /*27670*/  IADD3 R44, P3, PT, R44, R0, RZ ;  /* 0x000000002c2c7210 */ /* 0x000fc60007f7e0ff */
[----:B------:R-:W-:Y:S01]  /*27680*/  STL [R1+0x534], R38 ;  /* 0x0005342601007387 */ /* 0x000fe20000100800 */
[----:B-1----:R-:W-:Y:S02]  /*27690*/  IMAD.MOV.U32 R30, RZ, RZ, R47 ;  /* 0x000000ffff1e7224 */ /* 0x002fe400078e002f */
[----:B------:R-:W-:-:S05]  /*276a0*/  IMAD.MOV.U32 R31, RZ, RZ, R48 ;  /* 0x000000ffff1f7224 */ /* 0x000fca00078e0030 */
[----:B------:R1:W-:Y:S02]  /*276b0*/  LDGSTS.E [R28+0x6100], desc[UR8][R30.64], P0 ;  /* 0x061000001e1c7fae */ /* 0x0003e400081a1008 */
[----:B-1----:R-:W-:Y:S02]  /*276c0*/  IMAD.MOV.U32 R30, RZ, RZ, R38 ;  /* 0x000000ffff1e7224 */ /* 0x002fe400078e0026 */
[----:B--2---:R-:W-:-:S04]  /*276d0*/  IMAD.X R39, R39, 0x1, R2, P2 ;  /* 0x0000000127277824 */ /* 0x004fc800010e0602 */
[----:B------:R-:W-:Y:S01]  /*276e0*/  IMAD.MOV.U32 R31, RZ, RZ, R39 ;  /* 0x000000ffff1f7224 */ /* 0x000fe200078e0027 */
[----:B------:R1:W-:Y:S01]  /*276f0*/  STL [R1+0x530], R39 ;  /* 0x0005302701007387 */ /* 0x0003e20000100800 */
[----:B-----5:R-:W-:-:S03]  /*27700*/  IADD3.X R46, PT, PT, R46, R2, RZ, P3, !PT ;  /* 0x000000022e2e7210 */ /* 0x020fc60001ffe4ff */
[----:B------:R-:W-:Y:S04]  /*27710*/  STL [R1+0x53c], R44 ;  /* 0x00053c2c01007387 */ /* 0x000fe80000100800 */
[----:B------:R2:W-:Y:S04]  /*27720*/  LDGSTS.E [R28+0x7000], desc[UR8][R30.64], P1 ;  /* 0x070000001e1c7fae */ /* 0x0005e800089a1008 */
[----:B-1----:R-:W5:Y:S04]  /*27730*/  LDL.LU R39, [R1+0x6b4] ;  /* 0x0006b40001277983 */ /* 0x002f680000300800 */
[----:B------:R1:W-:Y:S04]  /*27740*/  STL [R1+0x538], R46 ;  /* 0x0005382e01007387 */ /* 0x0003e80000100800 */
[----:B------:R-:W5:Y:S01]  /*27750*/  LDL.LU R38, [R1+0x6bc] ;  /* 0x0006bc0001267983 */ /* 0x000f620000300800 */
[----:B--2---:R-:W-:Y:S01]  /*27760*/  MOV R31, R46 ;  /* 0x0000002e001f7202 */ /* 0x004fe20000000f00 */
[----:B------:R-:W-:Y:S01]  /*27770*/  IMAD.MOV.U32 R30, RZ, RZ, R44 ;  /* 0x000000ffff1e7224 */ /* 0x000fe200078e002c */
[-C--:B---3--:R-:W-:Y:S01]  /*27780*/  IADD3 R29, P2, PT, R29, R0.reuse, RZ ;  /* 0x000000001d1d7210 */ /* 0x088fe20007f5e0ff */
[----:B-1----:R-:W2:Y:S04]  /*27790*/  LDL.LU R46, [R1+0x6b0] ;  /* 0x0006b000012e7983 */ /* 0x002ea80000300800 */
[----:B------:R-:W3:Y:S01]  /*277a0*/  LDL.LU R44, [R1+0x6b8] ;  /* 0x0006b800012c7983 */ /* 0x000ee20000300800 */
[----:B----4-:R-:W-:-:S03]  /*277b0*/  IADD3 R35, P3, PT, R35, R0, RZ ;  /* 0x0000000023237210 */ /* 0x010fc60007f7e0ff */
[----:B------:R1:W-:Y:S04]  /*277c0*/  LDGSTS.E [R28+0x7100], desc[UR8][R30.64], P0 ;  /* 0x071000001e1c7fae */ /* 0x0003e800081a1008 */
[----:B------:R-:W-:Y:S01]  /*277d0*/  STL [R1+0x5b4], R29 ;  /* 0x0005b41d01007387 */ /* 0x000fe20000100800 */
[----:B------:R-:W-:Y:S02]  /*277e0*/  IMAD.X R43, R43, 0x1, R2, P2 ;  /* 0x000000012b2b7824 */ /* 0x000fe400010e0602 */
[----:B-1----:R-:W-:-:S03]  /*277f0*/  IMAD.MOV.U32 R30, RZ, RZ, R29 ;  /* 0x000000ffff1e7224 */ /* 0x002fc600078e001d */
[----:B------:R1:W-:Y:S01]  /*27800*/  STL [R1+0x5b0], R43 ;  /* 0x0005b02b01007387 */ /* 0x0003e20000100800 */
[----:B------:R-:W-:Y:S01]  /*27810*/  MOV R31, R43 ;  /* 0x0000002b001f7202 */ /* 0x000fe20000000f00 */
[----:B------:R-:W-:Y:S02]  /*27820*/  IMAD.X R45, R45, 0x1, R2, P3 ;  /* 0x000000012d2d7824 */ /* 0x000fe400018e0602 */
[----:B------:R-:W-:Y:S04]  /*27830*/  STL [R1+0x5bc], R35 ;  /* 0x0005bc2301007387 */ /* 0x000fe80000100800 */
[----:B------:R4:W-:Y:S04]  /*27840*/  LDGSTS.E [R28+0x8000], desc[UR8][R30.64], P1 ;  /* 0x080000001e1c7fae */ /* 0x0009e800089a1008 */
[----:B-1----:R-:W3:Y:S04]  /*27850*/  LDL.LU R43, [R1+0x734] ;  /* 0x00073400012b7983 */ /* 0x002ee80000300800 */
[----:B------:R1:W-:Y:S04]  /*27860*/  STL [R1+0x5b8], R45 ;  /* 0x0005b82d01007387 */ /* 0x0003e80000100800 */
[----:B------:R-:W3:Y:S01]  /*27870*/  LDL.LU R29, [R1+0x73c] ;  /* 0x00073c00011d7983 */ /* 0x000ee20000300800 */
[----:B----4-:R-:W-:Y:S01]  /*27880*/  IMAD.MOV.U32 R31, RZ, RZ, R45 ;  /* 0x000000ffff1f7224 */ /* 0x010fe200078e002d */
[----:B------:R-:W-:-:S02]  /*27890*/  IADD3 R34, P2, PT, R34, R0, RZ ;  /* 0x0000000022227210 */ /* 0x000fc40007f5e0ff */
[----:B-1----:R-:W4:Y:S01]  /*278a0*/  LDL.LU R45, [R1+0x730] ;  /* 0x00073000012d7983 */ /* 0x002f220000300800 */
[----:B------:R-:W-:-:S03]  /*278b0*/  IMAD.MOV.U32 R30, RZ, RZ, R35 ;  /* 0x000000ffff1e7224 */ /* 0x000fc600078e0023 */
[----:B------:R-:W4:Y:S01]  /*278c0*/  LDL.LU R35, [R1+0x738] ;  /* 0x0007380001237983 */ /* 0x000f220000300800 */
[----:B------:R-:W-:-:S03]  /*278d0*/  IADD3 R32, P3, PT, R32, R0, RZ ;  /* 0x0000000020207210 */ /* 0x000fc60007f7e0ff */
[----:B------:R1:W-:Y:S04]  /*278e0*/  STL [R1+0x634], R34 ;  /* 0x0006342201007387 */ /* 0x0003e80000100800 */
[----:B------:R1:W-:Y:S01]  /*278f0*/  LDGSTS.E [R28+0x8100], desc[UR8][R30.64], P0 ;  /* 0x081000001e1c7fae */ /* 0x0003e200081a1008 */
[----:B------:R-:W-:Y:S02]  /*27900*/  IMAD.X R42, R42, 0x1, R2, P2 ;  /* 0x000000012a2a7824 */ /* 0x000fe400010e0602 */
[----:B-1----:R-:W-:-:S03]  /*27910*/  IMAD.MOV.U32 R30, RZ, RZ, R34 ;  /* 0x000000ffff1e7224 */ /* 0x002fc600078e0022 */
[----:B------:R1:W-:Y:S01]  /*27920*/  STL [R1+0x630], R42 ;  /* 0x0006302a01007387 */ /* 0x0003e20000100800 */
[----:B------:R-:W-:-:S03]  /*27930*/  IADD3.X R41, PT, PT, R41, R2, RZ, P3, !PT ;  /* 0x0000000229297210 */ /* 0x000fc60001ffe4ff */
[----:B------:R-:W-:Y:S04]  /*27940*/  STL [R1+0x63c], R32 ;  /* 0x00063c2001007387 */ /* 0x000fe80000100800 */
[----:B------:R-:W4:Y:S01]  /*27950*/  LDL.LU R34, [R1+0x7b4] ;  /* 0x0007b40001227983 */ /* 0x000f220000300800 */
[----:B------:R-:W-:-:S03]  /*27960*/  IMAD.MOV.U32 R31, RZ, RZ, R42 ;  /* 0x000000ffff1f7224 */ /* 0x000fc600078e002a */
[----:B------:R1:W-:Y:S04]  /*27970*/  STL [R1+0x638], R41 ;  /* 0x0006382901007387 */ /* 0x0003e80000100800 */
[----:B------:R-:W4:Y:S04]  /*27980*/  LDL.LU R47, [R1+0x7bc] ;  /* 0x0007bc00012f7983 */ /* 0x000f280000300800 */
[----:B-1----:R-:W4:Y:S04]  /*27990*/  LDL.LU R42, [R1+0x7b0] ;  /* 0x0007b000012a7983 */ /* 0x002f280000300800 */
[----:B------:R-:W4:Y:S04]  /*279a0*/  LDL.LU R48, [R1+0x7b8] ;  /* 0x0007b80001307983 */ /* 0x000f280000300800 */
[----:B------:R1:W-:Y:S02]  /*279b0*/  LDGSTS.E [R28+0x9000], desc[UR8][R30.64], P1 ;  /* 0x090000001e1c7fae */ /* 0x0003e400089a1008 */
[----:B-1----:R-:W-:Y:S01]  /*279c0*/  IMAD.MOV.U32 R30, RZ, RZ, R32 ;  /* 0x000000ffff1e7224 */ /* 0x002fe200078e0020 */
[----:B------:R-:W-:-:S02]  /*279d0*/  MOV R31, R41 ;  /* 0x00000029001f7202 */ /* 0x000fc40000000f00 */
[----:B------:R-:W4:Y:S04]  /*279e0*/  LDL.LU R41, [R1+0x834] ;  /* 0x0008340001297983 */ /* 0x000f280000300800 */
[----:B------:R-:W4:Y:S04]  /*279f0*/  LDL.LU R32, [R1+0x83c] ;  /* 0x00083c0001207983 */ /* 0x000f280000300800 */
[----:B------:R1:W-:Y:S01]  /*27a00*/  LDGSTS.E [R28+0x9100], desc[UR8][R30.64], P0 ;  /* 0x091000001e1c7fae */ /* 0x0003e200081a1008 */
[-C--:B-----5:R-:W-:Y:S02]  /*27a10*/  IADD3 R39, P2, PT, R39, R0.reuse, RZ ;  /* 0x0000000027277210 */ /* 0x0a0fe40007f5e0ff */
[----:B------:R-:W-:-:S03]  /*27a20*/  IADD3 R38, P3, PT, R38, R0, RZ ;  /* 0x0000000026267210 */ /* 0x000fc60007f7e0ff */
[----:B------:R-:W-:Y:S01]  /*27a30*/  STL [R1+0x6b4], R39 ;  /* 0x0006b42701007387 */ /* 0x000fe20000100800 */
[--C-:B--2---:R-:W-:Y:S02]  /*27a40*/  IMAD.X R46, R46, 0x1, R2.reuse, P2 ;  /* 0x000000012e2e7824 */ /* 0x104fe400010e0602 */
[----:B---3--:R-:W-:-:S03]  /*27a50*/  IMAD.X R44, R44, 0x1, R2, P3 ;  /* 0x000000012c2c7824 */ /* 0x008fc600018e0602 */
[----:B------:R2:W-:Y:S01]  /*27a60*/  STL [R1+0x6b0], R46 ;  /* 0x0006b02e01007387 */ /* 0x0005e20000100800 */
[----:B-1----:R-:W-:Y:S01]  /*27a70*/  MOV R31, R46 ;  /* 0x0000002e001f7202 */ /* 0x002fe20000000f00 */
[----:B------:R-:W-:Y:S02]  /*27a80*/  IMAD.MOV.U32 R30, RZ, RZ, R39 ;  /* 0x000000ffff1e7224 */ /* 0x000fe400078e0027 */
[----:B------:R-:W-:Y:S04]  /*27a90*/  STL [R1+0x6bc], R38 ;  /* 0x0006bc2601007387 */ /* 0x000fe80000100800 */
[----:B------:R1:W-:Y:S04]  /*27aa0*/  LDGSTS.E [R28+0xa000], desc[UR8][R30.64], P1 ;  /* 0x0a0000001e1c7fae */ /* 0x0003e800089a1008 */
[----:B--2---:R-:W2:Y:S04]  /*27ab0*/  LDL.LU R46, [R1+0x830] ;  /* 0x00083000012e7983 */ /* 0x004ea80000300800 */
[----:B------:R3:W-:Y:S04]  /*27ac0*/  STL [R1+0x6b8], R44 ;  /* 0x0006b82c01007387 */ /* 0x0007e80000100800 */
[----:B------:R-:W5:Y:S01]  /*27ad0*/  LDL.LU R39, [R1+0x838] ;  /* 0x0008380001277983 */ /* 0x000f620000300800 */
[----:B-1----:R-:W-:-:S02]  /*27ae0*/  IMAD.MOV.U32 R30, RZ, RZ, R38 ;  /* 0x000000ffff1e7224 */ /* 0x002fc400078e0026 */
[----:B------:R-:W-:Y:S02]  /*27af0*/  IMAD.MOV.U32 R31, RZ, RZ, R44 ;  /* 0x000000ffff1f7224 */ /* 0x000fe400078e002c */
[----:B---3--:R-:W3:Y:S04]  /*27b00*/  LDL.LU R44, [R1+0x8b4] ;  /* 0x0008b400012c7983 */ /* 0x008ee80000300800 */
[----:B------:R-:W3:Y:S04]  /*27b10*/  LDL.LU R38, [R1+0x8bc] ;  /* 0x0008bc0001267983 */ /* 0x000ee80000300800 */
[----:B------:R1:W-:Y:S01]  /*27b20*/  LDGSTS.E [R28+0xa100], desc[UR8][R30.64], P0 ;  /* 0x0a1000001e1c7fae */ /* 0x0003e200081a1008 */
[----:B------:R-:W-:-:S05]  /*27b30*/  IADD3 R43, P2, PT, R43, R0, RZ ;  /* 0x000000002b2b7210 */ /* 0x000fca0007f5e0ff */
[----:B------:R-:W-:Y:S01]  /*27b40*/  STL [R1+0x734], R43 ;  /* 0x0007342b01007387 */ /* 0x000fe20000100800 */
[----:B------:R-:W-:Y:S01]  /*27b50*/  IADD3 R29, P3, PT, R29, R0, RZ ;  /* 0x000000001d1d7210 */ /* 0x000fe20007f7e0ff */
[----:B----4-:R-:W-:-:S03]  /*27b60*/  IMAD.X R45, R45, 0x1, R2, P2 ;  /* 0x000000012d2d7824 */ /* 0x010fc600010e0602 */
[----:B------:R-:W-:Y:S02]  /*27b70*/  IADD3.X R35, PT, PT, R35, R2, RZ, P3, !PT ;  /* 0x0000000223237210 */ /* 0x000fe40001ffe4ff */
[----:B------:R4:W-:Y:S01]  /*27b80*/  STL [R1+0x730], R45 ;  /* 0x0007302d01007387 */ /* 0x0009e20000100800 */
[----:B-1----:R-:W-:-:S03]  /*27b90*/  IMAD.MOV.U32 R31, RZ, RZ, R45 ;  /* 0x000000ffff1f7224 */ /* 0x002fc600078e002d */
[----:B------:R-:W-:Y:S01]  /*27ba0*/  STL [R1+0x73c], R29 ;  /* 0x00073c1d01007387 */ /* 0x000fe20000100800 */
[----:B------:R-:W-:-:S03]  /*27bb0*/  IMAD.MOV.U32 R30, RZ, RZ, R43 ;  /* 0x000000ffff1e7224 */ /* 0x000fc600078e002b */
[----:B----4-:R-:W4:Y:S04]  /*27bc0*/  LDL.LU R45, [R1+0x8b0] ;  /* 0x0008b000012d7983 */ /* 0x010f280000300800 */
[----:B------:R1:W-:Y:S04]  /*27bd0*/  STL [R1+0x738], R35 ;  /* 0x0007382301007387 */ /* 0x0003e80000100800 */
[----:B------:R-:W4:Y:S04]  /*27be0*/  LDL.LU R43, [R1+0x8b8] ;  /* 0x0008b800012b7983 */ /* 0x000f280000300800 */
[----:B------:R1:W-:Y:S01]  /*27bf0*/  LDGSTS.E [R28+0xb000], desc[UR8][R30.64], P1 ;  /* 0x0b0000001e1c7fae */ /* 0x0003e200089a1008 */
[----:B------:R-:W-:Y:S01]  /*27c00*/  IADD3 R34, P2, PT, R34, R0, RZ ;  /* 0x0000000022227210 */ /* 0x000fe20007f5e0ff */
[----:B-1----:R-:W-:Y:S01]  /*27c10*/  IMAD.MOV.U32 R30, RZ, RZ, R29 ;  /* 0x000000ffff1e7224 */ /* 0x002fe200078e001d */
[----:B------:R-:W-:-:S02]  /*27c20*/  MOV R31, R35 ;  /* 0x00000023001f7202 */ /* 0x000fc40000000f00 */
[----:B------:R-:W4:Y:S01]  /*27c30*/  LDL.LU R35, [R1+0x934] ;  /* 0x0009340001237983 */ /* 0x000f220000300800 */
[----:B------:R-:W-:-:S03]  /*27c40*/  IADD3 R47, P3, PT, R47, R0, RZ ;  /* 0x000000002f2f7210 */ /* 0x000fc60007f7e0ff */
[----:B------:R-:W4:Y:S01]  /*27c50*/  LDL.LU R29, [R1+0x93c] ;  /* 0x00093c00011d7983 */ /* 0x000f220000300800 */
[----:B------:R-:W-:-:S03]  /*27c60*/  IMAD.X R42, R42, 0x1, R2, P2 ;  /* 0x000000012a2a7824 */ /* 0x000fc600010e0602 */
[----:B------:R-:W-:Y:S01]  /*27c70*/  STL [R1+0x7b4], R34 ;  /* 0x0007b42201007387 */ /* 0x000fe20000100800 */
[----:B------:R-:W-:-:S03]  /*27c80*/  IMAD.X R48, R48, 0x1, R2, P3 ;  /* 0x0000000130307824 */ /* 0x000fc600018e0602 */
        /* <DEDUP_REMOVED lines=8> */
[-C--:B------:R-:W-:Y:S02]  /*27d10*/  IADD3 R41, P2, PT, R41, R0.reuse, RZ ;  /* 0x0000000029297210 */ /* 0x080fe40007f5e0ff */
[----:B------:R-:W-:Y:S01]  /*27d20*/  IADD3 R32, P3, PT, R32, R0, RZ ;  /* 0x0000000020207210 */ /* 0x000fe20007f7e0ff */
[----:B------:R1:W-:Y:S04]  /*27d30*/  LDGSTS.E [R28+0xc000], desc[UR8][R30.64], P1 ;  /* 0x0c0000001e1c7fae */ /* 0x0003e800089a1008 */
[----:B------:R-:W-:Y:S01]  /*27d40*/  STL [R1+0x834], R41 ;  /* 0x0008342901007387 */ /* 0x000fe20000100800 */
[----:B-1----:R-:W-:-:S02]  /*27d50*/  IMAD.MOV.U32 R30, RZ, RZ, R47 ;  /* 0x000000ffff1e7224 */ /* 0x002fc400078e002f */
        /* <DEDUP_REMOVED lines=8> */
[----:B------:R2:W-:Y:S04]  /*27de0*/  STL [R1+0x838], R39 ;  /* 0x0008382701007387 */ /* 0x0005e80000100800 */
[----:B-1----:R-:W5:Y:S04]  /*27df0*/  LDL.LU R46, [R1+0x1c0] ;  /* 0x0001c000012e7983 */ /* 0x002f680000300800 */
[----:B------:R-:W5:Y:S04]  /*27e00*/  LDL.LU R41, [R1+0x1c4] ;  /* 0x0001c40001297983 */ /* 0x000f680000300800 */
[----:B------:R1:W-:Y:S01]  /*27e10*/  LDGSTS.E [R28+0xd000], desc[UR8][R30.64], P1 ;  /* 0x0d0000001e1c7fae */ /* 0x0003e200089a1008 */
[----:B---3--:R-:W-:-:S02]  /*27e20*/  IADD3 R44, P2, PT, R44, R0, RZ ;  /* 0x000000002c2c7210 */ /* 0x008fc40007f5e0ff */
[----:B------:R-:W-:Y:S02]  /*27e30*/  IADD3 R38, P3, PT, R38, R0, RZ ;  /* 0x0000000026267210 */ /* 0x000fe40007f7e0ff */
[----:B-1----:R-:W-:Y:S01]  /*27e40*/  MOV R31, R39 ;  /* 0x00000027001f7202 */ /* 0x002fe20000000f00 */
[----:B------:R-:W-:Y:S01]  /*27e50*/  IMAD.MOV.U32 R30, RZ, RZ, R32 ;  /* 0x000000ffff1e7224 */ /* 0x000fe200078e0020 */
[----:B--2---:R-:W2:Y:S04]  /*27e60*/  LDL.LU R39, [R1+0x1c8] ;  /* 0x0001c80001277983 */ /* 0x004ea80000300800 */
[----:B------:R-:W3:Y:S04]  /*27e70*/  LDL.LU R32, [R1+0x1cc] ;  /* 0x0001cc0001207983 */ /* 0x000ee80000300800 */
[----:B------:R1:W-:Y:S01]  /*27e80*/  LDGSTS.E [R28+0xd100], desc[UR8][R30.64], P0 ;  /* 0x0d1000001e1c7fae */ /* 0x0003e200081a1008 */
[----:B----4-:R-:W-:-:S03]  /*27e90*/  IMAD.X R45, R45, 0x1, R2, P2 ;  /* 0x000000012d2d7824 */ /* 0x010fc600010e0602 */
[----:B------:R-:W-:Y:S01]  /*27ea0*/  STL [R1+0x8b4], R44 ;  /* 0x0008b42c01007387 */ /* 0x000fe20000100800 */
[----:B-1----:R-:W-:Y:S01]  /*27eb0*/  IMAD.MOV.U32 R30, RZ, RZ, R44 ;  /* 0x000000ffff1e7224 */ /* 0x002fe200078e002c */
[----:B------:R-:W-:Y:S01]  /*27ec0*/  MOV R31, R45 ;  /* 0x0000002d001f7202 */ /* 0x000fe20000000f00 */
[----:B------:R-:W-:Y:S01]  /*27ed0*/  IMAD.X R43, R43, 0x1, R2, P3 ;  /* 0x000000012b2b7824 */ /* 0x000fe200018e0602 */
[----:B------:R1:W-:Y:S04]  /*27ee0*/  STL [R1+0x8b0], R45 ;  /* 0x0008b02d01007387 */ /* 0x0003e80000100800 */
[----:B------:R4:W-:Y:S04]  /*27ef0*/  STL [R1+0x8bc], R38 ;  /* 0x0008bc2601007387 */ /* 0x0009e80000100800 */
[----:B------:R4:W-:Y:S04]  /*27f00*/  LDGSTS.E [R28+0xe000], desc[UR8][R30.64], P1 ;  /* 0x0e0000001e1c7fae */ /* 0x0009e800089a1008 */
[----:B------:R-:W-:Y:S04]  /*27f10*/  STL [R1+0x8b8], R43 ;  /* 0x0008b82b01007387 */ /* 0x000fe80000100800 */
[----:B-1----:R-:W2:Y:S01]  /*27f20*/  LDL.LU R45, [R1+0x240] ;  /* 0x00024000012d7983 */ /* 0x002ea20000300800 */
[----:B----4-:R-:W-:-:S03]  /*27f30*/  IMAD.MOV.U32 R30, RZ, RZ, R38 ;  /* 0x000000ffff1e7224 */ /* 0x010fc600078e0026 */
[----:B------:R-:W4:Y:S01]  /*27f40*/  LDL.LU R38, [R1+0x244] ;  /* 0x0002440001267983 */ /* 0x000f220000300800 */
[-C--:B------:R-:W-:Y:S01]  /*27f50*/  IADD3 R35, P2, PT, R35, R0.reuse, RZ ;  /* 0x0000000023237210 */ /* 0x080fe20007f5e0ff */
[----:B------:R-:W-:Y:S02]  /*27f60*/  IMAD.MOV.U32 R31, RZ, RZ, R43 ;  /* 0x000000ffff1f7224 */ /* 0x000fe400078e002b */
[----:B------:R-:W4:Y:S01]  /*27f70*/  LDL.LU R48, [R1+0x248] ;  /* 0x0002480001307983 */ /* 0x000f220000300800 */
[----:B------:R-:W-:-:S03]  /*27f80*/  IADD3 R29, P3, PT, R29, R0, RZ ;  /* 0x000000001d1d7210 */ /* 0x000fc60007f7e0ff */
[----:B------:R-:W4:Y:S04]  /*27f90*/  LDL.LU R47, [R1+0x24c] ;  /* 0x00024c00012f7983 */ /* 0x000f280000300800 */
[----:B------:R1:W-:Y:S01]  /*27fa0*/  LDGSTS.E [R28+0xe100], desc[UR8][R30.64], P0 ;  /* 0x0e1000001e1c7fae */ /* 0x0003e200081a1008 */
[----:B------:R-:W-:Y:S02]  /*27fb0*/  IMAD.X R42, R42, 0x1, R2, P2 ;  /* 0x000000012a2a7824 */ /* 0x000fe400010e0602 */
[----:B-1----:R-:W-:Y:S02]  /*27fc0*/  IMAD.MOV.U32 R30, RZ, RZ, R35 ;  /* 0x000000ffff1e7224 */ /* 0x002fe400078e0023 */
[----:B------:R-:W-:Y:S01]  /*27fd0*/  IMAD.MOV.U32 R31, RZ, RZ, R42 ;  /* 0x000000ffff1f7224 */ /* 0x000fe200078e002a */
[----:B------:R-:W-:Y:S01]  /*27fe0*/  STL [R1+0x934], R35 ;  /* 0x0009342301007387 */ /* 0x000fe20000100800 */
[----:B------:R-:W-:-:S03]  /*27ff0*/  IADD3.X R34, PT, PT, R34, R2, RZ, P3, !PT ;  /* 0x0000000222227210 */ /* 0x000fc60001ffe4ff */
[----:B------:R-:W-:Y:S04]  /*28000*/  STL [R1+0x930], R42 ;  /* 0x0009302a01007387 */ /* 0x000fe80000100800 */
[----:B------:R-:W-:Y:S04]  /*28010*/  STL [R1+0x93c], R29 ;  /* 0x00093c1d01007387 */ /* 0x000fe80000100800 */
[----:B------:R1:W-:Y:S04]  /*28020*/  LDGSTS.E [R28+0xf000], desc[UR8][R30.64], P1 ;  /* 0x0f0000001e1c7fae */ /* 0x0003e800089a1008 */
[----:B------:R1:W-:Y:S02]  /*28030*/  STL [R1+0x938], R34 ;  /* 0x0009382201007387 */ /* 0x0003e40000100800 */
[----:B-1----:R-:W-:-:S02]  /*28040*/  MOV R31, R34 ;  /* 0x00000022001f7202 */ /* 0x002fc40000000f00 */
[----:B------:R-:W4:Y:S04]  /*28050*/  LDL.LU R34, [R1+0x2c4] ;  /* 0x0002c40001227983 */ /* 0x000f280000300800 */
[----:B------:R-:W4:Y:S04]  /*28060*/  LDL.LU R42, [R1+0x2cc] ;  /* 0x0002cc00012a7983 */ /* 0x000f280000300800 */
[----:B------:R-:W4:Y:S04]  /*28070*/  LDL.LU R35, [R1+0x2c0] ;  /* 0x0002c00001237983 */ /* 0x000f280000300800 */
[----:B------:R-:W4:Y:S01]  /*28080*/  LDL.LU R44, [R1+0x2c8] ;  /* 0x0002c800012c7983 */ /* 0x000f220000300800 */
[----:B------:R-:W-:-:S02]  /*28090*/  IMAD.MOV.U32 R30, RZ, RZ, R29 ;  /* 0x000000ffff1e7224 */ /* 0x000fc400078e001d */
[----:B------:R-:W-:Y:S02]  /*280a0*/  IMAD.SHL.U32 R29, R33, 0x4, RZ ;  /* 0x00000004211d7824 */ /* 0x000fe400078e00ff */
[----:B------:R-:W4:Y:S04]  /*280b0*/  LDL.LU R33, [R1+0x344] ;  /* 0x0003440001217983 */ /* 0x000f280000300800 */
[----:B------:R-:W4:Y:S04]  /*280c0*/  LDL.LU R43, [R1+0x34c] ;  /* 0x00034c00012b7983 */ /* 0x000f280000300800 */
[----:B------:R1:W-:Y:S02]  /*280d0*/  LDGSTS.E [R28+0xf100], desc[UR8][R30.64], P0 ;  /* 0x0f1000001e1c7fae */ /* 0x0003e400081a1008 */
[----:B-1----:R-:W-:-:S05]  /*280e0*/  LOP3.LUT R28, R29, 0x10, RZ, 0x3c, !PT ;  /* 0x000000101d1c7812 */ /* 0x002fca00078e3cff */
[----:B------:R-:W-:Y:S01]  /*280f0*/  VIADD R28, R28, UR7 ;  /* 0x000000071c1c7c36 */ /* 0x000fe20008000000 */
[----:B-----5:R-:W-:-:S05]  /*28100*/  IADD3 R41, P2, PT, R41, R0, RZ ;  /* 0x0000000029297210 */ /* 0x020fca0007f5e0ff */
[----:B------:R-:W-:Y:S01]  /*28110*/  IMAD.X R46, R46, 0x1, R2, P2 ;  /* 0x000000012e2e7824 */ /* 0x000fe200010e0602 */
[----:B------:R1:W-:Y:S01]  /*28120*/  STL [R1+0x1c4], R41 ;  /* 0x0001c42901007387 */ /* 0x0003e20000100800 */
[----:B------:R-:W-:Y:S02]  /*28130*/  IMAD.MOV.U32 R30, RZ, RZ, R41 ;  /* 0x000000ffff1e7224 */ /* 0x000fe400078e0029 */
[----:B------:R-:W-:-:S05]  /*28140*/  IMAD.MOV.U32 R31, RZ, RZ, R46 ;  /* 0x000000ffff1f7224 */ /* 0x000fca00078e002e */
[----:B------:R5:W-:Y:S01]  /*28150*/  LDGSTS.E [R28+0x200], desc[UR8][R30.64], P1 ;  /* 0x002000001e1c7fae */ /* 0x000be200089a1008 */
[----:B---3--:R-:W-:-:S05]  /*28160*/  IADD3 R32, P3, PT, R32, R0, RZ ;  /* 0x0000000020207210 */ /* 0x008fca0007f7e0ff */
[----:B------:R-:W-:Y:S04]  /*28170*/  STL [R1+0x1cc], R32 ;  /* 0x0001cc2001007387 */ /* 0x000fe80000100800 */
[----:B------:R3:W-:Y:S04]  /*28180*/  STL [R1+0x1c0], R46 ;  /* 0x0001c02e01007387 */ /* 0x0007e80000100800 */
[----:B-1----:R-:W4:Y:S04]  /*28190*/  LDL.LU R41, [R1+0x340] ;  /* 0x0003400001297983 */ /* 0x002f280000300800 */
[----:B---3--:R-:W3:Y:S01]  /*281a0*/  LDL.LU R46, [R1+0x348] ;  /* 0x00034800012e7983 */ /* 0x008ee20000300800 */
[----:B--2---:R-:W-:Y:S01]  /*281b0*/  IADD3.X R39, PT, PT, R39, R2, RZ, P3, !PT ;  /* 0x0000000227277210 */ /* 0x004fe20001ffe4ff */
[----:B-----5:R-:W-:-:S03]  /*281c0*/  IMAD.MOV.U32 R30, RZ, RZ, R32 ;  /* 0x000000ffff1e7224 */ /* 0x020fc600078e0020 */
[----:B------:R-:W-:Y:S01]  /*281d0*/  MOV R31, R39 ;  /* 0x00000027001f7202 */ /* 0x000fe20000000f00 */
[----:B------:R1:W-:Y:S04]  /*281e0*/  STL [R1+0x1c8], R39 ;  /* 0x0001c82701007387 */ /* 0x0003e80000100800 */
[----:B------:R2:W-:Y:S04]  /*281f0*/  LDGSTS.E [R28+0x300], desc[UR8][R30.64], P0 ;  /* 0x003000001e1c7fae */ /* 0x0005e800081a1008 */
[----:B-1----:R-:W5:Y:S04]  /*28200*/  LDL.LU R39, [R1+0x3c4] ;  /* 0x0003c40001277983 */ /* 0x002f680000300800 */
[----:B------:R-:W5:Y:S01]  /*28210*/  LDL.LU R32, [R1+0x3cc] ;  /* 0x0003cc0001207983 */ /* 0x000f620000300800 */
[----:B----4-:R-:W-:-:S05]  /*28220*/  IADD3 R38, P2, PT, R38, R0, RZ ;  /* 0x0000000026267210 */ /* 0x010fca0007f5e0ff */
[--C-:B------:R-:W-:Y:S01]  /*28230*/  IMAD.X R45, R45, 0x1, R2.reuse, P2 ;  /* 0x000000012d2d7824 */ /* 0x100fe200010e0602 */
[----:B------:R-:W-:Y:S01]  /*28240*/  IADD3 R47, P3, PT, R47, R0, RZ ;  /* 0x000000002f2f7210 */ /* 0x000fe20007f7e0ff */
[----:B------:R-:W-:Y:S03]  /*28250*/  STL [R1+0x244], R38 ;  /* 0x0002442601007387 */ /* 0x000fe60000100800 */
[----:B--2---:R-:W-:Y:S01]  /*28260*/  MOV R31, R45 ;  /* 0x0000002d001f7202 */ /* 0x004fe20000000f00 */
[----:B------:R1:W-:Y:S01]  /*28270*/  STL [R1+0x240], R45 ;  /* 0x0002402d01007387 */ /* 0x0003e20000100800 */
[----:B------:R-:W-:-:S03]  /*28280*/  IMAD.X R48, R48, 0x1, R2, P3 ;  /* 0x0000000130307824 */ /* 0x000fc600018e0602 */
[----:B------:R-:W-:Y:S01]  /*28290*/  STL [R1+0x24c], R47 ;  /* 0x00024c2f01007387 */ /* 0x000fe20000100800 */
[----:B------:R-:W-:-:S03]  /*282a0*/  IMAD.MOV.U32 R30, RZ, RZ, R38 ;  /* 0x000000ffff1e7224 */ /* 0x000fc600078e0026 */
[----:B-1----:R-:W2:Y:S04]  /*282b0*/  LDL.LU R45, [R1+0x3c0] ;  /* 0x0003c000012d7983 */ /* 0x002ea80000300800 */
[----:B------:R-:W-:Y:S04]  /*282c0*/  STL [R1+0x248], R48 ;  /* 0x0002483001007387 */ /* 0x000fe80000100800 */
[----:B------:R-:W4:Y:S04]  /*282d0*/  LDL.LU R38, [R1+0x3c8] ;  /* 0x0003c80001267983 */ /* 0x000f280000300800 */
[----:B------:R1:W-:Y:S02]  /*282e0*/  LDGSTS.E [R28+0x1200], desc[UR8][R30.64], P1 ;  /* 0x012000001e1c7fae */ /* 0x0003e400089a1008 */
[----:B-1----:R-:W-:-:S02]  /*282f0*/  IMAD.MOV.U32 R30, RZ, RZ, R47 ;  /* 0x000000ffff1e7224 */ /* 0x002fc400078e002f */
[----:B------:R-:W-:Y:S01]  /*28300*/  IMAD.MOV.U32 R31, RZ, RZ, R48 ;  /* 0x000000ffff1f7224 */ /* 0x000fe200078e0030 */
[----:B------:R-:W-:-:S04]  /*28310*/  IADD3 R34, P2, PT, R34, R0, RZ ;  /* 0x0000000022227210 */ /* 0x000fc80007f5e0ff */
[----:B------:R1:W-:Y:S01]  /*28320*/  LDGSTS.E [R28+0x1300], desc[UR8][R30.64], P0 ;  /* 0x013000001e1c7fae */ /* 0x0003e200081a1008 */
[----:B------:R-:W-:Y:S01]  /*28330*/  IADD3 R42, P3, PT, R42, R0, RZ ;  /* 0x000000002a2a7210 */ /* 0x000fe20007f7e0ff */
[----:B------:R-:W-:Y:S02]  /*28340*/  IMAD.X R35, R35, 0x1, R2, P2 ;  /* 0x0000000123237824 */ /* 0x000fe400010e0602 */
[----:B------:R1:W-:Y:S01]  /*28350*/  STL [R1+0x2c4], R34 ;  /* 0x0002c42201007387 */ /* 0x0003e20000100800 */
[----:B------:R-:W-:-:S03]  /*28360*/  IADD3.X R44, PT, PT, R44, R2, RZ, P3, !PT ;  /* 0x000000022c2c7210 */ /* 0x000fc60001ffe4ff */
[----:B------:R1:W-:Y:S02]  /*28370*/  STL [R1+0x2c0], R35 ;  /* 0x0002c02301007387 */ /* 0x0003e40000100800 */
[----:B-1----:R-:W-:Y:S02]  /*28380*/  IMAD.MOV.U32 R30, RZ, RZ, R34 ;  /* 0x000000ffff1e7224 */ /* 0x002fe400078e0022 */
[----:B------:R-:W-:Y:S01]  /*28390*/  IMAD.MOV.U32 R31, RZ, RZ, R35 ;  /* 0x000000ffff1f7224 */ /* 0x000fe200078e0023 */
[----:B------:R-:W-:Y:S04]  /*283a0*/  STL [R1+0x2cc], R42 ;  /* 0x0002cc2a01007387 */ /* 0x000fe80000100800 */
[----:B------:R-:W4:Y:S04]  /*283b0*/  LDL.LU R34, [R1+0x444] ;  /* 0x0004440001227983 */ /* 0x000f280000300800 */
[----:B------:R1:W-:Y:S04]  /*283c0*/  STL [R1+0x2c8], R44 ;  /* 0x0002c82c01007387 */ /* 0x0003e80000100800 */
[----:B------:R1:W-:Y:S04]  /*283d0*/  LDGSTS.E [R28+0x2200], desc[UR8][R30.64], P1 ;  /* 0x022000001e1c7fae */ /* 0x0003e800089a1008 */
[----:B------:R-:W4:Y:S01]  /*283e0*/  LDL.LU R35, [R1+0x44c] ;  /* 0x00044c0001237983 */ /* 0x000f220000300800 */
[----:B-1----:R-:W-:-:S03]  /*283f0*/  MOV R31, R44 ;  /* 0x0000002c001f7202 */ /* 0x002fc60000000f00 */
[----:B------:R-:W4:Y:S01]  /*28400*/  LDL.LU R44, [R1+0x440] ;  /* 0x00044000012c7983 */ /* 0x000f220000300800 */
[----:B------:R-:W-:-:S03]  /*28410*/  IMAD.MOV.U32 R30, RZ, RZ, R42 ;  /* 0x000000ffff1e7224 */ /* 0x000fc600078e002a */
[----:B------:R-:W4:Y:S01]  /*28420*/  LDL.LU R42, [R1+0x448] ;  /* 0x00044800012a7983 */ /* 0x000f220000300800 */
[-C--:B------:R-:W-:Y:S02]  /*28430*/  IADD3 R33, P2, PT, R33, R0.reuse, RZ ;  /* 0x0000000021217210 */ /* 0x080fe40007f5e0ff */
[----:B------:R-:W-:Y:S01]  /*28440*/  IADD3 R43, P3, PT, R43, R0, RZ ;  /* 0x000000002b2b7210 */ /* 0x000fe20007f7e0ff */
[----:B------:R1:W-:Y:S04]  /*28450*/  LDGSTS.E [R28+0x2300], desc[UR8][R30.64], P0 ;  /* 0x023000001e1c7fae */ /* 0x0003e800081a1008 */
[----:B------:R-:W-:Y:S01]  /*28460*/  STL [R1+0x344], R33 ;  /* 0x0003442101007387 */ /* 0x000fe20000100800 */
[----:B-1----:R-:W-:Y:S02]  /*28470*/  IMAD.MOV.U32 R30, RZ, RZ, R33 ;  /* 0x000000ffff1e7224 */ /* 0x002fe400078e0021 */
[----:B------:R-:W-:-:S05]  /*28480*/  IMAD.X R41, R41, 0x1, R2, P2 ;  /* 0x0000000129297824 */ /* 0x000fca00010e0602 */
[----:B------:R1:W-:Y:S01]  /*28490*/  STL [R1+0x340], R41 ;  /* 0x0003402901007387 */ /* 0x0003e20000100800 */
[----:B---3--:R-:W-:Y:S01]  /*284a0*/  IMAD.X R46, R46, 0x1, R2, P3 ;  /* 0x000000012e2e7824 */ /* 0x008fe200018e0602 */
[----:B------:R-:W-:Y:S02]  /*284b0*/  MOV R31, R41 ;  /* 0x00000029001f7202 */ /* 0x000fe40000000f00 */
[----:B------:R-:W-:Y:S04]  /*284c0*/  STL [R1+0x34c], R43 ;  /* 0x00034c2b01007387 */ /* 0x000fe80000100800 */
[----:B------:R3:W-:Y:S04]  /*284d0*/  LDGSTS.E [R28+0x3200], desc[UR8][R30.64], P1 ;  /* 0x032000001e1c7fae */ /* 0x0007e800089a1008 */
[----:B-1----:R-:W4:Y:S04]  /*284e0*/  LDL.LU R41, [R1+0x4c4] ;  /* 0x0004c40001297983 */ /* 0x002f280000300800 */
[----:B------:R1:W-:Y:S04]  /*284f0*/  STL [R1+0x348], R46 ;  /* 0x0003482e01007387 */ /* 0x0003e80000100800 */
[----:B------:R-:W4:Y:S01]  /*28500*/  LDL.LU R33, [R1+0x4cc] ;  /* 0x0004cc0001217983 */ /* 0x000f220000300800 */
[----:B---3--:R-:W-:-:S03]  /*28510*/  IMAD.MOV.U32 R31, RZ, RZ, R46 ;  /* 0x000000ffff1f7224 */ /* 0x008fc600078e002e */
[----:B-1----:R-:W3:Y:S01]  /*28520*/  LDL.LU R46, [R1+0x4c0] ;  /* 0x0004c000012e7983 */ /* 0x002ee20000300800 */
[----:B------:R-:W-:Y:S01]  /*28530*/  IMAD.MOV.U32 R30, RZ, RZ, R43 ;  /* 0x000000ffff1e7224 */ /* 0x000fe200078e002b */
[-C--:B-----5:R-:W-:Y:S02]  /*28540*/  IADD3 R39, P2, PT, R39, R0.reuse, RZ ;  /* 0x0000000027277210 */ /* 0x0a0fe40007f5e0ff */
[----:B------:R-:W5:Y:S01]  /*28550*/  LDL.LU R43, [R1+0x4c8] ;  /* 0x0004c800012b7983 */ /* 0x000f620000300800 */
[----:B------:R-:W-:-:S03]  /*28560*/  IADD3 R32, P3, PT, R32, R0, RZ ;  /* 0x0000000020207210 */ /* 0x000fc60007f7e0ff */
[----:B------:R1:W-:Y:S04]  /*28570*/  STL [R1+0x3c4], R39 ;  /* 0x0003c42701007387 */ /* 0x0003e80000100800 */
[----:B------:R1:W-:Y:S01]  /*28580*/  LDGSTS.E [R28+0x3300], desc[UR8][R30.64], P0 ;  /* 0x033000001e1c7fae */ /* 0x0003e200081a1008 */
[----:B--2---:R-:W-:Y:S02]  /*28590*/  IMAD.X R45, R45, 0x1, R2, P2 ;  /* 0x000000012d2d7824 */ /* 0x004fe400010e0602 */
[----:B-1----:R-:W-:-:S03]  /*285a0*/  IMAD.MOV.U32 R30, RZ, RZ, R39 ;  /* 0x000000ffff1e7224 */ /* 0x002fc600078e0027 */
[----:B------:R1:W-:Y:S01]  /*285b0*/  STL [R1+0x3c0], R45 ;  /* 0x0003c02d01007387 */ /* 0x0003e20000100800 */
[----:B----4-:R-:W-:-:S03]  /*285c0*/  IADD3.X R38, PT, PT, R38, R2, RZ, P3, !PT ;  /* 0x0000000226267210 */ /* 0x010fc60001ffe4ff */
[----:B------:R2:W-:Y:S04]  /*285d0*/  STL [R1+0x3cc], R32 ;  /* 0x0003cc2001007387 */ /* 0x0005e80000100800 */
        /* <DEDUP_REMOVED lines=8> */
[----:B------:R-:W-:Y:S01]  /*28660*/  MOV R31, R38 ;  /* 0x00000026001f7202 */ /* 0x000fe20000000f00 */
[----:B--2---:R-:W2:Y:S01]  /*28670*/  LDL.LU R32, [R1+0x5c4] ;  /* 0x0005c40001207983 */ /* 0x004ea20000300800 */
[----:B------:R-:W-:-:S03]  /*28680*/  IADD3 R34, P2, PT, R34, R0, RZ ;  /* 0x0000000022227210 */ /* 0x000fc60007f5e0ff */
[----:B------:R-:W2:Y:S04]  /*28690*/  LDL.LU R38, [R1+0x5cc] ;  /* 0x0005cc0001267983 */ /* 0x000ea80000300800 */
[----:B------:R1:W-:Y:S04]  /*286a0*/  STL [R1+0x444], R34 ;  /* 0x0004442201007387 */ /* 0x0003e80000100800 */
[----:B------:R1:W-:Y:S01]  /*286b0*/  LDGSTS.E [R28+0x4300], desc[UR8][R30.64], P0 ;  /* 0x043000001e1c7fae */ /* 0x0003e200081a1008 */
[----:B------:R-:W-:Y:S01]  /*286c0*/  IADD3 R35, P3, PT, R35, R0, RZ ;  /* 0x0000000023237210 */ /* 0x000fe20007f7e0ff */
[----:B------:R-:W-:-:S02]  /*286d0*/  IMAD.X R44, R44, 0x1, R2, P2 ;  /* 0x000000012c2c7824 */ /* 0x000fc400010e0602 */
[----:B-1----:R-:W-:Y:S02]  /*286e0*/  IMAD.MOV.U32 R30, RZ, RZ, R34 ;  /* 0x000000ffff1e7224 */ /* 0x002fe400078e0022 */
[----:B------:R-:W-:Y:S01]  /*286f0*/  IMAD.X R42, R42, 0x1, R2, P3 ;  /* 0x000000012a2a7824 */ /* 0x000fe200018e0602 */
[----:B------:R1:W-:Y:S04]  /*28700*/  STL [R1+0x440], R44 ;  /* 0x0004402c01007387 */ /* 0x0003e80000100800 */
[----:B------:R1:W-:Y:S04]  /*28710*/  STL [R1+0x44c], R35 ;  /* 0x00044c2301007387 */ /* 0x0003e80000100800 */
[----:B------:R-:W2:Y:S01]  /*28720*/  LDL.LU R34, [R1+0x5c0] ;  /* 0x0005c00001227983 */ /* 0x000ea20000300800 */
[----:B------:R-:W-:-:S03]  /*28730*/  MOV R31, R44 ;  /* 0x0000002c001f7202 */ /* 0x000fc60000000f00 */
[----:B------:R1:W-:Y:S04]  /*28740*/  STL [R1+0x448], R42 ;  /* 0x0004482a01007387 */ /* 0x0003e80000100800 */
[----:B-1----:R-:W2:Y:S04]  /*28750*/  LDL.LU R44, [R1+0x5c8] ;  /* 0x0005c800012c7983 */ /* 0x002ea80000300800 */
[----:B------:R1:W-:Y:S02]  /*28760*/  LDGSTS.E [R28+0x5200], desc[UR8][R30.64], P1 ;  /* 0x052000001e1c7fae */ /* 0x0003e400089a1008 */
[----:B-1----:R-:W-:-:S02]  /*28770*/  IMAD.MOV.U32 R30, RZ, RZ, R35 ;  /* 0x000000ffff1e7224 */ /* 0x002fc400078e0023 */
[----:B------:R-:W-:Y:S01]  /*28780*/  IMAD.MOV.U32 R31, RZ, RZ, R42 ;  /* 0x000000ffff1f7224 */ /* 0x000fe200078e002a */
[----:B------:R-:W2:Y:S04]  /*28790*/  LDL.LU R35, [R1+0x644] ;  /* 0x0006440001237983 */ /* 0x000ea80000300800 */
[----:B------:R-:W2:Y:S04]  /*287a0*/  LDL.LU R42, [R1+0x64c] ;  /* 0x00064c00012a7983 */ /* 0x000ea80000300800 */
[----:B------:R1:W-:Y:S01]  /*287b0*/  LDGSTS.E [R28+0x5300], desc[UR8][R30.64], P0 ;  /* 0x053000001e1c7fae */ /* 0x0003e200081a1008 */
[----:B------:R-:W-:-:S05]  /*287c0*/  IADD3 R41, P2, PT, R41, R0, RZ ;  /* 0x0000000029297210 */ /* 0x000fca0007f5e0ff */
[----:B------:R5:W-:Y:S01]  /*287d0*/  STL [R1+0x4c4], R41 ;  /* 0x0004c42901007387 */ /* 0x000be20000100800 */
[----:B------:R-:W-:Y:S01]  /*287e0*/  IADD3 R33, P3, PT, R33, R0, RZ ;  /* 0x0000000021217210 */ /* 0x000fe20007f7e0ff */
[----:B---3--:R-:W-:Y:S02]  /*287f0*/  IMAD.X R46, R46, 0x1, R2, P2 ;  /* 0x000000012e2e7824 */ /* 0x008fe400010e0602 */
[----:B-1----:R-:W-:Y:S01]  /*28800*/  IMAD.MOV.U32 R30, RZ, RZ, R41 ;  /* 0x000000ffff1e7224 */ /* 0x002fe200078e0029 */
[----:B-----5:R-:W-:Y:S02]  /*28810*/  IADD3.X R43, PT, PT, R43, R2, RZ, P3, !PT ;  /* 0x000000022b2b7210 */ /* 0x020fe40001ffe4ff */
[----:B------:R1:W-:Y:S04]  /*28820*/  STL [R1+0x4c0], R46 ;  /* 0x0004c02e01007387 */ /* 0x0003e80000100800 */
[----:B------:R-:W-:Y:S04]  /*28830*/  STL [R1+0x4cc], R33 ;  /* 0x0004cc2101007387 */ /* 0x000fe80000100800 */
[----:B------:R-:W3:Y:S01]  /*28840*/  LDL.LU R41, [R1+0x640] ;  /* 0x0006400001297983 */ /* 0x000ee20000300800 */
[----:B------:R-:W-:-:S03]  /*28850*/  IMAD.MOV.U32 R31, RZ, RZ, R46 ;  /* 0x000000ffff1f7224 */ /* 0x000fc600078e002e */
[----:B------:R5:W-:Y:S04]  /*28860*/  STL [R1+0x4c8], R43 ;  /* 0x0004c82b01007387 */ /* 0x000be80000100800 */
[----:B-1----:R-:W3:Y:S04]  /*28870*/  LDL.LU R46, [R1+0x648] ;  /* 0x00064800012e7983 */ /* 0x002ee80000300800 */
[----:B------:R1:W-:Y:S01]  /*28880*/  LDGSTS.E [R28+0x6200], desc[UR8][R30.64], P1 ;  /* 0x062000001e1c7fae */ /* 0x0003e200089a1008 */
[----:B----4-:R-:W-:Y:S01]  /*28890*/  IADD3 R39, P2, PT, R39, R0, RZ ;  /* 0x0000000027277210 */ /* 0x010fe20007f5e0ff */
[----:B-1----:R-:W-:Y:S01]  /*288a0*/  IMAD.MOV.U32 R30, RZ, RZ, R33 ;  /* 0x000000ffff1e7224 */ /* 0x002fe200078e0021 */
[----:B------:R-:W-:-:S02]  /*288b0*/  MOV R31, R43 ;  /* 0x0000002b001f7202 */ /* 0x000fc40000000f00 */
[----:B-----5:R-:W4:Y:S01]  /*288c0*/  LDL.LU R43, [R1+0x6c4] ;  /* 0x0006c400012b7983 */ /* 0x020f220000300800 */
[----:B------:R-:W-:-:S03]  /*288d0*/  IADD3 R47, P3, PT, R47, R0, RZ ;  /* 0x000000002f2f7210 */ /* 0x000fc60007f7e0ff */
[----:B------:R-:W5:Y:S01]  /*288e0*/  LDL.LU R33, [R1+0x6cc] ;  /* 0x0006cc0001217983 */ /* 0x000f620000300800 */
[----:B------:R-:W-:-:S03]  /*288f0*/  IMAD.X R45, R45, 0x1, R2, P2 ;  /* 0x000000012d2d7824 */ /* 0x000fc600010e0602 */
[----:B------:R-:W-:Y:S01]  /*28900*/  STL [R1+0x544], R39 ;  /* 0x0005442701007387 */ /* 0x000fe20000100800 */
[----:B------:R-:W-:-:S03]  /*28910*/  IMAD.X R48, R48, 0x1, R2, P3 ;  /* 0x0000000130307824 */ /* 0x000fc600018e0602 */
[----:B------:R1:W-:Y:S04]  /*28920*/  LDGSTS.E [R28+0x6300], desc[UR8][R30.64], P0 ;  /* 0x063000001e1c7fae */ /* 0x0003e800081a1008 */
[----:B------:R1:W-:Y:S04]  /*28930*/  STL [R1+0x540], R45 ;  /* 0x0005402d01007387 */ /* 0x0003e80000100800 */
[----:B------:R-:W-:Y:S01]  /*28940*/  STL [R1+0x54c], R47 ;  /* 0x00054c2f01007387 */ /* 0x000fe20000100800 */
[----:B-1----:R-:W-:-:S03]  /*28950*/  MOV R31, R45 ;  /* 0x0000002d001f7202 */ /* 0x002fc60000000f00 */
[----:B------:R-:W5:Y:S01]  /*28960*/  LDL.LU R45, [R1+0x6c0] ;  /* 0x0006c000012d7983 */ /* 0x000f620000300800 */
[----:B------:R-:W-:-:S03]  /*28970*/  IMAD.MOV.U32 R30, RZ, RZ, R39 ;  /* 0x000000ffff1e7224 */ /* 0x000fc600078e0027 */
[----:B------:R-:W-:Y:S01]  /*28980*/  STL [R1+0x548], R48 ;  /* 0x0005483001007387 */ /* 0x000fe20000100800 */
[----:B--2---:R-:W-:-:S03]  /*28990*/  IADD3 R32, P2, PT, R32, R0, RZ ;  /* 0x0000000020207210 */ /* 0x004fc60007f5e0ff */
[----:B------:R-:W2:Y:S01]  /*289a0*/  LDL.LU R39, [R1+0x6c8] ;  /* 0x0006c80001277983 */ /* 0x000ea20000300800 */
[----:B------:R-:W-:-:S03]  /*289b0*/  IADD3 R38, P3, PT, R38, R0, RZ ;  /* 0x0000000026267210 */ /* 0x000fc60007f7e0ff */
[----:B------:R1:W-:Y:S04]  /*289c0*/  LDGSTS.E [R28+0x7200], desc[UR8][R30.64], P1 ;  /* 0x072000001e1c7fae */ /* 0x0003e800089a1008 */
[----:B------:R-:W-:Y:S01]  /*289d0*/  STL [R1+0x5c4], R32 ;  /* 0x0005c42001007387 */ /* 0x000fe20000100800 */
[----:B-1----:R-:W-:Y:S02]  /*289e0*/  IMAD.MOV.U32 R30, RZ, RZ, R47 ;  /* 0x000000ffff1e7224 */ /* 0x002fe400078e002f */
[----:B------:R-:W-:-:S05]  /*289f0*/  IMAD.MOV.U32 R31, RZ, RZ, R48 ;  /* 0x000000ffff1f7224 */ /* 0x000fca00078e0030 */
[----:B------:R1:W-:Y:S01]  /*28a00*/  LDGSTS.E [R28+0x7300], desc[UR8][R30.64], P0 ;  /* 0x073000001e1c7fae */ /* 0x0003e200081a1008 */
[----:B------:R-:W-:Y:S02]  /*28a10*/  IMAD.X R34, R34, 0x1, R2, P2 ;  /* 0x0000000122227824 */ /* 0x000fe400010e0602 */
[----:B-1----:R-:W-:-:S03]  /*28a20*/  IMAD.MOV.U32 R30, RZ, RZ, R32 ;  /* 0x000000ffff1e7224 */ /* 0x002fc600078e0020 */
[----:B------:R1:W-:Y:S01]  /*28a30*/  STL [R1+0x5c0], R34 ;  /* 0x0005c02201007387 */ /* 0x0003e20000100800 */
[----:B------:R-:W-:Y:S01]  /*28a40*/  IMAD.MOV.U32 R31, RZ, RZ, R34 ;  /* 0x000000ffff1f7224 */ /* 0x000fe200078e0022 */
[----:B------:R-:W-:Y:S02]  /*28a50*/  IADD3.X R44, PT, PT, R44, R2, RZ, P3, !PT ;  /* 0x000000022c2c7210 */ /* 0x000fe40001ffe4ff */
[----:B------:R-:W-:Y:S04]  /*28a60*/  STL [R1+0x5cc], R38 ;  /* 0x0005cc2601007387 */ /* 0x000fe80000100800 */
[----:B------:R1:W-:Y:S04]  /*28a70*/  LDGSTS.E [R28+0x8200], desc[UR8][R30.64], P1 ;  /* 0x082000001e1c7fae */ /* 0x0003e800089a1008 */
[----:B-1----:R-:W2:Y:S04]  /*28a80*/  LDL.LU R34, [R1+0x744] ;  /* 0x0007440001227983 */ /* 0x002ea80000300800 */
[----:B------:R1:W-:Y:S04]  /*28a90*/  STL [R1+0x5c8], R44 ;  /* 0x0005c82c01007387 */ /* 0x0003e80000100800 */
[----:B------:R-:W2:Y:S01]  /*28aa0*/  LDL.LU R32, [R1+0x74c] ;  /* 0x00074c0001207983 */ /* 0x000ea20000300800 */
[----:B------:R-:W-:-:S03]  /*28ab0*/  MOV R31, R44 ;  /* 0x0000002c001f7202 */ /* 0x000fc60000000f00 */
[----:B-1----:R-:W2:Y:S01]  /*28ac0*/  LDL.LU R44, [R1+0x740] ;  /* 0x00074000012c7983 */ /* 0x002ea20000300800 */
[----:B------:R-:W-:-:S03]  /*28ad0*/  IMAD.MOV.U32 R30, RZ, RZ, R38 ;  /* 0x000000ffff1e7224 */ /* 0x000fc600078e0026 */
[----:B------:R-:W2:Y:S01]  /*28ae0*/  LDL.LU R38, [R1+0x748] ;  /* 0x0007480001267983 */ /* 0x000ea20000300800 */
[-C--:B------:R-:W-:Y:S02]  /*28af0*/  IADD3 R35, P2, PT, R35, R0.reuse, RZ ;  /* 0x0000000023237210 */ /* 0x080fe40007f5e0ff */
[----:B------:R-:W-:Y:S01]  /*28b00*/  IADD3 R42, P3, PT, R42, R0, RZ ;  /* 0x000000002a2a7210 */ /* 0x000fe20007f7e0ff */
[----:B------:R1:W-:Y:S04]  /*28b10*/  LDGSTS.E [R28+0x8300], desc[UR8][R30.64], P0 ;  /* 0x083000001e1c7fae */ /* 0x0003e800081a1008 */
[----:B------:R3:W-:Y:S01]  /*28b20*/  STL [R1+0x644], R35 ;  /* 0x0006442301007387 */ /* 0x0007e20000100800 */
[----:B-1----:R-:W-:Y:S02]  /*28b30*/  IMAD.MOV.U32 R30, RZ, RZ, R35 ;  /* 0x000000ffff1e7224 */ /* 0x002fe400078e0023 */
[----:B---3--:R-:W-:-:S05]  /*28b40*/  IMAD.X R41, R41, 0x1, R2, P2 ;  /* 0x0000000129297824 */ /* 0x008fca00010e0602 */
[----:B------:R1:W-:Y:S01]  /*28b50*/  STL [R1+0x640], R41 ;  /* 0x0006402901007387 */ /* 0x0003e20000100800 */
[----:B------:R-:W-:Y:S01]  /*28b60*/  MOV R31, R41 ;  /* 0x00000029001f7202 */ /* 0x000fe20000000f00 */
[----:B------:R-:W-:Y:S02]  /*28b70*/  IMAD.X R46, R46, 0x1, R2, P3 ;  /* 0x000000012e2e7824 */ /* 0x000fe400018e0602 */
[----:B------:R3:W-:Y:S04]  /*28b80*/  STL [R1+0x64c], R42 ;  /* 0x00064c2a01007387 */ /* 0x0007e80000100800 */
[----:B------:R-:W2:Y:S04]  /*28b90*/  LDL.LU R35, [R1+0x7c4] ;  /* 0x0007c40001237983 */ /* 0x000ea80000300800 */
[----:B------:R3:W-:Y:S04]  /*28ba0*/  STL [R1+0x648], R46 ;  /* 0x0006482e01007387 */ /* 0x0007e80000100800 */
[----:B------:R3:W-:Y:S04]  /*28bb0*/  LDGSTS.E [R28+0x9200], desc[UR8][R30.64], P1 ;  /* 0x092000001e1c7fae */ /* 0x0007e800089a1008 */
[----:B-1----:R-:W2:Y:S01]  /*28bc0*/  LDL.LU R41, [R1+0x7cc] ;  /* 0x0007cc0001297983 */ /* 0x002ea20000300800 */
[----:B---3--:R-:W-:-:S03]  /*28bd0*/  IMAD.MOV.U32 R30, RZ, RZ, R42 ;  /* 0x000000ffff1e7224 */ /* 0x008fc600078e002a */
[----:B------:R-:W3:Y:S01]  /*28be0*/  LDL.LU R42, [R1+0x7c0] ;  /* 0x0007c000012a7983 */ /* 0x000ee20000300800 */
[----:B------:R-:W-:Y:S01]  /*28bf0*/  IMAD.MOV.U32 R31, RZ, RZ, R46 ;  /* 0x000000ffff1f7224 */ /* 0x000fe200078e002e */
[-C--:B----4-:R-:W-:Y:S02]  /*28c00*/  IADD3 R43, P2, PT, R43, R0.reuse, RZ ;  /* 0x000000002b2b7210 */ /* 0x090fe40007f5e0ff */
[----:B------:R-:W4:Y:S01]  /*28c10*/  LDL.LU R46, [R1+0x7c8] ;  /* 0x0007c800012e7983 */ /* 0x000f220000300800 */
[----:B-----5:R-:W-:-:S03]  /*28c20*/  IADD3 R33, P3, PT, R33, R0, RZ ;  /* 0x0000000021217210 */ /* 0x020fc60007f7e0ff */
[----:B------:R1:W-:Y:S04]  /*28c30*/  STL [R1+0x6c4], R43 ;  /* 0x0006c42b01007387 */ /* 0x0003e80000100800 */
[----:B------:R5:W-:Y:S01]  /*28c40*/  LDGSTS.E [R28+0x9300], desc[UR8][R30.64], P0 ;  /* 0x093000001e1c7fae */ /* 0x000be200081a1008 */
[----:B------:R-:W-:-:S05]  /*28c50*/  IMAD.X R45, R45, 0x1, R2, P2 ;  /* 0x000000012d2d7824 */ /* 0x000fca00010e0602 */
[----:B------:R2:W-:Y:S01]  /*28c60*/  STL [R1+0x6c0], R45 ;  /* 0x0006c02d01007387 */ /* 0x0005e20000100800 */
[----:B-----5:R-:W-:Y:S01]  /*28c70*/  IMAD.MOV.U32 R30, RZ, RZ, R43 ;  /* 0x000000ffff1e7224 */ /* 0x020fe200078e002b */
[----:B--2---:R-:W-:Y:S02]  /*28c80*/  IADD3.X R39, PT, PT, R39, R2, RZ, P3, !PT ;  /* 0x0000000227277210 */ /* 0x004fe40001ffe4ff */
[----:B------:R2:W-:Y:S01]  /*28c90*/  STL [R1+0x6cc], R33 ;  /* 0x0006cc2101007387 */ /* 0x0005e20000100800 */
[----:B------:R-:W-:-:S03]  /*28ca0*/  IMAD.MOV.U32 R31, RZ, RZ, R45 ;  /* 0x000000ffff1f7224 */ /* 0x000fc600078e002d */
[----:B-1----:R-:W5:Y:S04]  /*28cb0*/  LDL.LU R43, [R1+0x844] ;  /* 0x00084400012b7983 */ /* 0x002f680000300800 */
[----:B------:R1:W-:Y:S04]  /*28cc0*/  STL [R1+0x6c8], R39 ;  /* 0x0006c82701007387 */ /* 0x0003e80000100800 */
[----:B------:R-:W5:Y:S04]  /*28cd0*/  LDL.LU R45, [R1+0x84c] ;  /* 0x00084c00012d7983 */ /* 0x000f680000300800 */
[----:B------:R-:W5:Y:S04]  /*28ce0*/  LDL.LU R47, [R1+0x840] ;  /* 0x00084000012f7983 */ /* 0x000f680000300800 */
[----:B------:R-:W5:Y:S04]  /*28cf0*/  LDL.LU R48, [R1+0x848] ;  /* 0x0008480001307983 */ /* 0x000f680000300800 */
[----:B------:R1:W-:Y:S02]  /*28d00*/  LDGSTS.E [R28+0xa200], desc[UR8][R30.64], P1 ;  /* 0x0a2000001e1c7fae */ /* 0x0003e400089a1008 */
[----:B-1----:R-:W-:Y:S01]  /*28d10*/  IMAD.MOV.U32 R30, RZ, RZ, R33 ;  /* 0x000000ffff1e7224 */ /* 0x002fe200078e0021 */
[----:B------:R-:W-:Y:S01]  /*28d20*/  MOV R31, R39 ;  /* 0x00000027001f7202 */ /* 0x000fe20000000f00 */
[----:B--2---:R-:W2:Y:S04]  /*28d30*/  LDL.LU R33, [R1+0x8c4] ;  /* 0x0008c40001217983 */ /* 0x004ea80000300800 */
[----:B------:R-:W2:Y:S04]  /*28d40*/  LDL.LU R39, [R1+0x8cc] ;  /* 0x0008cc0001277983 */ /* 0x000ea80000300800 */
[----:B------:R1:W-:Y:S01]  /*28d50*/  LDGSTS.E [R28+0xa300], desc[UR8][R30.64], P0 ;  /* 0x0a3000001e1c7fae */ /* 0x0003e200081a1008 */
[----:B------:R-:W-:-:S05]  /*28d60*/  IADD3 R34, P2, PT, R34, R0, RZ ;  /* 0x0000000022227210 */ /* 0x000fca0007f5e0ff */
[----:B------:R1:W-:Y:S01]  /*28d70*/  STL [R1+0x744], R34 ;  /* 0x0007442201007387 */ /* 0x0003e20000100800 */
[----:B------:R-:W-:Y:S01]  /*28d80*/  IADD3 R32, P3, PT, R32, R0, RZ ;  /* 0x0000000020207210 */ /* 0x000fe20007f7e0ff */
[----:B------:R-:W-:Y:S02]  /*28d90*/  IMAD.X R44, R44, 0x1, R2, P2 ;  /* 0x000000012c2c7824 */ /* 0x000fe400010e0602 */
        /* <DEDUP_REMOVED lines=16> */
[----:B-1----:R-:W-:Y:S01]  /*28ea0*/  IMAD.MOV.U32 R30, RZ, RZ, R35 ;  /* 0x000000ffff1e7224 */ /* 0x002fe200078e0023 */
[----:B------:R-:W-:Y:S01]  /*28eb0*/  IADD3 R41, P3, PT, R41, R0, RZ ;  /* 0x0000000029297210 */ /* 0x000fe20007f7e0ff */
[----:B---3--:R-:W-:-:S03]  /*28ec0*/  IMAD.X R42, R42, 0x1, R2, P2 ;  /* 0x000000012a2a7824 */ /* 0x008fc600010e0602 */
[----:B----4-:R-:W-:Y:S02]  /*28ed0*/  IADD3.X R46, PT, PT, R46, R2, RZ, P3, !PT ;  /* 0x000000022e2e7210 */ /* 0x010fe40001ffe4ff */
[----:B------:R1:W-:Y:S04]  /*28ee0*/  STL [R1+0x7c0], R42 ;  /* 0x0007c02a01007387 */ /* 0x0003e80000100800 */
[----:B------:R3:W-:Y:S04]  /*28ef0*/  STL [R1+0x7cc], R41 ;  /* 0x0007cc2901007387 */ /* 0x0007e80000100800 */
[----:B------:R-:W4:Y:S01]  /*28f00*/  LDL.LU R35, [R1+0x940] ;  /* 0x0009400001237983 */ /* 0x000f220000300800 */
[----:B------:R-:W-:-:S03]  /*28f10*/  IMAD.MOV.U32 R31, RZ, RZ, R42 ;  /* 0x000000ffff1f7224 */ /* 0x000fc600078e002a */
[----:B------:R3:W-:Y:S04]  /*28f20*/  STL [R1+0x7c8], R46 ;  /* 0x0007c82e01007387 */ /* 0x0007e80000100800 */
[----:B-1----:R-:W4:Y:S04]  /*28f30*/  LDL.LU R42, [R1+0x948] ;  /* 0x00094800012a7983 */ /* 0x002f280000300800 */
[----:B------:R1:W-:Y:S01]  /*28f40*/  LDGSTS.E [R28+0xc200], desc[UR8][R30.64], P1 ;  /* 0x0c2000001e1c7fae */ /* 0x0003e200089a1008 */
[----:B-----5:R-:W-:Y:S01]  /*28f50*/  IADD3 R43, P2, PT, R43, R0, RZ ;  /* 0x000000002b2b7210 */ /* 0x020fe20007f5e0ff */
[----:B-1----:R-:W-:Y:S01]  /*28f60*/  IMAD.MOV.U32 R30, RZ, RZ, R41 ;  /* 0x000000ffff1e7224 */ /* 0x002fe200078e0029 */
[----:B------:R-:W-:Y:S01]  /*28f70*/  MOV R31, R46 ;  /* 0x0000002e001f7202 */ /* 0x000fe20000000f00 */
[----:B---3--:R-:W3:Y:S01]  /*28f80*/  LDL.LU R41, [R1+0x1d4] ;  /* 0x0001d40001297983 */ /* 0x008ee20000300800 */
[----:B------:R-:W-:Y:S01]  /*28f90*/  IADD3 R45, P3, PT, R45, R0, RZ ;  /* 0x000000002d2d7210 */ /* 0x000fe20007f7e0ff */
[----:B------:R-:W-:-:S02]  /*28fa0*/  IMAD.X R47, R47, 0x1, R2, P2 ;  /* 0x000000012f2f7824 */ /* 0x000fc400010e0602 */
[----:B------:R-:W5:Y:S04]  /*28fb0*/  LDL.LU R46, [R1+0x1dc] ;  /* 0x0001dc00012e7983 */ /* 0x000f680000300800 */
[----:B------:R1:W-:Y:S01]  /*28fc0*/  STL [R1+0x844], R43 ;  /* 0x0008442b01007387 */ /* 0x0003e20000100800 */
[----:B------:R-:W-:-:S03]  /*28fd0*/  IMAD.X R48, R48, 0x1, R2, P3 ;  /* 0x0000000130307824 */ /* 0x000fc600018e0602 */
[----:B------:R1:W-:Y:S04]  /*28fe0*/  LDGSTS.E [R28+0xc300], desc[UR8][R30.64], P0 ;  /* 0x0c3000001e1c7fae */ /* 0x0003e800081a1008 */
[----:B------:R2:W-:Y:S04]  /*28ff0*/  STL [R1+0x840], R47 ;  /* 0x0008402f01007387 */ /* 0x0005e80000100800 */
[----:B------:R-:W-:Y:S01]  /*29000*/  STL [R1+0x84c], R45 ;  /* 0x00084c2d01007387 */ /* 0x000fe20000100800 */
[----:B-1----:R-:W-:-:S03]  /*29010*/  IMAD.MOV.U32 R30, RZ, RZ, R43 ;  /* 0x000000ffff1e7224 */ /* 0x002fc600078e002b */
[----:B------:R-:W5:Y:S01]  /*29020*/  LDL.LU R43, [R1+0x1d0] ;  /* 0x0001d000012b7983 */ /* 0x000f620000300800 */
[----:B------:R-:W-:-:S03]  /*29030*/  MOV R31, R47 ;  /* 0x0000002f001f7202 */ /* 0x000fc60000000f00 */
[----:B------:R-:W-:Y:S01]  /*29040*/  STL [R1+0x848], R48 ;  /* 0x0008483001007387 */ /* 0x000fe20000100800 */
[----:B--2---:R-:W-:-:S03]  /*29050*/  IADD3 R33, P2, PT, R33, R0, RZ ;  /* 0x0000000021217210 */ /* 0x004fc60007f5e0ff */
[----:B------:R-:W2:Y:S01]  /*29060*/  LDL.LU R47, [R1+0x1d8] ;  /* 0x0001d800012f7983 */ /* 0x000ea20000300800 */
[----:B------:R-:W-:-:S03]  /*29070*/  IADD3 R39, P3, PT, R39, R0, RZ ;  /* 0x0000000027277210 */ /* 0x000fc60007f7e0ff */
[----:B------:R1:W-:Y:S04]  /*29080*/  LDGSTS.E [R28+0xd200], desc[UR8][R30.64], P1 ;  /* 0x0d2000001e1c7fae */ /* 0x0003e800089a1008 */
[----:B------:R1:W-:Y:S02]  /*29090*/  STL [R1+0x8c4], R33 ;  /* 0x0008c42101007387 */ /* 0x0003e40000100800 */
[----:B-1----:R-:W-:Y:S02]  /*290a0*/  IMAD.MOV.U32 R30, RZ, RZ, R45 ;  /* 0x000000ffff1e7224 */ /* 0x002fe400078e002d */
[----:B------:R-:W-:-:S05]  /*290b0*/  IMAD.MOV.U32 R31, RZ, RZ, R48 ;  /* 0x000000ffff1f7224 */ /* 0x000fca00078e0030 */
[----:B------:R1:W-:Y:S01]  /*290c0*/  LDGSTS.E [R28+0xd300], desc[UR8][R30.64], P0 ;  /* 0x0d3000001e1c7fae */ /* 0x0003e200081a1008 */
[----:B------:R-:W-:-:S05]  /*290d0*/  IMAD.X R34, R34, 0x1, R2, P2 ;  /* 0x0000000122227824 */ /* 0x000fca00010e0602 */
[----:B------:R1:W-:Y:S02]  /*290e0*/  STL [R1+0x8c0], R34 ;  /* 0x0008c02201007387 */ /* 0x0003e40000100800 */
[----:B-1----:R-:W-:Y:S01]  /*290f0*/  IMAD.MOV.U32 R30, RZ, RZ, R33 ;  /* 0x000000ffff1e7224 */ /* 0x002fe200078e0021 */
[----:B------:R-:W-:Y:S01]  /*29100*/  IADD3.X R44, PT, PT, R44, R2, RZ, P3, !PT ;  /* 0x000000022c2c7210 */ /* 0x000fe20001ffe4ff */
[----:B------:R-:W-:Y:S01]  /*29110*/  IMAD.MOV.U32 R31, RZ, RZ, R34 ;  /* 0x000000ffff1f7224 */ /* 0x000fe200078e0022 */
[----:B------:R1:W-:Y:S04]  /*29120*/  STL [R1+0x8cc], R39 ;  /* 0x0008cc2701007387 */ /* 0x0003e80000100800 */
[----:B------:R-:W2:Y:S04]  /*29130*/  LDL.LU R33, [R1+0x254] ;  /* 0x0002540001217983 */ /* 0x000ea80000300800 */
[----:B------:R-:W-:Y:S04]  /*29140*/  STL [R1+0x8c8], R44 ;  /* 0x0008c82c01007387 */ /* 0x000fe80000100800 */
[----:B------:R1:W-:Y:S04]  /*29150*/  LDGSTS.E [R28+0xe200], desc[UR8][R30.64], P1 ;  /* 0x0e2000001e1c7fae */ /* 0x0003e800089a1008 */
[----:B------:R-:W2:Y:S01]  /*29160*/  LDL.LU R34, [R1+0x25c] ;  /* 0x00025c0001227983 */ /* 0x000ea20000300800 */
[----:B-1----:R-:W-:-:S03]  /*29170*/  IMAD.MOV.U32 R30, RZ, RZ, R39 ;  /* 0x000000ffff1e7224 */ /* 0x002fc600078e0027 */
[----:B------:R-:W2:Y:S04]  /*29180*/  LDL.LU R39, [R1+0x250] ;  /* 0x0002500001277983 */ /* 0x000ea80000300800 */
[----:B------:R-:W2:Y:S01]  /*29190*/  LDL.LU R45, [R1+0x258] ;  /* 0x00025800012d7983 */ /* 0x000ea20000300800 */
[----:B------:R-:W-:Y:S02]  /*291a0*/  IADD3 R32, P2, PT, R32, R0, RZ ;  /* 0x0000000020207210 */ /* 0x000fe40007f5e0ff */
[----:B------:R-:W-:Y:S02]  /*291b0*/  MOV R31, R44 ;  /* 0x0000002c001f7202 */ /* 0x000fe40000000f00 */
[----:B------:R-:W-:Y:S01]  /*291c0*/  IADD3 R38, P3, PT, R38, R0, RZ ;  /* 0x0000000026267210 */ /* 0x000fe20007f7e0ff */
[----:B------:R1:W-:Y:S04]  /*291d0*/  STL [R1+0x944], R32 ;  /* 0x0009442001007387 */ /* 0x0003e80000100800 */
[----:B------:R1:W-:Y:S02]  /*291e0*/  LDGSTS.E [R28+0xe300], desc[UR8][R30.64], P0 ;  /* 0x0e3000001e1c7fae */ /* 0x0003e400081a1008 */
[----:B-1----:R-:W-:-:S02]  /*291f0*/  IMAD.MOV.U32 R30, RZ, RZ, R32 ;  /* 0x000000ffff1e7224 */ /* 0x002fc400078e0020 */
[----:B----4-:R-:W-:-:S05]  /*29200*/  IMAD.X R35, R35, 0x1, R2, P2 ;  /* 0x0000000123237824 */ /* 0x010fca00010e0602 */
[----:B------:R-:W-:Y:S01]  /*29210*/  MOV R31, R35 ;  /* 0x00000023001f7202 */ /* 0x000fe20000000f00 */
[----:B------:R1:W-:Y:S01]  /*29220*/  STL [R1+0x940], R35 ;  /* 0x0009402301007387 */ /* 0x0003e20000100800 */
[----:B------:R-:W-:-:S03]  /*29230*/  IMAD.X R42, R42, 0x1, R2, P3 ;  /* 0x000000012a2a7824 */ /* 0x000fc600018e0602 */
[----:B------:R-:W-:Y:S04]  /*29240*/  STL [R1+0x94c], R38 ;  /* 0x00094c2601007387 */ /* 0x000fe80000100800 */
[----:B------:R-:W4:Y:S04]  /*29250*/  LDL.LU R32, [R1+0x2d4] ;  /* 0x0002d40001207983 */ /* 0x000f280000300800 */
[----:B------:R3:W-:Y:S04]  /*29260*/  STL [R1+0x948], R42 ;  /* 0x0009482a01007387 */ /* 0x0007e80000100800 */
[----:B------:R3:W-:Y:S04]  /*29270*/  LDGSTS.E [R28+0xf200], desc[UR8][R30.64], P1 ;  /* 0x0f2000001e1c7fae */ /* 0x0007e800089a1008 */
[----:B-1----:R-:W4:Y:S01]  /*29280*/  LDL.LU R35, [R1+0x2dc] ;  /* 0x0002dc0001237983 */ /* 0x002f220000300800 */
[----:B---3--:R-:W-:Y:S01]  /*29290*/  IADD3 R41, P2, PT, R41, R0, RZ ;  /* 0x0000000029297210 */ /* 0x008fe20007f5e0ff */
[----:B------:R-:W-:-:S02]  /*292a0*/  IMAD.MOV.U32 R31, RZ, RZ, R42 ;  /* 0x000000ffff1f7224 */ /* 0x000fc400078e002a */
[----:B------:R-:W3:Y:S04]  /*292b0*/  LDL.LU R42, [R1+0x2d0] ;  /* 0x0002d000012a7983 */ /* 0x000ee80000300800 */
[----:B------:R-:W3:Y:S01]  /*292c0*/  LDL.LU R44, [R1+0x2d8] ;  /* 0x0002d800012c7983 */ /* 0x000ee20000300800 */
[----:B------:R-:W-:Y:S01]  /*292d0*/  IMAD.MOV.U32 R30, RZ, RZ, R38 ;  /* 0x000000ffff1e7224 */ /* 0x000fe200078e0026 */
[----:B-----5:R-:W-:Y:S02]  /*292e0*/  IADD3 R46, P3, PT, R46, R0, RZ ;  /* 0x000000002e2e7210 */ /* 0x020fe40007f7e0ff */
[----:B------:R-:W-:Y:S04]  /*292f0*/  STL [R1+0x1d4], R41 ;  /* 0x0001d42901007387 */ /* 0x000fe80000100800 */
[----:B------:R1:W-:Y:S01]  /*29300*/  LDGSTS.E [R28+0xf300], desc[UR8][R30.64], P0 ;  /* 0x0f3000001e1c7fae */ /* 0x0003e200081a1008 */
[----:B------:R-:W-:-:S05]  /*29310*/  IMAD.X R43, R43, 0x1, R2, P2 ;  /* 0x000000012b2b7824 */ /* 0x000fca00010e0602 */
[----:B------:R5:W-:Y:S01]  /*29320*/  STL [R1+0x1d0], R43 ;  /* 0x0001d02b01007387 */ /* 0x000be20000100800 */
[----:B-1----:R-:W-:Y:S01]  /*29330*/  VIADD R28, R37, UR7 ;  /* 0x00000007251c7c36 */ /* 0x002fe20008000000 */
[----:B--2---:R-:W-:Y:S02]  /*29340*/  IADD3.X R47, PT, PT, R47, R2, RZ, P3, !PT ;  /* 0x000000022f2f7210 */ /* 0x004fe40001ffe4ff */
[----:B------:R-:W-:Y:S04]  /*29350*/  STL [R1+0x1dc], R46 ;  /* 0x0001dc2e01007387 */ /* 0x000fe80000100800 */
[----:B------:R-:W2:Y:S01]  /*29360*/  LDL.LU R37, [R1+0x354] ;  /* 0x0003540001257983 */ /* 0x000ea20000300800 */
[----:B------:R-:W-:-:S03]  /*29370*/  IMAD.MOV.U32 R31, RZ, RZ, R43 ;  /* 0x000000ffff1f7224 */ /* 0x000fc600078e002b */
[----:B------:R-:W-:Y:S04]  /*29380*/  STL [R1+0x1d8], R47 ;  /* 0x0001d82f01007387 */ /* 0x000fe80000100800 */
[----:B------:R-:W2:Y:S01]  /*29390*/  LDL.LU R38, [R1+0x35c] ;  /* 0x00035c0001267983 */ /* 0x000ea20000300800 */
[----:B------:R-:W-:-:S03]  /*293a0*/  IMAD.MOV.U32 R30, RZ, RZ, R41 ;  /* 0x000000ffff1e7224 */ /* 0x000fc600078e0029 */
[----:B-----5:R-:W5:Y:S04]  /*293b0*/  LDL.LU R43, [R1+0x350] ;  /* 0x00035000012b7983 */ /* 0x020f680000300800 */
[----:B------:R-:W5:Y:S04]  /*293c0*/  LDL.LU R41, [R1+0x358] ;  /* 0x0003580001297983 */ /* 0x000f680000300800 */
[----:B------:R1:W-:Y:S02]  /*293d0*/  LDGSTS.E [R28+0x400], desc[UR8][R30.64], P1 ;  /* 0x004000001e1c7fae */ /* 0x0003e400089a1008 */
[----:B-1----:R-:W-:Y:S01]  /*293e0*/  MOV R30, R46 ;  /* 0x0000002e001e7202 */ /* 0x002fe20000000f00 */
[----:B------:R-:W-:Y:S01]  /*293f0*/  IMAD.MOV.U32 R31, RZ, RZ, R47 ;  /* 0x000000ffff1f7224 */ /* 0x000fe200078e002f */
[----:B------:R-:W-:-:S04]  /*29400*/  IADD3 R33, P2, PT, R33, R0, RZ ;  /* 0x0000000021217210 */ /* 0x000fc80007f5e0ff */
[----:B------:R1:W-:Y:S04]  /*29410*/  LDGSTS.E [R28+0x500], desc[UR8][R30.64], P0 ;  /* 0x005000001e1c7fae */ /* 0x0003e800081a1008 */
[----:B------:R-:W-:Y:S01]  /*29420*/  STL [R1+0x254], R33 ;  /* 0x0002542101007387 */ /* 0x000fe20000100800 */
[----:B------:R-:W-:Y:S02]  /*29430*/  IADD3 R34, P3, PT, R34, R0, RZ ;  /* 0x0000000022227210 */ /* 0x000fe40007f7e0ff */
[----:B-1----:R-:W-:Y:S01]  /*29440*/  MOV R30, R33 ;  /* 0x00000021001e7202 */ /* 0x002fe20000000f00 */
[--C-:B------:R-:W-:Y:S02]  /*29450*/  IMAD.X R39, R39, 0x1, R2.reuse, P2 ;  /* 0x0000000127277824 */ /* 0x100fe400010e0602 */
[----:B------:R-:W-:-:S03]  /*29460*/  IMAD.X R45, R45, 0x1, R2, P3 ;  /* 0x000000012d2d7824 */ /* 0x000fc600018e0602 */
[----:B------:R1:W-:Y:S01]  /*29470*/  STL [R1+0x250], R39 ;  /* 0x0002502701007387 */ /* 0x0003e20000100800 */
[----:B------:R-:W-:-:S03]  /*29480*/  IMAD.MOV.U32 R31, RZ, RZ, R39 ;  /* 0x000000ffff1f7224 */ /* 0x000fc600078e0027 */
[----:B------:R-:W-:Y:S04]  /*29490*/  STL [R1+0x25c], R34 ;  /* 0x00025c2201007387 */ /* 0x000fe80000100800 */
[----:B------:R1:W-:Y:S04]  /*294a0*/  LDGSTS.E [R28+0x1400], desc[UR8][R30.64], P1 ;  /* 0x014000001e1c7fae */ /* 0x0003e800089a1008 */
[----:B-1----:R-:W5:Y:S04]  /*294b0*/  LDL.LU R39, [R1+0x3d4] ;  /* 0x0003d40001277983 */ /* 0x002f680000300800 */
[----:B------:R1:W-:Y:S04]  /*294c0*/  STL [R1+0x258], R45 ;  /* 0x0002582d01007387 */ /* 0x0003e80000100800 */
[----:B------:R-:W5:Y:S01]  /*294d0*/  LDL.LU R33, [R1+0x3dc] ;  /* 0x0003dc0001217983 */ /* 0x000f620000300800 */
[----:B------:R-:W-:-:S03]  /*294e0*/  IMAD.MOV.U32 R31, RZ, RZ, R45 ;  /* 0x000000ffff1f7224 */ /* 0x000fc600078e002d */
[----:B-1----:R-:W5:Y:S01]  /*294f0*/  LDL.LU R45, [R1+0x3d0] ;  /* 0x0003d000012d7983 */ /* 0x002f620000300800 */
[----:B------:R-:W-:-:S03]  /*29500*/  IMAD.MOV.U32 R30, RZ, RZ, R34 ;  /* 0x000000ffff1e7224 */ /* 0x000fc600078e0022 */
[----:B------:R-:W5:Y:S04]  /*29510*/  LDL.LU R34, [R1+0x3d8] ;  /* 0x0003d80001227983 */ /* 0x000f680000300800 */
[----:B------:R1:W-:Y:S01]  /*29520*/  LDGSTS.E [R28+0x1500], desc[UR8][R30.64], P0 ;  /* 0x015000001e1c7fae */ /* 0x0003e200081a1008 */
[----:B----4-:R-:W-:-:S05]  /*29530*/  IADD3 R32, P2, PT, R32, R0, RZ ;  /* 0x0000000020207210 */ /* 0x010fca0007f5e0ff */
[----:B------:R-:W-:Y:S01]  /*29540*/  STL [R1+0x2d4], R32 ;  /* 0x0002d42001007387 */ /* 0x000fe20000100800 */
[----:B-1----:R-:W-:Y:S01]  /*29550*/  IMAD.MOV.U32 R30, RZ, RZ, R32 ;  /* 0x000000ffff1e7224 */ /* 0x002fe200078e0020 */
[----:B------:R-:W-:Y:S02]  /*29560*/  IADD3 R35, P3, PT, R35, R0, RZ ;  /* 0x0000000023237210 */ /* 0x000fe40007f7e0ff */
[----:B---3--:R-:W-:-:S03]  /*29570*/  IADD3.X R42, PT, PT, R42, R2, RZ, P2, !PT ;  /* 0x000000022a2a7210 */ /* 0x008fc600017fe4ff */
[----:B------:R-:W-:Y:S02]  /*29580*/  IMAD.X R44, R44, 0x1, R2, P3 ;  /* 0x000000012c2c7824 */ /* 0x000fe400018e0602 */
[----:B------:R1:W-:Y:S01]  /*29590*/  STL [R1+0x2d0], R42 ;  /* 0x0002d02a01007387 */ /* 0x0003e20000100800 */
[----:B------:R-:W-:-:S03]  /*295a0*/  IMAD.MOV.U32 R31, RZ, RZ, R42 ;  /* 0x000000ffff1f7224 */ /* 0x000fc600078e002a */
[----:B------:R-:W-:Y:S04]  /*295b0*/  STL [R1+0x2dc], R35 ;  /* 0x0002dc2301007387 */ /* 0x000fe80000100800 */
[----:B------:R3:W-:Y:S04]  /*295c0*/  LDGSTS.E [R28+0x2400], desc[UR8][R30.64], P1 ;  /* 0x024000001e1c7fae */ /* 0x0007e800089a1008 */
[----:B-1----:R-:W4:Y:S04]  /*295d0*/  LDL.LU R42, [R1+0x454] ;  /* 0x00045400012a7983 */ /* 0x002f280000300800 */
[----:B------:R1:W-:Y:S04]  /*295e0*/  STL [R1+0x2d8], R44 ;  /* 0x0002d82c01007387 */ /* 0x0003e80000100800 */
[----:B------:R-:W4:Y:S01]  /*295f0*/  LDL.LU R32, [R1+0x45c] ;  /* 0x00045c0001207983 */ /* 0x000f220000300800 */
[----:B---3--:R-:W-:-:S03]  /*29600*/  IMAD.MOV.U32 R31, RZ, RZ, R44 ;  /* 0x000000ffff1f7224 */ /* 0x008fc600078e002c */
[----:B-1----:R-:W3:Y:S01]  /*29610*/  LDL.LU R44, [R1+0x450] ;  /* 0x00045000012c7983 */ /* 0x002ee20000300800 */
[----:B------:R-:W-:Y:S02]  /*29620*/  MOV R30, R35 ;  /* 0x00000023001e7202 */ /* 0x000fe40000000f00 */
[-C--:B--2---:R-:W-:Y:S01]  /*29630*/  IADD3 R37, P2, PT, R37, R0.reuse, RZ ;  /* 0x0000000025257210 */ /* 0x084fe20007f5e0ff */
[----:B------:R-:W2:Y:S01]  /*29640*/  LDL.LU R35, [R1+0x458] ;  /* 0x0004580001237983 */ /* 0x000ea20000300800 */
[----:B------:R-:W-:-:S03]  /*29650*/  IADD3 R38, P3, PT, R38, R0, RZ ;  /* 0x0000000026267210 */ /* 0x000fc60007f7e0ff */
[----:B------:R1:W-:Y:S01]  /*29660*/  LDGSTS.E [R28+0x2500], desc[UR8][R30.64], P0 ;  /* 0x025000001e1c7fae */ /* 0x0003e200081a1008 */
[----:B-----5:R-:W-:-:S03]  /*29670*/  IMAD.X R43, R43, 0x1, R2, P2 ;  /* 0x000000012b2b7824 */ /* 0x020fc600010e0602 */
[----:B------:R5:W-:Y:S01]  /*29680*/  STL [R1+0x354], R37 ;  /* 0x0003542501007387 */ /* 0x000be20000100800 */
[----:B------:R-:W-:-:S03]  /*29690*/  IMAD.X R41, R41, 0x1, R2, P3 ;  /* 0x0000000129297824 */ /* 0x000fc600018e0602 */
[----:B------:R-:W-:Y:S01]  /*296a0*/  STL [R1+0x350], R43 ;  /* 0x0003502b01007387 */ /* 0x000fe20000100800 */
[----:B-1----:R-:W-:Y:S01]  /*296b0*/  MOV R30, R37 ;  /* 0x00000025001e7202 */ /* 0x002fe20000000f00 */
[----:B------:R-:W-:Y:S02]  /*296c0*/  IMAD.MOV.U32 R31, RZ, RZ, R43 ;  /* 0x000000ffff1f7224 */ /* 0x000fe400078e002b */
[----:B------:R-:W-:Y:S04]  /*296d0*/  STL [R1+0x35c], R38 ;  /* 0x00035c2601007387 */ /* 0x000fe80000100800 */
[----:B-----5:R-:W5:Y:S04]  /*296e0*/  LDL.LU R37, [R1+0x4d4] ;  /* 0x0004d40001257983 */ /* 0x020f680000300800 */
[----:B------:R1:W-:Y:S04]  /*296f0*/  STL [R1+0x358], R41 ;  /* 0x0003582901007387 */ /* 0x0003e80000100800 */
[----:B------:R1:W-:Y:S04]  /*29700*/  LDGSTS.E [R28+0x3400], desc[UR8][R30.64], P1 ;  /* 0x034000001e1c7fae */ /* 0x0003e800089a1008 */
[----:B------:R-:W5:Y:S01]  /*29710*/  LDL.LU R46, [R1+0x4dc] ;  /* 0x0004dc00012e7983 */ /* 0x000f620000300800 */
[----:B-1----:R-:W-:-:S03]  /*29720*/  IMAD.MOV.U32 R31, RZ, RZ, R41 ;  /* 0x000000ffff1f7224 */ /* 0x002fc600078e0029 */
[----:B------:R-:W5:Y:S04]  /*29730*/  LDL.LU R41, [R1+0x4d0] ;  /* 0x0004d00001297983 */ /* 0x000f680000300800 */
[----:B------:R-:W5:Y:S01]  /*29740*/  LDL.LU R47, [R1+0x4d8] ;  /* 0x0004d800012f7983 */ /* 0x000f620000300800 */
[----:B------:R-:W-:-:S03]  /*29750*/  IMAD.MOV.U32 R30, RZ, RZ, R38 ;  /* 0x000000ffff1e7224 */ /* 0x000fc600078e0026 */
[----:B------:R-:W5:Y:S04]  /*29760*/  LDL.LU R38, [R1+0x554] ;  /* 0x0005540001267983 */ /* 0x000f680000300800 */
[----:B------:R-:W5:Y:S04]  /*29770*/  LDL.LU R43, [R1+0x55c] ;  /* 0x00055c00012b7983 */ /* 0x000f680000300800 */
[----:B------:R1:W-:Y:S01]  /*29780*/  LDGSTS.E [R28+0x3500], desc[UR8][R30.64], P0 ;  /* 0x035000001e1c7fae */ /* 0x0003e200081a1008 */
[-C--:B------:R-:W-:Y:S02]  /*29790*/  IADD3 R39, P2, PT, R39, R0.reuse, RZ ;  /* 0x0000000027277210 */ /* 0x080fe40007f5e0ff */
[----:B------:R-:W-:-:S03]  /*297a0*/  IADD3 R33, P3, PT, R33, R0, RZ ;  /* 0x0000000021217210 */ /* 0x000fc60007f7e0ff */
[----:B------:R1:W-:Y:S01]  /*297b0*/  STL [R1+0x3d4], R39 ;  /* 0x0003d42701007387 */ /* 0x0003e20000100800 */
[----:B------:R-:W-:Y:S01]  /*297c0*/  IADD3.X R45, PT, PT, R45, R2, RZ, P2, !PT ;  /* 0x000000022d2d7210 */ /* 0x000fe200017fe4ff */
[----:B-1----:R-:W-:Y:S02]  /*297d0*/  IMAD.MOV.U32 R30, RZ, RZ, R39 ;  /* 0x000000ffff1e7224 */ /* 0x002fe400078e0027 */
[----:B------:R-:W-:Y:S02]  /*297e0*/  IMAD.X R34, R34, 0x1, R2, P3 ;  /* 0x0000000122227824 */ /* 0x000fe400018e0602 */
[----:B------:R1:W-:Y:S04]  /*297f0*/  STL [R1+0x3d0], R45 ;  /* 0x0003d02d01007387 */ /* 0x0003e80000100800 */
[----:B------:R1:W-:Y:S01]  /*29800*/  STL [R1+0x3dc], R33 ;  /* 0x0003dc2101007387 */ /* 0x0003e20000100800 */
[----:B------:R-:W-:-:S03]  /*29810*/  IMAD.MOV.U32 R31, RZ, RZ, R45 ;  /* 0x000000ffff1f7224 */ /* 0x000fc600078e002d */
[----:B------:R-:W5:Y:S04]  /*29820*/  LDL.LU R39, [R1+0x550] ;  /* 0x0005500001277983 */ /* 0x000f680000300800 */
[----:B------:R1:W-:Y:S04]  /*29830*/  STL [R1+0x3d8], R34 ;  /* 0x0003d82201007387 */ /* 0x0003e80000100800 */
[----:B-1----:R-:W5:Y:S04]  /*29840*/  LDL.LU R45, [R1+0x558] ;  /* 0x00055800012d7983 */ /* 0x002f680000300800 */
[----:B------:R1:W-:Y:S02]  /*29850*/  LDGSTS.E [R28+0x4400], desc[UR8][R30.64], P1 ;  /* 0x044000001e1c7fae */ /* 0x0003e400089a1008 */
[----:B-1----:R-:W-:Y:S01]  /*29860*/  MOV R30, R33 ;  /* 0x00000021001e7202 */ /* 0x002fe20000000f00 */
[----:B------:R-:W-:Y:S01]  /*29870*/  IMAD.MOV.U32 R31, RZ, RZ, R34 ;  /* 0x000000ffff1f7224 */ /* 0x000fe200078e0022 */
[----:B------:R-:W5:Y:S04]  /*29880*/  LDL.LU R33, [R1+0x5d4] ;  /* 0x0005d40001217983 */ /* 0x000f680000300800 */
[----:B------:R-:W5:Y:S04]  /*29890*/  LDL.LU R34, [R1+0x5dc] ;  /* 0x0005dc0001227983 */ /* 0x000f680000300800 */
[----:B------:R1:W-:Y:S01]  /*298a0*/  LDGSTS.E [R28+0x4500], desc[UR8][R30.64], P0 ;  /* 0x045000001e1c7fae */ /* 0x0003e200081a1008 */
[----:B----4-:R-:W-:-:S05]  /*298b0*/  IADD3 R42, P2, PT, R42, R0, RZ ;  /* 0x000000002a2a7210 */ /* 0x010fca0007f5e0ff */
[----:B------:R4:W-:Y:S01]  /*298c0*/  STL [R1+0x454], R42 ;  /* 0x0004542a01007387 */ /* 0x0009e20000100800 */
[----:B------:R-:W-:Y:S01]  /*298d0*/  IADD3 R32, P3, PT, R32, R0, RZ ;  /* 0x0000000020207210 */ /* 0x000fe20007f7e0ff */
[----:B---3--:R-:W-:Y:S01]  /*298e0*/  IMAD.X R44, R44, 0x1, R2, P2 ;  /* 0x000000012c2c7824 */ /* 0x008fe200010e0602 */
[----:B-1----:R-:W-:-:S03]  /*298f0*/  MOV R30, R42 ;  /* 0x0000002a001e7202 */ /* 0x002fc60000000f00 */
[----:B--2---:R-:W-:Y:S01]  /*29900*/  IMAD.X R35, R35, 0x1, R2, P3 ;  /* 0x0000000123237824 */ /* 0x004fe200018e0602 */
[----:B------:R1:W-:Y:S04]  /*29910*/  STL [R1+0x450], R44 ;  /* 0x0004502c01007387 */ /* 0x0003e80000100800 */
[----:B------:R-:W-:Y:S04]  /*29920*/  STL [R1+0x45c], R32 ;  /* 0x00045c2001007387 */ /* 0x000fe80000100800 */
[----:B----4-:R-:W2:Y:S01]  /*29930*/  LDL.LU R42, [R1+0x5d0] ;  /* 0x0005d000012a7983 */ /* 0x010ea20000300800 */
[----:B------:R-:W-:-:S03]  /*29940*/  IMAD.MOV.U32 R31, RZ, RZ, R44 ;  /* 0x000000ffff1f7224 */ /* 0x000fc600078e002c */
[----:B------:R3:W-:Y:S04]  /*29950*/  STL [R1+0x458], R35 ;  /* 0x0004582301007387 */ /* 0x0007e80000100800 */
[----:B-1----:R-:W4:Y:S04]  /*29960*/  LDL.LU R44, [R1+0x5d8] ;  /* 0x0005d800012c7983 */ /* 0x002f280000300800 */
[----:B------:R1:W-:Y:S01]  /*29970*/  LDGSTS.E [R28+0x5400], desc[UR8][R30.64], P1 ;  /* 0x054000001e1c7fae */ /* 0x0003e200089a1008 */
[-C--:B-----5:R-:W-:Y:S01]  /*29980*/  IADD3 R37, P2, PT, R37, R0.reuse, RZ ;  /* 0x0000000025257210 */ /* 0x0a0fe20007f5e0ff */
[----:B-1----:R-:W-:Y:S01]  /*29990*/  IMAD.MOV.U32 R30, RZ, RZ, R32 ;  /* 0x000000ffff1e7224 */ /* 0x002fe200078e0020 */
[----:B------:R-:W-:Y:S01]  /*299a0*/  IADD3 R46, P3, PT, R46, R0, RZ ;  /* 0x000000002e2e7210 */ /* 0x000fe20007f7e0ff */
[----:B------:R-:W-:-:S02]  /*299b0*/  IMAD.MOV.U32 R31, RZ, RZ, R35 ;  /* 0x000000ffff1f7224 */ /* 0x000fc400078e0023 */
[----:B---3--:R-:W3:Y:S04]  /*299c0*/  LDL.LU R35, [R1+0x654] ;  /* 0x0006540001237983 */ /* 0x008ee80000300800 */
[----:B------:R-:W5:Y:S01]  /*299d0*/  LDL.LU R32, [R1+0x65c] ;  /* 0x00065c0001207983 */ /* 0x000f620000300800 */
[----:B------:R-:W-:-:S03]  /*299e0*/  IADD3.X R41, PT, PT, R41, R2, RZ, P2, !PT ;  /* 0x0000000229297210 */ /* 0x000fc600017fe4ff */
[----:B------:R-:W-:Y:S01]  /*299f0*/  STL [R1+0x4d4], R37 ;  /* 0x0004d42501007387 */ /* 0x000fe20000100800 */
[----:B------:R-:W-:-:S03]  /*29a00*/  IMAD.X R47, R47, 0x1, R2, P3 ;  /* 0x000000012f2f7824 */ /* 0x000fc600018e0602 */
[----:B------:R1:W-:Y:S04]  /*29a10*/  LDGSTS.E [R28+0x5500], desc[UR8][R30.64], P0 ;  /* 0x055000001e1c7fae */ /* 0x0003e800081a1008 */
[----:B------:R1:W-:Y:S04]  /*29a20*/  STL [R1+0x4d0], R41 ;  /* 0x0004d02901007387 */ /* 0x0003e80000100800 */
[----:B------:R-:W-:Y:S01]  /*29a30*/  STL [R1+0x4dc], R46 ;  /* 0x0004dc2e01007387 */ /* 0x000fe20000100800 */
[----:B-1----:R-:W-:-:S03]  /*29a40*/  IMAD.MOV.U32 R31, RZ, RZ, R41 ;  /* 0x000000ffff1f7224 */ /* 0x002fc600078e0029 */
[----:B------:R-:W5:Y:S01]  /*29a50*/  LDL.LU R41, [R1+0x650] ;  /* 0x0006500001297983 */ /* 0x000f620000300800 */
[----:B------:R-:W-:-:S03]  /*29a60*/  IMAD.MOV.U32 R30, RZ, RZ, R37 ;  /* 0x000000ffff1e7224 */ /* 0x000fc600078e0025 */
[----:B------:R-:W-:Y:S01]  /*29a70*/  STL [R1+0x4d8], R47 ;  /* 0x0004d82f01007387 */ /* 0x000fe20000100800 */
[----:B------:R-:W-:-:S03]  /*29a80*/  IADD3 R38, P2, PT, R38, R0, RZ ;  /* 0x0000000026267210 */ /* 0x000fc60007f5e0ff */
[----:B------:R-:W5:Y:S01]  /*29a90*/  LDL.LU R37, [R1+0x658] ;  /* 0x0006580001257983 */ /* 0x000f620000300800 */
[----:B------:R-:W-:-:S03]  /*29aa0*/  IADD3 R43, P3, PT, R43, R0, RZ ;  /* 0x000000002b2b7210 */ /* 0x000fc60007f7e0ff */
[----:B------:R1:W-:Y:S04]  /*29ab0*/  LDGSTS.E [R28+0x6400], desc[UR8][R30.64], P1 ;  /* 0x064000001e1c7fae */ /* 0x0003e800089a1008 */
[----:B------:R-:W-:Y:S01]  /*29ac0*/  STL [R1+0x554], R38 ;  /* 0x0005542601007387 */ /* 0x000fe20000100800 */
[----:B-1----:R-:W-:Y:S01]  /*29ad0*/  MOV R30, R46 ;  /* 0x0000002e001e7202 */ /* 0x002fe20000000f00 */
[----:B------:R-:W-:-:S05]  /*29ae0*/  IMAD.MOV.U32 R31, RZ, RZ, R47 ;  /* 0x000000ffff1f7224 */ /* 0x000fca00078e002f */
[----:B------:R1:W-:Y:S01]  /*29af0*/  LDGSTS.E [R28+0x6500], desc[UR8][R30.64], P0 ;  /* 0x065000001e1c7fae */ /* 0x0003e200081a1008 */
[----:B------:R-:W-:-:S05]  /*29b00*/  IMAD.X R39, R39, 0x1, R2, P2 ;  /* 0x0000000127277824 */ /* 0x000fca00010e0602 */
[----:B------:R1:W-:Y:S02]  /*29b10*/  STL [R1+0x550], R39 ;  /* 0x0005502701007387 */ /* 0x0003e40000100800 */
[----:B-1----:R-:W-:Y:S01]  /*29b20*/  MOV R30, R38 ;  /* 0x00000026001e7202 */ /* 0x002fe20000000f00 */
[----:B------:R-:W-:Y:S02]  /*29b30*/  IMAD.X R45, R45, 0x1, R2, P3 ;  /* 0x000000012d2d7824 */ /* 0x000fe400018e0602 */
[----:B------:R-:W-:Y:S01]  /*29b40*/  IMAD.MOV.U32 R31, RZ, RZ, R39 ;  /* 0x000000ffff1f7224 */ /* 0x000fe200078e0027 */
[----:B------:R-:W-:Y:S04]  /*29b50*/  STL [R1+0x55c], R43 ;  /* 0x00055c2b01007387 */ /* 0x000fe80000100800 */
[----:B------:R-:W5:Y:S04]  /*29b60*/  LDL.LU R39, [R1+0x6d4] ;  /* 0x0006d40001277983 */ /* 0x000f680000300800 */
[----:B------:R1:W-:Y:S04]  /*29b70*/  STL [R1+0x558], R45 ;  /* 0x0005582d01007387 */ /* 0x0003e80000100800 */
[----:B------:R1:W-:Y:S04]  /*29b80*/  LDGSTS.E [R28+0x7400], desc[UR8][R30.64], P1 ;  /* 0x074000001e1c7fae */ /* 0x0003e800089a1008 */
[----:B------:R-:W5:Y:S01]  /*29b90*/  LDL.LU R38, [R1+0x6dc] ;  /* 0x0006dc0001267983 */ /* 0x000f620000300800 */
[----:B-1----:R-:W-:-:S03]  /*29ba0*/  IMAD.MOV.U32 R31, RZ, RZ, R45 ;  /* 0x000000ffff1f7224 */ /* 0x002fc600078e002d */
[----:B------:R-:W5:Y:S01]  /*29bb0*/  LDL.LU R45, [R1+0x6d0] ;  /* 0x0006d000012d7983 */ /* 0x000f620000300800 */
[----:B------:R-:W-:-:S03]  /*29bc0*/  IMAD.MOV.U32 R30, RZ, RZ, R43 ;  /* 0x000000ffff1e7224 */ /* 0x000fc600078e002b */
[----:B------:R-:W5:Y:S01]  /*29bd0*/  LDL.LU R43, [R1+0x6d8] ;  /* 0x0006d800012b7983 */ /* 0x000f620000300800 */
[-C--:B------:R-:W-:Y:S02]  /*29be0*/  IADD3 R33, P2, PT, R33, R0.reuse, RZ ;  /* 0x0000000021217210 */ /* 0x080fe40007f5e0ff */
[----:B------:R-:W-:Y:S01]  /*29bf0*/  IADD3 R34, P3, PT, R34, R0, RZ ;  /* 0x0000000022227210 */ /* 0x000fe20007f7e0ff */
[----:B------:R1:W-:Y:S04]  /*29c00*/  LDGSTS.E [R28+0x7500], desc[UR8][R30.64], P0 ;  /* 0x075000001e1c7fae */ /* 0x0003e800081a1008 */
[----:B------:R-:W-:Y:S01]  /*29c10*/  STL [R1+0x5d4], R33 ;  /* 0x0005d42101007387 */ /* 0x000fe20000100800 */
[----:B-1----:R-:W-:Y:S01]  /*29c20*/  IMAD.MOV.U32 R30, RZ, RZ, R33 ;  /* 0x000000ffff1e7224 */ /* 0x002fe200078e0021 */
[----:B--2---:R-:W-:-:S05]  /*29c30*/  IADD3.X R42, PT, PT, R42, R2, RZ, P2, !PT ;  /* 0x000000022a2a7210 */ /* 0x004fca00017fe4ff */
[----:B------:R1:W-:Y:S01]  /*29c40*/  STL [R1+0x5d0], R42 ;  /* 0x0005d02a01007387 */ /* 0x0003e20000100800 */
[----:B------:R-:W-:Y:S02]  /*29c50*/  IMAD.MOV.U32 R31, RZ, RZ, R42 ;  /* 0x000000ffff1f7224 */ /* 0x000fe400078e002a */
[----:B----4-:R-:W-:Y:S01]  /*29c60*/  IMAD.X R44, R44, 0x1, R2, P3 ;  /* 0x000000012c2c7824 */ /* 0x010fe200018e0602 */
[----:B------:R-:W-:Y:S04]  /*29c70*/  STL [R1+0x5dc], R34 ;  /* 0x0005dc2201007387 */ /* 0x000fe80000100800 */
[----:B------:R2:W-:Y:S04]  /*29c80*/  LDGSTS.E [R28+0x8400], desc[UR8][R30.64], P1 ;  /* 0x084000001e1c7fae */ /* 0x0005e800089a1008 */
[----:B-1----:R-:W4:Y:S04]  /*29c90*/  LDL.LU R42, [R1+0x754] ;  /* 0x00075400012a7983 */ /* 0x002f280000300800 */
[----:B------:R1:W-:Y:S04]  /*29ca0*/  STL [R1+0x5d8], R44 ;  /* 0x0005d82c01007387 */ /* 0x0003e80000100800 */
[----:B------:R-:W4:Y:S01]  /*29cb0*/  LDL.LU R33, [R1+0x75c] ;  /* 0x00075c0001217983 */ /* 0x000f220000300800 */
[----:B--2---:R-:W-:-:S03]  /*29cc0*/  IMAD.MOV.U32 R31, RZ, RZ, R44 ;  /* 0x000000ffff1f7224 */ /* 0x004fc600078e002c */
[----:B-1----:R-:W2:Y:S01]  /*29cd0*/  LDL.LU R44, [R1+0x750] ;  /* 0x00075000012c7983 */ /* 0x002ea20000300800 */
[----:B------:R-:W-:Y:S02]  /*29ce0*/  MOV R30, R34 ;  /* 0x00000022001e7202 */ /* 0x000fe40000000f00 */
[-C--:B---3--:R-:W-:Y:S01]  /*29cf0*/  IADD3 R35, P2, PT, R35, R0.reuse, RZ ;  /* 0x0000000023237210 */ /* 0x088fe20007f5e0ff */
[----:B------:R-:W3:Y:S01]  /*29d00*/  LDL.LU R34, [R1+0x758] ;  /* 0x0007580001227983 */ /* 0x000ee20000300800 */
[----:B-----5:R-:W-:-:S03]  /*29d10*/  IADD3 R32, P3, PT, R32, R0, RZ ;  /* 0x0000000020207210 */ /* 0x020fc60007f7e0ff */
[----:B------:R1:W-:Y:S04]  /*29d20*/  STL [R1+0x654], R35 ;  /* 0x0006542301007387 */ /* 0x0003e80000100800 */
[----:B------:R5:W-:Y:S01]  /*29d30*/  LDGSTS.E [R28+0x8500], desc[UR8][R30.64], P0 ;  /* 0x085000001e1c7fae */ /* 0x000be200081a1008 */
[----:B------:R-:W-:Y:S01]  /*29d40*/  IMAD.X R41, R41, 0x1, R2, P2 ;  /* 0x0000000129297824 */ /* 0x000fe200010e0602 */
[----:B-----5:R-:W-:-:S04]  /*29d50*/  MOV R30, R35 ;  /* 0x00000023001e7202 */ /* 0x020fc80000000f00 */
[----:B------:R5:W-:Y:S01]  /*29d60*/  STL [R1+0x650], R41 ;  /* 0x0006502901007387 */ /* 0x000be20000100800 */
[----:B------:R-:W-:-:S03]  /*29d70*/  IMAD.X R37, R37, 0x1, R2, P3 ;  /* 0x0000000125257824 */ /* 0x000fc600018e0602 */
[----:B------:R5:W-:Y:S01]  /*29d80*/  STL [R1+0x65c], R32 ;  /* 0x00065c2001007387 */ /* 0x000be20000100800 */
[----:B------:R-:W-:-:S03]  /*29d90*/  IMAD.MOV.U32 R31, RZ, RZ, R41 ;  /* 0x000000ffff1f7224 */ /* 0x000fc600078e0029 */
[----:B-1----:R-:W3:Y:S04]  /*29da0*/  LDL.LU R35, [R1+0x7d4] ;  /* 0x0007d40001237983 */ /* 0x002ee80000300800 */
[----:B------:R1:W-:Y:S04]  /*29db0*/  STL [R1+0x658], R37 ;  /* 0x0006582501007387 */ /* 0x0003e80000100800 */
[----:B------:R-:W3:Y:S04]  /*29dc0*/  LDL.LU R46, [R1+0x7dc] ;  /* 0x0007dc00012e7983 */ /* 0x000ee80000300800 */
[----:B-----5:R-:W5:Y:S04]  /*29dd0*/  LDL.LU R41, [R1+0x7d0] ;  /* 0x0007d00001297983 */ /* 0x020f680000300800 */
[----:B------:R-:W5:Y:S04]  /*29de0*/  LDL.LU R47, [R1+0x7d8] ;  /* 0x0007d800012f7983 */ /* 0x000f680000300800 */
[----:B------:R1:W-:Y:S02]  /*29df0*/  LDGSTS.E [R28+0x9400], desc[UR8][R30.64], P1 ;  /* 0x094000001e1c7fae */ /* 0x0003e400089a1008 */
[----:B-1----:R-:W-:Y:S01]  /*29e00*/  IMAD.MOV.U32 R30, RZ, RZ, R32 ;  /* 0x000000ffff1e7224 */ /* 0x002fe200078e0020 */
[-C--:B------:R-:W-:Y:S01]  /*29e10*/  IADD3 R39, P2, PT, R39, R0.reuse, RZ ;  /* 0x0000000027277210 */ /* 0x080fe20007f5e0ff */
[----:B------:R-:W-:Y:S01]  /*29e20*/  IMAD.MOV.U32 R31, RZ, RZ, R37 ;  /* 0x000000ffff1f7224 */ /* 0x000fe200078e0025 */
[----:B------:R-:W5:Y:S04]  /*29e30*/  LDL.LU R32, [R1+0x854] ;  /* 0x0008540001207983 */ /* 0x000f680000300800 */
[----:B------:R-:W5:Y:S01]  /*29e40*/  LDL.LU R37, [R1+0x85c] ;  /* 0x00085c0001257983 */ /* 0x000f620000300800 */
[----:B------:R-:W-:-:S03]  /*29e50*/  IADD3 R38, P3, PT, R38, R0, RZ ;  /* 0x0000000026267210 */ /* 0x000fc60007f7e0ff */
[----:B------:R1:W-:Y:S04]  /*29e60*/  STL [R1+0x6d4], R39 ;  /* 0x0006d42701007387 */ /* 0x0003e80000100800 */
[----:B------:R1:W-:Y:S01]  /*29e70*/  LDGSTS.E [R28+0x9500], desc[UR8][R30.64], P0 ;  /* 0x095000001e1c7fae */ /* 0x0003e200081a1008 */
[----:B------:R-:W-:Y:S01]  /*29e80*/  IADD3.X R45, PT, PT, R45, R2, RZ, P2, !PT ;  /* 0x000000022d2d7210 */ /* 0x000fe200017fe4ff */
[----:B------:R-:W-:-:S04]  /*29e90*/  IMAD.X R43, R43, 0x1, R2, P3 ;  /* 0x000000012b2b7824 */ /* 0x000fc800018e0602 */
[----:B------:R1:W-:Y:S02]  /*29ea0*/  STL [R1+0x6d0], R45 ;  /* 0x0006d02d01007387 */ /* 0x0003e40000100800 */
[----:B-1----:R-:W-:Y:S02]  /*29eb0*/  IMAD.MOV.U32 R30, RZ, RZ, R39 ;  /* 0x000000ffff1e7224 */ /* 0x002fe400078e0027 */
[----:B------:R-:W-:Y:S01]  /*29ec0*/  STL [R1+0x6dc], R38 ;  /* 0x0006dc2601007387 */ /* 0x000fe20000100800 */
[----:B------:R-:W-:-:S03]  /*29ed0*/  IMAD.MOV.U32 R31, RZ, RZ, R45 ;  /* 0x000000ffff1f7224 */ /* 0x000fc600078e002d */
[----:B------:R-:W5:Y:S04]  /*29ee0*/  LDL.LU R39, [R1+0x850] ;  /* 0x0008500001277983 */ /* 0x000f680000300800 */
[----:B------:R1:W-:Y:S04]  /*29ef0*/  STL [R1+0x6d8], R43 ;  /* 0x0006d82b01007387 */ /* 0x0003e80000100800 */
[----:B------:R-:W5:Y:S04]  /*29f00*/  LDL.LU R45, [R1+0x858] ;  /* 0x00085800012d7983 */ /* 0x000f680000300800 */
[----:B------:R1:W-:Y:S02]  /*29f10*/  LDGSTS.E [R28+0xa400], desc[UR8][R30.64], P1 ;  /* 0x0a4000001e1c7fae */ /* 0x0003e400089a1008 */
[----:B-1----:R-:W-:Y:S01]  /*29f20*/  MOV R30, R38 ;  /* 0x00000026001e7202 */ /* 0x002fe20000000f00 */
[----:B------:R-:W-:-:S02]  /*29f30*/  IMAD.MOV.U32 R31, RZ, RZ, R43 ;  /* 0x000000ffff1f7224 */ /* 0x000fc400078e002b */
[----:B------:R-:W5:Y:S04]  /*29f40*/  LDL.LU R43, [R1+0x8d4] ;  /* 0x0008d400012b7983 */ /* 0x000f680000300800 */
[----:B------:R-:W5:Y:S04]  /*29f50*/  LDL.LU R38, [R1+0x8dc] ;  /* 0x0008dc0001267983 */ /* 0x000f680000300800 */
[----:B------:R1:W-:Y:S01]  /*29f60*/  LDGSTS.E [R28+0xa500], desc[UR8][R30.64], P0 ;  /* 0x0a5000001e1c7fae */ /* 0x0003e200081a1008 */
[----:B----4-:R-:W-:-:S05]  /*29f70*/  IADD3 R42, P2, PT, R42, R0, RZ ;  /* 0x000000002a2a7210 */ /* 0x010fca0007f5e0ff */
[----:B------:R-:W-:Y:S01]  /*29f80*/  STL [R1+0x754], R42 ;  /* 0x0007542a01007387 */ /* 0x000fe20000100800 */
[----:B------:R-:W-:Y:S01]  /*29f90*/  IADD3 R33, P3, PT, R33, R0, RZ ;  /* 0x0000000021217210 */ /* 0x000fe20007f7e0ff */
[----:B--2---:R-:W-:-:S04]  /*29fa0*/  IMAD.X R44, R44, 0x1, R2, P2 ;  /* 0x000000012c2c7824 */ /* 0x004fc800010e0602 */
[----:B---3--:R-:W-:Y:S01]  /*29fb0*/  IMAD.X R34, R34, 0x1, R2, P3 ;  /* 0x0000000122227824 */ /* 0x008fe200018e0602 */
[----:B------:R2:W-:Y:S01]  /*29fc0*/  STL [R1+0x750], R44 ;  /* 0x0007502c01007387 */ /* 0x0005e20000100800 */
[----:B-1----:R-:W-:-:S03]  /*29fd0*/  IMAD.MOV.U32 R31, RZ, RZ, R44 ;  /* 0x000000ffff1f7224 */ /* 0x002fc600078e002c */
[----:B------:R-:W-:Y:S01]  /*29fe0*/  STL [R1+0x75c], R33 ;  /* 0x00075c2101007387 */ /* 0x000fe20000100800 */
[----:B------:R-:W-:-:S03]  /*29ff0*/  MOV R30, R42 ;  /* 0x0000002a001e7202 */ /* 0x000fc60000000f00 */
[----:B--2---:R-:W2:Y:S04]  /*2a000*/  LDL.LU R44, [R1+0x8d0] ;  /* 0x0008d000012c7983 */ /* 0x004ea80000300800 */
[----:B------:R1:W-:Y:S04]  /*2a010*/  STL [R1+0x758], R34 ;  /* 0x0007582201007387 */ /* 0x0003e80000100800 */
[----:B------:R-:W3:Y:S04]  /*2a020*/  LDL.LU R42, [R1+0x8d8] ;  /* 0x0008d800012a7983 */ /* 0x000ee80000300800 */
[----:B------:R4:W-:Y:S01]  /*2a030*/  LDGSTS.E [R28+0xb400], desc[UR8][R30.64], P1 ;  /* 0x0b4000001e1c7fae */ /* 0x0009e200089a1008 */
[----:B------:R-:W-:Y:S01]  /*2a040*/  IADD3 R35, P2, PT, R35, R0, RZ ;  /* 0x0000000023237210 */ /* 0x000fe20007f5e0ff */
[----:B----4-:R-:W-:-:S02]  /*2a050*/  IMAD.MOV.U32 R30, RZ, RZ, R33 ;  /* 0x000000ffff1e7224 */ /* 0x010fc400078e0021 */
[----:B------:R-:W-:Y:S02]  /*2a060*/  IMAD.MOV.U32 R31, RZ, RZ, R34 ;  /* 0x000000ffff1f7224 */ /* 0x000fe400078e0022 */
[----:B-1----:R-:W4:Y:S01]  /*2a070*/  LDL.LU R34, [R1+0x954] ;  /* 0x0009540001227983 */ /* 0x002f220000300800 */
[----:B------:R-:W-:-:S03]  /*2a080*/  IADD3 R46, P3, PT, R46, R0, RZ ;  /* 0x000000002e2e7210 */ /* 0x000fc60007f7e0ff */
[----:B------:R-:W4:Y:S01]  /*2a090*/  LDL.LU R33, [R1+0x95c] ;  /* 0x00095c0001217983 */ /* 0x000f220000300800 */
[----:B-----5:R-:W-:-:S03]  /*2a0a0*/  IADD3.X R41, PT, PT, R41, R2, RZ, P2, !PT ;  /* 0x0000000229297210 */ /* 0x020fc600017fe4ff */
[----:B------:R-:W-:Y:S01]  /*2a0b0*/  STL [R1+0x7d4], R35 ;  /* 0x0007d42301007387 */ /* 0x000fe20000100800 */
[----:B------:R-:W-:-:S03]  /*2a0c0*/  IMAD.X R47, R47, 0x1, R2, P3 ;  /* 0x000000012f2f7824 */ /* 0x000fc600018e0602 */
[----:B------:R1:W-:Y:S04]  /*2a0d0*/  LDGSTS.E [R28+0xb500], desc[UR8][R30.64], P0 ;  /* 0x0b5000001e1c7fae */ /* 0x0003e800081a1008 */
[----:B------:R5:W-:Y:S04]  /*2a0e0*/  STL [R1+0x7d0], R41 ;  /* 0x0007d02901007387 */ /* 0x000be80000100800 */
[----:B------:R-:W-:Y:S01]  /*2a0f0*/  STL [R1+0x7dc], R46 ;  /* 0x0007dc2e01007387 */ /* 0x000fe20000100800 */
[----:B-1----:R-:W-:-:S03]  /*2a100*/  IMAD.MOV.U32 R31, RZ, RZ, R41 ;  /* 0x000000ffff1f7224 */ /* 0x002fc600078e0029 */
[----:B-----5:R-:W5:Y:S01]  /*2a110*/  LDL.LU R41, [R1+0x950] ;  /* 0x0009500001297983 */ /* 0x020f620000300800 */
        /* <DEDUP_REMOVED lines=10> */
[----:B------:R-:W-:Y:S01]  /*2a1c0*/  IMAD.X R39, R39, 0x1, R2, P2 ;  /* 0x0000000127277824 */ /* 0x000fe200010e0602 */
[----:B-1----:R-:W-:-:S03]  /*2a1d0*/  MOV R30, R32 ;  /* 0x00000020001e7202 */ /* 0x002fc60000000f00 */
[----:B------:R-:W-:Y:S01]  /*2a1e0*/  IMAD.MOV.U32 R31, RZ, RZ, R39 ;  /* 0x000000ffff1f7224 */ /* 0x000fe200078e0027 */
[----:B------:R1:W-:Y:S01]  /*2a1f0*/  STL [R1+0x850], R39 ;  /* 0x0008502701007387 */ /* 0x0003e20000100800 */
[----:B------:R-:W-:-:S03]  /*2a200*/  IMAD.X R45, R45, 0x1, R2, P3 ;  /* 0x000000012d2d7824 */ /* 0x000fc600018e0602 */
[----:B------:R-:W-:Y:S04]  /*2a210*/  STL [R1+0x85c], R37 ;  /* 0x00085c2501007387 */ /* 0x000fe80000100800 */
[----:B------:R1:W-:Y:S04]  /*2a220*/  LDGSTS.E [R28+0xd400], desc[UR8][R30.64], P1 ;  /* 0x0d4000001e1c7fae */ /* 0x0003e800089a1008 */
[----:B-1----:R-:W5:Y:S04]  /*2a230*/  LDL.LU R39, [R1+0x1e4] ;  /* 0x0001e40001277983 */ /* 0x002f680000300800 */
[----:B------:R1:W-:Y:S04]  /*2a240*/  STL [R1+0x858], R45 ;  /* 0x0008582d01007387 */ /* 0x0003e80000100800 */
[----:B------:R-:W5:Y:S01]  /*2a250*/  LDL.LU R32, [R1+0x1ec] ;  /* 0x0001ec0001207983 */ /* 0x000f620000300800 */
[----:B------:R-:W-:-:S03]  /*2a260*/  IMAD.MOV.U32 R31, RZ, RZ, R45 ;  /* 0x000000ffff1f7224 */ /* 0x000fc600078e002d */
[----:B-1----:R-:W5:Y:S01]  /*2a270*/  LDL.LU R45, [R1+0x1e0] ;  /* 0x0001e000012d7983 */ /* 0x002f620000300800 */
[-C--:B------:R-:W-:Y:S01]  /*2a280*/  IADD3 R43, P2, PT, R43, R0.reuse, RZ ;  /* 0x000000002b2b7210 */ /* 0x080fe20007f5e0ff */
[----:B------:R-:W-:Y:S01]  /*2a290*/  IMAD.MOV.U32 R30, RZ, RZ, R37 ;  /* 0x000000ffff1e7224 */ /* 0x000fe200078e0025 */
[----:B------:R-:W-:Y:S01]  /*2a2a0*/  IADD3 R38, P3, PT, R38, R0, RZ ;  /* 0x0000000026267210 */ /* 0x000fe20007f7e0ff */
[----:B------:R-:W5:Y:S04]  /*2a2b0*/  LDL.LU R37, [R1+0x1e8] ;  /* 0x0001e80001257983 */ /* 0x000f680000300800 */
[----:B------:R1:W-:Y:S04]  /*2a2c0*/  LDGSTS.E [R28+0xd500], desc[UR8][R30.64], P0 ;  /* 0x0d5000001e1c7fae */ /* 0x0003e800081a1008 */
[----:B------:R-:W-:Y:S01]  /*2a2d0*/  STL [R1+0x8d4], R43 ;  /* 0x0008d42b01007387 */ /* 0x000fe20000100800 */
[----:B-1----:R-:W-:Y:S01]  /*2a2e0*/  IMAD.MOV.U32 R30, RZ, RZ, R43 ;  /* 0x000000ffff1e7224 */ /* 0x002fe200078e002b */
[----:B--2---:R-:W-:-:S05]  /*2a2f0*/  IADD3.X R44, PT, PT, R44, R2, RZ, P2, !PT ;  /* 0x000000022c2c7210 */ /* 0x004fca00017fe4ff */
[----:B------:R-:W-:Y:S02]  /*2a300*/  IMAD.MOV.U32 R31, RZ, RZ, R44 ;  /* 0x000000ffff1f7224 */ /* 0x000fe400078e002c */
[----:B---3--:R-:W-:Y:S01]  /*2a310*/  IMAD.X R42, R42, 0x1, R2, P3 ;  /* 0x000000012a2a7824 */ /* 0x008fe200018e0602 */
[----:B------:R1:W-:Y:S04]  /*2a320*/  STL [R1+0x8d0], R44 ;  /* 0x0008d02c01007387 */ /* 0x0003e80000100800 */
[----:B------:R2:W-:Y:S04]  /*2a330*/  STL [R1+0x8dc], R38 ;  /* 0x0008dc2601007387 */ /* 0x0005e80000100800 */
[----:B------:R3:W-:Y:S04]  /*2a340*/  LDGSTS.E [R28+0xe400], desc[UR8][R30.64], P1 ;  /* 0x0e4000001e1c7fae */ /* 0x0007e800089a1008 */
[----:B------:R-:W-:Y:S04]  /*2a350*/  STL [R1+0x8d8], R42 ;  /* 0x0008d82a01007387 */ /* 0x000fe80000100800 */
[----:B-1----:R-:W5:Y:S01]  /*2a360*/  LDL.LU R44, [R1+0x260] ;  /* 0x00026000012c7983 */ /* 0x002f620000300800 */
[----:B---3--:R-:W-:-:S03]  /*2a370*/  MOV R30, R38 ;  /* 0x00000026001e7202 */ /* 0x008fc60000000f00 */
[----:B--2---:R-:W2:Y:S01]  /*2a380*/  LDL.LU R38, [R1+0x264] ;  /* 0x0002640001267983 */ /* 0x004ea20000300800 */
[----:B----4-:R-:W-:-:S03]  /*2a390*/  IADD3 R34, P2, PT, R34, R0, RZ ;  /* 0x0000000022227210 */ /* 0x010fc60007f5e0ff */
[----:B------:R-:W3:Y:S01]  /*2a3a0*/  LDL.LU R47, [R1+0x268] ;  /* 0x00026800012f7983 */ /* 0x000ee20000300800 */
[----:B------:R-:W-:-:S03]  /*2a3b0*/  IMAD.MOV.U32 R31, RZ, RZ, R42 ;  /* 0x000000ffff1f7224 */ /* 0x000fc600078e002a */
[----:B------:R-:W4:Y:S01]  /*2a3c0*/  LDL.LU R46, [R1+0x26c] ;  /* 0x00026c00012e7983 */ /* 0x000f220000300800 */
[----:B------:R-:W-:-:S03]  /*2a3d0*/  IADD3 R33, P3, PT, R33, R0, RZ ;  /* 0x0000000021217210 */ /* 0x000fc60007f7e0ff */
[----:B------:R1:W-:Y:S04]  /*2a3e0*/  LDGSTS.E [R28+0xe500], desc[UR8][R30.64], P0 ;  /* 0x0e5000001e1c7fae */ /* 0x0003e800081a1008 */
[----:B------:R1:W-:Y:S01]  /*2a3f0*/  STL [R1+0x954], R34 ;  /* 0x0009542201007387 */ /* 0x0003e20000100800 */
[----:B-----5:R-:W-:Y:S01]  /*2a400*/  IMAD.X R41, R41, 0x1, R2, P2 ;  /* 0x0000000129297824 */ /* 0x020fe200010e0602 */
[----:B-1----:R-:W-:-:S03]  /*2a410*/  MOV R30, R34 ;  /* 0x00000022001e7202 */ /* 0x002fc60000000f00 */
[----:B------:R-:W-:Y:S01]  /*2a420*/  IMAD.MOV.U32 R31, RZ, RZ, R41 ;  /* 0x000000ffff1f7224 */ /* 0x000fe200078e0029 */
[----:B------:R1:W-:Y:S01]  /*2a430*/  STL [R1+0x950], R41 ;  /* 0x0009502901007387 */ /* 0x0003e20000100800 */
[----:B------:R-:W-:-:S03]  /*2a440*/  IMAD.X R35, R35, 0x1, R2, P3 ;  /* 0x0000000123237824 */ /* 0x000fc600018e0602 */
[----:B------:R-:W-:Y:S04]  /*2a450*/  STL [R1+0x95c], R33 ;  /* 0x00095c2101007387 */ /* 0x000fe80000100800 */
[----:B------:R-:W5:Y:S04]  /*2a460*/  LDL.LU R34, [R1+0x2e4] ;  /* 0x0002e40001227983 */ /* 0x000f680000300800 */
[----:B------:R1:W-:Y:S04]  /*2a470*/  STL [R1+0x958], R35 ;  /* 0x0009582301007387 */ /* 0x0003e80000100800 */
[----:B------:R1:W-:Y:S04]  /*2a480*/  LDGSTS.E [R28+0xf400], desc[UR8][R30.64], P1 ;  /* 0x0f4000001e1c7fae */ /* 0x0003e800089a1008 */
[----:B-1----:R-:W5:Y:S01]  /*2a490*/  LDL.LU R41, [R1+0x2ec] ;  /* 0x0002ec0001297983 */ /* 0x002f620000300800 */
[----:B------:R-:W-:-:S03]  /*2a4a0*/  IMAD.MOV.U32 R31, RZ, RZ, R35 ;  /* 0x000000ffff1f7224 */ /* 0x000fc600078e0023 */
        /* <DEDUP_REMOVED lines=9> */
[----:B------:R-:W-:-:S03]  /*2a540*/  IADD3.X R45, PT, PT, R45, R2, RZ, P2, !PT ;  /* 0x000000022d2d7210 */ /* 0x000fc600017fe4ff */
[----:B------:R-:W-:Y:S01]  /*2a550*/  STL [R1+0x1ec], R32 ;  /* 0x0001ec2001007387 */ /* 0x000fe20000100800 */
[----:B-1----:R-:W-:-:S03]  /*2a560*/  IMAD.MOV.U32 R30, RZ, RZ, R39 ;  /* 0x000000ffff1e7224 */ /* 0x002fc600078e0027 */
[----:B------:R1:W-:Y:S04]  /*2a570*/  STL [R1+0x1e0], R45 ;  /* 0x0001e02d01007387 */ /* 0x0003e80000100800 */
[----:B------:R-:W5:Y:S01]  /*2a580*/  LDL.LU R39, [R1+0x360] ;  /* 0x0003600001277983 */ /* 0x000f620000300800 */
[----:B------:R-:W-:-:S03]  /*2a590*/  MOV R31, R45 ;  /* 0x0000002d001f7202 */ /* 0x000fc60000000f00 */
[----:B-1----:R-:W5:Y:S01]  /*2a5a0*/  LDL.LU R45, [R1+0x368] ;  /* 0x00036800012d7983 */ /* 0x002f620000300800 */
[----:B------:R-:W-:Y:S01]  /*2a5b0*/  LOP3.LUT R28, R29, 0x30, RZ, 0x3c, !PT ;  /* 0x000000301d1c7812 */ /* 0x000fe200078e3cff */
[----:B------:R-:W-:-:S04]  /*2a5c0*/  IMAD.X R37, R37, 0x1, R2, P3 ;  /* 0x0000000125257824 */ /* 0x000fc800018e0602 */
[----:B------:R-:W-:Y:S01]  /*2a5d0*/  VIADD R28, R28, UR7 ;  /* 0x000000071c1c7c36 */ /* 0x000fe20008000000 */
[----:B------:R1:W-:Y:S04]  /*2a5e0*/  STL [R1+0x1e8], R37 ;  /* 0x0001e82501007387 */ /* 0x0003e80000100800 */
[----:B------:R1:W-:Y:S02]  /*2a5f0*/  LDGSTS.E [R28+0x600], desc[UR8][R30.64], P1 ;  /* 0x006000001e1c7fae */ /* 0x0003e400089a1008 */
[----:B-1----:R-:W-:Y:S02]  /*2a600*/  IMAD.MOV.U32 R30, RZ, RZ, R32 ;  /* 0x000000ffff1e7224 */ /* 0x002fe400078e0020 */
[----:B------:R-:W-:Y:S02]  /*2a610*/  IMAD.MOV.U32 R31, RZ, RZ, R37 ;  /* 0x000000ffff1f7224 */ /* 0x000fe400078e0025 */
[----:B------:R-:W5:Y:S04]  /*2a620*/  LDL.LU R37, [R1+0x3e4] ;  /* 0x0003e40001257983 */ /* 0x000f680000300800 */
[----:B------:R-:W5:Y:S04]  /*2a630*/  LDL.LU R32, [R1+0x3ec] ;  /* 0x0003ec0001207983 */ /* 0x000f680000300800 */
[----:B------:R1:W-:Y:S01]  /*2a640*/  LDGSTS.E [R28+0x700], desc[UR8][R30.64], P0 ;  /* 0x007000001e1c7fae */ /* 0x0003e200081a1008 */
[----:B--2---:R-:W-:-:S05]  /*2a650*/  IADD3 R38, P2, PT, R38, R0, RZ ;  /* 0x0000000026267210 */ /* 0x004fca0007f5e0ff */
[----:B------:R-:W-:Y:S01]  /*2a660*/  IMAD.X R44, R44, 0x1, R2, P2 ;  /* 0x000000012c2c7824 */ /* 0x000fe200010e0602 */
[----:B----4-:R-:W-:Y:S01]  /*2a670*/  IADD3 R46, P3, PT, R46, R0, RZ ;  /* 0x000000002e2e7210 */ /* 0x010fe20007f7e0ff */
[----:B------:R-:W-:Y:S02]  /*2a680*/  STL [R1+0x264], R38 ;  /* 0x0002642601007387 */ /* 0x000fe40000100800 */
[----:B-1----:R-:W-:Y:S01]  /*2a690*/  IMAD.MOV.U32 R31, RZ, RZ, R44 ;  /* 0x000000ffff1f7224 */ /* 0x002fe200078e002c */
[----:B---3--:R-:W-:Y:S01]  /*2a6a0*/  IADD3.X R47, PT, PT, R47, R2, RZ, P3, !PT ;  /* 0x000000022f2f7210 */ /* 0x008fe20001ffe4ff */
[----:B------:R1:W-:Y:S01]  /*2a6b0*/  STL [R1+0x260], R44 ;  /* 0x0002602c01007387 */ /* 0x0003e20000100800 */
[----:B------:R-:W-:-:S03]  /*2a6c0*/  IMAD.MOV.U32 R30, RZ, RZ, R38 ;  /* 0x000000ffff1e7224 */ /* 0x000fc600078e0026 */
[----:B------:R-:W-:Y:S04]  /*2a6d0*/  STL [R1+0x26c], R46 ;  /* 0x00026c2e01007387 */ /* 0x000fe80000100800 */
[----:B------:R2:W-:Y:S04]  /*2a6e0*/  LDGSTS.E [R28+0x1600], desc[UR8][R30.64], P1 ;  /* 0x016000001e1c7fae */ /* 0x0005e800089a1008 */
[----:B-1----:R-:W3:Y:S04]  /*2a6f0*/  LDL.LU R44, [R1+0x3e0] ;  /* 0x0003e000012c7983 */ /* 0x002ee80000300800 */
[----:B------:R-:W-:Y:S04]  /*2a700*/  STL [R1+0x268], R47 ;  /* 0x0002682f01007387 */ /* 0x000fe80000100800 */
[----:B------:R-:W4:Y:S01]  /*2a710*/  LDL.LU R38, [R1+0x3e8] ;  /* 0x0003e80001267983 */ /* 0x000f220000300800 */
[----:B-----5:R-:W-:Y:S01]  /*2a720*/  IADD3 R34, P2, PT, R34, R0, RZ ;  /* 0x0000000022227210 */ /* 0x020fe20007f5e0ff */
[----:B--2---:R-:W-:Y:S01]  /*2a730*/  IMAD.MOV.U32 R30, RZ, RZ, R46 ;  /* 0x000000ffff1e7224 */ /* 0x004fe200078e002e */
[----:B------:R-:W-:-:S03]  /*2a740*/  MOV R31, R47 ;  /* 0x0000002f001f7202 */ /* 0x000fc60000000f00 */
[----:B------:R1:W-:Y:S04]  /*2a750*/  STL [R1+0x2e4], R34 ;  /* 0x0002e42201007387 */ /* 0x0003e80000100800 */
[----:B------:R2:W-:Y:S01]  /*2a760*/  LDGSTS.E [R28+0x1700], desc[UR8][R30.64], P0 ;  /* 0x017000001e1c7fae */ /* 0x0005e200081a1008 */
[----:B------:R-:W-:Y:S01]  /*2a770*/  IADD3 R41, P3, PT, R41, R0, RZ ;  /* 0x0000000029297210 */ /* 0x000fe20007f7e0ff */
[----:B------:R-:W-:Y:S02]  /*2a780*/  IMAD.X R35, R35, 0x1, R2, P2 ;  /* 0x0000000123237824 */ /* 0x000fe400010e0602 */
[----:B--2---:R-:W-:Y:S02]  /*2a790*/  IMAD.MOV.U32 R30, RZ, RZ, R34 ;  /* 0x000000ffff1e7224 */ /* 0x004fe400078e0022 */
[----:B------:R-:W-:Y:S01]  /*2a7a0*/  IMAD.X R43, R43, 0x1, R2, P3 ;  /* 0x000000012b2b7824 */ /* 0x000fe200018e0602 */
[----:B------:R2:W-:Y:S01]  /*2a7b0*/  STL [R1+0x2e0], R35 ;  /* 0x0002e02301007387 */ /* 0x0005e20000100800 */
[----:B------:R-:W-:-:S03]  /*2a7c0*/  MOV R31, R35 ;  /* 0x00000023001f7202 */ /* 0x000fc60000000f00 */
[----:B------:R-:W-:Y:S04]  /*2a7d0*/  STL [R1+0x2ec], R41 ;  /* 0x0002ec2901007387 */ /* 0x000fe80000100800 */
[----:B-1----:R-:W5:Y:S01]  /*2a7e0*/  LDL.LU R34, [R1+0x464] ;  /* 0x0004640001227983 */ /* 0x002f620000300800 */
[----:B------:R-:W-:-:S03]  /*2a7f0*/  IADD3 R33, P2, PT, R33, R0, RZ ;  /* 0x0000000021217210 */ /* 0x000fc60007f5e0ff */
[----:B------:R1:W-:Y:S04]  /*2a800*/  STL [R1+0x2e8], R43 ;  /* 0x0002e82b01007387 */ /* 0x0003e80000100800 */
[----:B------:R1:W-:Y:S04]  /*2a810*/  LDGSTS.E [R28+0x2600], desc[UR8][R30.64], P1 ;  /* 0x026000001e1c7fae */ /* 0x0003e800089a1008 */
[----:B--2---:R-:W2:Y:S01]  /*2a820*/  LDL.LU R35, [R1+0x46c] ;  /* 0x00046c0001237983 */ /* 0x004ea20000300800 */
[----:B------:R-:W-:Y:S01]  /*2a830*/  IADD3 R42, P3, PT, R42, R0, RZ ;  /* 0x000000002a2a7210 */ /* 0x000fe20007f7e0ff */
[----:B-1----:R-:W-:-:S02]  /*2a840*/  IMAD.MOV.U32 R31, RZ, RZ, R43 ;  /* 0x000000ffff1f7224 */ /* 0x002fc400078e002b */
[----:B------:R-:W2:Y:S01]  /*2a850*/  LDL.LU R43, [R1+0x460] ;  /* 0x00046000012b7983 */ /* 0x000ea20000300800 */
[----:B------:R-:W-:-:S03]  /*2a860*/  IMAD.MOV.U32 R30, RZ, RZ, R41 ;  /* 0x000000ffff1e7224 */ /* 0x000fc600078e0029 */
[----:B------:R-:W2:Y:S04]  /*2a870*/  LDL.LU R41, [R1+0x468] ;  /* 0x0004680001297983 */ /* 0x000ea80000300800 */
[----:B------:R1:W-:Y:S01]  /*2a880*/  LDGSTS.E [R28+0x2700], desc[UR8][R30.64], P0 ;  /* 0x027000001e1c7fae */ /* 0x0003e200081a1008 */
[----:B------:R-:W-:-:S03]  /*2a890*/  IMAD.X R39, R39, 0x1, R2, P2 ;  /* 0x0000000127277824 */ /* 0x000fc600010e0602 */
[----:B------:R-:W-:Y:S01]  /*2a8a0*/  STL [R1+0x364], R33 ;  /* 0x0003642101007387 */ /* 0x000fe20000100800 */
[----:B------:R-:W-:-:S03]  /*2a8b0*/  IADD3.X R45, PT, PT, R45, R2, RZ, P3, !PT ;  /* 0x000000022d2d7210 */ /* 0x000fc60001ffe4ff */
[----:B------:R1:W-:Y:S02]  /*2a8c0*/  STL [R1+0x360], R39 ;  /* 0x0003602701007387 */ /* 0x0003e40000100800 */
[----:B-1----:R-:W-:Y:S02]  /*2a8d0*/  IMAD.MOV.U32 R30, RZ, RZ, R33 ;  /* 0x000000ffff1e7224 */ /* 0x002fe400078e0021 */
[----:B------:R-:W-:Y:S01]  /*2a8e0*/  STL [R1+0x36c], R42 ;  /* 0x00036c2a01007387 */ /* 0x000fe20000100800 */
[----:B------:R-:W-:-:S03]  /*2a8f0*/  IMAD.MOV.U32 R31, RZ, RZ, R39 ;  /* 0x000000ffff1f7224 */ /* 0x000fc600078e0027 */
[----:B------:R-:W2:Y:S04]  /*2a900*/  LDL.LU R39, [R1+0x4e4] ;  /* 0x0004e40001277983 */ /* 0x000ea80000300800 */
[----:B------:R1:W-:Y:S04]  /*2a910*/  STL [R1+0x368], R45 ;  /* 0x0003682d01007387 */ /* 0x0003e80000100800 */
[----:B------:R1:W-:Y:S04]  /*2a920*/  LDGSTS.E [R28+0x3600], desc[UR8][R30.64], P1 ;  /* 0x036000001e1c7fae */ /* 0x0003e800089a1008 */
[----:B------:R-:W2:Y:S01]  /*2a930*/  LDL.LU R33, [R1+0x4ec] ;  /* 0x0004ec0001217983 */ /* 0x000ea20000300800 */
[----:B-1----:R-:W-:-:S03]  /*2a940*/  MOV R31, R45 ;  /* 0x0000002d001f7202 */ /* 0x002fc60000000f00 */
[----:B------:R-:W2:Y:S01]  /*2a950*/  LDL.LU R45, [R1+0x4e0] ;  /* 0x0004e000012d7983 */ /* 0x000ea20000300800 */
        /* <DEDUP_REMOVED lines=9> */
[----:B----4-:R-:W-:-:S03]  /*2a9f0*/  IMAD.X R38, R38, 0x1, R2, P3 ;  /* 0x0000000126267824 */ /* 0x010fc600018e0602 */
[----:B------:R3:W-:Y:S04]  /*2aa00*/  STL [R1+0x3ec], R32 ;  /* 0x0003ec2001007387 */ /* 0x0007e80000100800 */
[----:B------:R-:W4:Y:S01]  /*2aa10*/  LDL.LU R37, [R1+0x564] ;  /* 0x0005640001257983 */ /* 0x000f220000300800 */
[----:B------:R-:W-:-:S03]  /*2aa20*/  MOV R31, R44 ;  /* 0x0000002c001f7202 */ /* 0x000fc60000000f00 */
[----:B------:R3:W-:Y:S04]  /*2aa30*/  STL [R1+0x3e8], R38 ;  /* 0x0003e82601007387 */ /* 0x0007e80000100800 */
[----:B------:R-:W4:Y:S04]  /*2aa40*/  LDL.LU R46, [R1+0x56c] ;  /* 0x00056c00012e7983 */ /* 0x000f280000300800 */
[----:B-1----:R-:W4:Y:S04]  /*2aa50*/  LDL.LU R44, [R1+0x560] ;  /* 0x00056000012c7983 */ /* 0x002f280000300800 */
[----:B------:R-:W4:Y:S04]  /*2aa60*/  LDL.LU R47, [R1+0x568] ;  /* 0x00056800012f7983 */ /* 0x000f280000300800 */
[----:B------:R1:W-:Y:S01]  /*2aa70*/  LDGSTS.E [R28+0x4600], desc[UR8][R30.64], P1 ;  /* 0x046000001e1c7fae */ /* 0x0003e200089a1008 */
[----:B-----5:R-:W-:Y:S01]  /*2aa80*/  IADD3 R34, P2, PT, R34, R0, RZ ;  /* 0x0000000022227210 */ /* 0x020fe20007f5e0ff */
[----:B-1----:R-:W-:-:S02]  /*2aa90*/  IMAD.MOV.U32 R30, RZ, RZ, R32 ;  /* 0x000000ffff1e7224 */ /* 0x002fc400078e0020 */
[----:B------:R-:W-:Y:S01]  /*2aaa0*/  IMAD.MOV.U32 R31, RZ, RZ, R38 ;  /* 0x000000ffff1f7224 */ /* 0x000fe200078e0026 */
[----:B---3--:R-:W3:Y:S04]  /*2aab0*/  LDL.LU R32, [R1+0x5e4] ;  /* 0x0005e40001207983 */ /* 0x008ee80000300800 */
[----:B------:R-:W5:Y:S01]  /*2aac0*/  LDL.LU R38, [R1+0x5ec] ;  /* 0x0005ec0001267983 */ /* 0x000f620000300800 */
[----:B--2---:R-:W-:-:S03]  /*2aad0*/  IADD3 R35, P3, PT, R35, R0, RZ ;  /* 0x0000000023237210 */ /* 0x004fc60007f7e0ff */
[----:B------:R1:W-:Y:S04]  /*2aae0*/  STL [R1+0x464], R34 ;  /* 0x0004642201007387 */ /* 0x0003e80000100800 */
[----:B------:R2:W-:Y:S01]  /*2aaf0*/  LDGSTS.E [R28+0x4700], desc[UR8][R30.64], P0 ;  /* 0x047000001e1c7fae */ /* 0x0005e200081a1008 */
[----:B------:R-:W-:Y:S01]  /*2ab00*/  IMAD.X R43, R43, 0x1, R2, P2 ;  /* 0x000000012b2b7824 */ /* 0x000fe200010e0602 */
[----:B------:R-:W-:-:S04]  /*2ab10*/  IADD3.X R41, PT, PT, R41, R2, RZ, P3, !PT ;  /* 0x0000000229297210 */ /* 0x000fc80001ffe4ff */
[----:B------:R1:W-:Y:S01]  /*2ab20*/  STL [R1+0x460], R43 ;  /* 0x0004602b01007387 */ /* 0x0003e20000100800 */
[----:B--2---:R-:W-:-:S03]  /*2ab30*/  IMAD.MOV.U32 R30, RZ, RZ, R34 ;  /* 0x000000ffff1e7224 */ /* 0x004fc600078e0022 */
[----:B------:R2:W-:Y:S04]  /*2ab40*/  STL [R1+0x46c], R35 ;  /* 0x00046c2301007387 */ /* 0x0005e80000100800 */
[----:B-1----:R-:W5:Y:S01]  /*2ab50*/  LDL.LU R34, [R1+0x5e0] ;  /* 0x0005e00001227983 */ /* 0x002f620000300800 */
[----:B------:R-:W-:-:S03]  /*2ab60*/  IMAD.MOV.U32 R31, RZ, RZ, R43 ;  /* 0x000000ffff1f7224 */ /* 0x000fc600078e002b */
[----:B------:R1:W-:Y:S04]  /*2ab70*/  STL [R1+0x468], R41 ;  /* 0x0004682901007387 */ /* 0x0003e80000100800 */
[----:B------:R-:W5:Y:S04]  /*2ab80*/  LDL.LU R43, [R1+0x5e8] ;  /* 0x0005e800012b7983 */ /* 0x000f680000300800 */
[----:B------:R1:W-:Y:S01]  /*2ab90*/  LDGSTS.E [R28+0x5600], desc[UR8][R30.64], P1 ;  /* 0x056000001e1c7fae */ /* 0x0003e200089a1008 */
[-C--:B------:R-:W-:Y:S01]  /*2aba0*/  IADD3 R39, P2, PT, R39, R0.reuse, RZ ;  /* 0x0000000027277210 */ /* 0x080fe20007f5e0ff */
[----:B-1----:R-:W-:Y:S01]  /*2abb0*/  IMAD.MOV.U32 R30, RZ, RZ, R35 ;  /* 0x000000ffff1e7224 */ /* 0x002fe200078e0023 */
[----:B------:R-:W-:Y:S01]  /*2abc0*/  MOV R31, R41 ;  /* 0x00000029001f7202 */ /* 0x000fe20000000f00 */
[----:B--2---:R-:W2:Y:S01]  /*2abd0*/  LDL.LU R35, [R1+0x664] ;  /* 0x0006640001237983 */ /* 0x004ea20000300800 */
[----:B------:R-:W-:-:S03]  /*2abe0*/  IADD3 R33, P3, PT, R33, R0, RZ ;  /* 0x0000000021217210 */ /* 0x000fc60007f7e0ff */
[----:B------:R-:W2:Y:S01]  /*2abf0*/  LDL.LU R41, [R1+0x66c] ;  /* 0x00066c0001297983 */ /* 0x000ea20000300800 */
[----:B------:R-:W-:-:S03]  /*2ac00*/  IMAD.X R45, R45, 0x1, R2, P2 ;  /* 0x000000012d2d7824 */ /* 0x000fc600010e0602 */
[----:B------:R1:W-:Y:S01]  /*2ac10*/  STL [R1+0x4e4], R39 ;  /* 0x0004e42701007387 */ /* 0x0003e20000100800 */
[----:B------:R-:W-:-:S03]  /*2ac20*/  IMAD.X R42, R42, 0x1, R2, P3 ;  /* 0x000000012a2a7824 */ /* 0x000fc600018e0602 */
[----:B------:R1:W-:Y:S04]  /*2ac30*/  LDGSTS.E [R28+0x5700], desc[UR8][R30.64], P0 ;  /* 0x057000001e1c7fae */ /* 0x0003e800081a1008 */
[----:B------:R1:W-:Y:S04]  /*2ac40*/  STL [R1+0x4e0], R45 ;  /* 0x0004e02d01007387 */ /* 0x0003e80000100800 */
[----:B------:R-:W-:Y:S01]  /*2ac50*/  STL [R1+0x4ec], R33 ;  /* 0x0004ec2101007387 */ /* 0x000fe20000100800 */
[----:B-1----:R-:W-:-:S03]  /*2ac60*/  IMAD.MOV.U32 R30, RZ, RZ, R39 ;  /* 0x000000ffff1e7224 */ /* 0x002fc600078e0027 */
[----:B------:R-:W2:Y:S01]  /*2ac70*/  LDL.LU R39, [R1+0x660] ;  /* 0x0006600001277983 */ /* 0x000ea20000300800 */
[----:B------:R-:W-:-:S03]  /*2ac80*/  MOV R31, R45 ;  /* 0x0000002d001f7202 */ /* 0x000fc60000000f00 */
[----:B------:R1:W-:Y:S04]  /*2ac90*/  STL [R1+0x4e8], R42 ;  /* 0x0004e82a01007387 */ /* 0x0003e80000100800 */
[----:B------:R-:W2:Y:S04]  /*2aca0*/  LDL.LU R45, [R1+0x668] ;  /* 0x00066800012d7983 */ /* 0x000ea80000300800 */
[----:B------:R1:W-:Y:S02]  /*2acb0*/  LDGSTS.E [R28+0x6600], desc[UR8][R30.64], P1 ;  /* 0x066000001e1c7fae */ /* 0x0003e400089a1008 */
[----:B-1----:R-:W-:-:S02]  /*2acc0*/  IMAD.MOV.U32 R30, RZ, RZ, R33 ;  /* 0x000000ffff1e7224 */ /* 0x002fc400078e0021 */
[----:B------:R-:W-:Y:S02]  /*2acd0*/  IMAD.MOV.U32 R31, RZ, RZ, R42 ;  /* 0x000000ffff1f7224 */ /* 0x000fe400078e002a */
[----:B------:R-:W2:Y:S04]  /*2ace0*/  LDL.LU R42, [R1+0x6e4] ;  /* 0x0006e400012a7983 */ /* 0x000ea80000300800 */
[----:B------:R-:W2:Y:S04]  /*2acf0*/  LDL.LU R33, [R1+0x6ec] ;  /* 0x0006ec0001217983 */ /* 0x000ea80000300800 */
[----:B------:R1:W-:Y:S01]  /*2ad00*/  LDGSTS.E [R28+0x6700], desc[UR8][R30.64], P0 ;  /* 0x067000001e1c7fae */ /* 0x0003e200081a1008 */
[----:B----4-:R-:W-:-:S05]  /*2ad10*/  IADD3 R37, P2, PT, R37, R0, RZ ;  /* 0x0000000025257210 */ /* 0x010fca0007f5e0ff */
[----:B------:R-:W-:Y:S01]  /*2ad20*/  STL [R1+0x564], R37 ;  /* 0x0005642501007387 */ /* 0x000fe20000100800 */
[----:B------:R-:W-:Y:S01]  /*2ad30*/  IADD3 R46, P3, PT, R46, R0, RZ ;  /* 0x000000002e2e7210 */ /* 0x000fe20007f7e0ff */
[----:B------:R-:W-:-:S03]  /*2ad40*/  IMAD.X R44, R44, 0x1, R2, P2 ;  /* 0x000000012c2c7824 */ /* 0x000fc600010e0602 */
[----:B------:R-:W-:Y:S02]  /*2ad50*/  IADD3.X R47, PT, PT, R47, R2, RZ, P3, !PT ;  /* 0x000000022f2f7210 */ /* 0x000fe40001ffe4ff */
[----:B------:R4:W-:Y:S01]  /*2ad60*/  STL [R1+0x560], R44 ;  /* 0x0005602c01007387 */ /* 0x0009e20000100800 */
[----:B-1----:R-:W-:-:S03]  /*2ad70*/  IMAD.MOV.U32 R31, RZ, RZ, R44 ;  /* 0x000000ffff1f7224 */ /* 0x002fc600078e002c */
[----:B------:R-:W-:Y:S01]  /*2ad80*/  STL [R1+0x56c], R46 ;  /* 0x00056c2e01007387 */ /* 0x000fe20000100800 */
[----:B------:R-:W-:-:S03]  /*2ad90*/  IMAD.MOV.U32 R30, RZ, RZ, R37 ;  /* 0x000000ffff1e7224 */ /* 0x000fc600078e0025 */
[----:B----4-:R-:W4:Y:S04]  /*2ada0*/  LDL.LU R44, [R1+0x6e0] ;  /* 0x0006e000012c7983 */ /* 0x010f280000300800 */
[----:B------:R-:W-:Y:S04]  /*2adb0*/  STL [R1+0x568], R47 ;  /* 0x0005682f01007387 */ /* 0x000fe80000100800 */
[----:B------:R-:W4:Y:S01]  /*2adc0*/  LDL.LU R37, [R1+0x6e8] ;  /* 0x0006e80001257983 */ /* 0x000f220000300800 */
[----:B---3--:R-:W-:-:S03]  /*2add0*/  IADD3 R32, P2, PT, R32, R0, RZ ;  /* 0x0000000020207210 */ /* 0x008fc60007f5e0ff */
[----:B------:R1:W-:Y:S01]  /*2ade0*/  LDGSTS.E [R28+0x7600], desc[UR8][R30.64], P1 ;  /* 0x076000001e1c7fae */ /* 0x0003e200089a1008 */
[----:B-----5:R-:W-:-:S03]  /*2adf0*/  IADD3 R38, P3, PT, R38, R0, RZ ;  /* 0x0000000026267210 */ /* 0x020fc60007f7e0ff */
[----:B------:R-:W-:Y:S01]  /*2ae00*/  STL [R1+0x5e4], R32 ;  /* 0x0005e42001007387 */ /* 0x000fe20000100800 */
[----:B-1----:R-:W-:Y:S01]  /*2ae10*/  IMAD.MOV.U32 R30, RZ, RZ, R46 ;  /* 0x000000ffff1e7224 */ /* 0x002fe200078e002e */
[----:B------:R-:W-:-:S05]  /*2ae20*/  MOV R31, R47 ;  /* 0x0000002f001f7202 */ /* 0x000fca0000000f00 */
[----:B------:R1:W-:Y:S01]  /*2ae30*/  LDGSTS.E [R28+0x7700], desc[UR8][R30.64], P0 ;  /* 0x077000001e1c7fae */ /* 0x0003e200081a1008 */
[----:B------:R-:W-:Y:S02]  /*2ae40*/  IMAD.X R34, R34, 0x1, R2, P2 ;  /* 0x0000000122227824 */ /* 0x000fe400010e0602 */
[----:B-1----:R-:W-:-:S03]  /*2ae50*/  IMAD.MOV.U32 R30, RZ, RZ, R32 ;  /* 0x000000ffff1e7224 */ /* 0x002fc600078e0020 */
[----:B------:R1:W-:Y:S01]  /*2ae60*/  STL [R1+0x5e0], R34 ;  /* 0x0005e02201007387 */ /* 0x0003e20000100800 */
[----:B------:R-:W-:Y:S01]  /*2ae70*/  MOV R31, R34 ;  /* 0x00000022001f7202 */ /* 0x000fe20000000f00 */
[----:B------:R-:W-:Y:S02]  /*2ae80*/  IMAD.X R43, R43, 0x1, R2, P3 ;  /* 0x000000012b2b7824 */ /* 0x000fe400018e0602 */
[----:B------:R-:W-:Y:S04]  /*2ae90*/  STL [R1+0x5ec], R38 ;  /* 0x0005ec2601007387 */ /* 0x000fe80000100800 */
[----:B------:R3:W-:Y:S04]  /*2aea0*/  LDGSTS.E [R28+0x8600], desc[UR8][R30.64], P1 ;  /* 0x086000001e1c7fae */ /* 0x0007e800089a1008 */
[----:B-1----:R-:W5:Y:S04]  /*2aeb0*/  LDL.LU R34, [R1+0x764] ;  /* 0x0007640001227983 */ /* 0x002f680000300800 */
[----:B------:R1:W-:Y:S04]  /*2aec0*/  STL [R1+0x5e8], R43 ;  /* 0x0005e82b01007387 */ /* 0x0003e80000100800 */
[----:B------:R-:W5:Y:S01]  /*2aed0*/  LDL.LU R32, [R1+0x76c] ;  /* 0x00076c0001207983 */ /* 0x000f620000300800 */
[----:B---3--:R-:W-:Y:S01]  /*2aee0*/  IMAD.MOV.U32 R31, RZ, RZ, R43 ;  /* 0x000000ffff1f7224 */ /* 0x008fe200078e002b */
[----:B--2---:R-:W-:-:S02]  /*2aef0*/  IADD3 R35, P2, PT, R35, R0, RZ ;  /* 0x0000000023237210 */ /* 0x004fc40007f5e0ff */
[----:B-1----:R-:W2:Y:S01]  /*2af00*/  LDL.LU R43, [R1+0x760] ;  /* 0x00076000012b7983 */ /* 0x002ea20000300800 */
[----:B------:R-:W-:Y:S01]  /*2af10*/  IMAD.MOV.U32 R30, RZ, RZ, R38 ;  /* 0x000000ffff1e7224 */ /* 0x000fe200078e0026 */
[----:B------:R-:W-:Y:S02]  /*2af20*/  IADD3 R41, P3, PT, R41, R0, RZ ;  /* 0x0000000029297210 */ /* 0x000fe40007f7e0ff */
[----:B------:R-:W3:Y:S04]  /*2af30*/  LDL.LU R38, [R1+0x768] ;  /* 0x0007680001267983 */ /* 0x000ee80000300800 */
[----:B------:R1:W-:Y:S04]  /*2af40*/  LDGSTS.E [R28+0x8700], desc[UR8][R30.64], P0 ;  /* 0x087000001e1c7fae */ /* 0x0003e800081a1008 */
[----:B------:R1:W-:Y:S01]  /*2af50*/  STL [R1+0x664], R35 ;  /* 0x0006642301007387 */ /* 0x0003e20000100800 */
[----:B------:R-:W-:-:S02]  /*2af60*/  IMAD.X R39, R39, 0x1, R2, P2 ;  /* 0x0000000127277824 */ /* 0x000fc400010e0602 */
[----:B-1----:R-:W-:Y:S02]  /*2af70*/  IMAD.MOV.U32 R30, RZ, RZ, R35 ;  /* 0x000000ffff1e7224 */ /* 0x002fe400078e0023 */
[----:B------:R-:W-:Y:S01]  /*2af80*/  IMAD.MOV.U32 R31, RZ, RZ, R39 ;  /* 0x000000ffff1f7224 */ /* 0x000fe200078e0027 */
[----:B------:R1:W-:Y:S01]  /*2af90*/  STL [R1+0x660], R39 ;  /* 0x0006602701007387 */ /* 0x0003e20000100800 */
[----:B------:R-:W-:-:S03]  /*2afa0*/  IADD3.X R45, PT, PT, R45, R2, RZ, P3, !PT ;  /* 0x000000022d2d7210 */ /* 0x000fc60001ffe4ff */
[----:B------:R1:W-:Y:S04]  /*2afb0*/  STL [R1+0x66c], R41 ;  /* 0x00066c2901007387 */ /* 0x0003e80000100800 */
[----:B------:R-:W3:Y:S04]  /*2afc0*/  LDL.LU R35, [R1+0x7e4] ;  /* 0x0007e40001237983 */ /* 0x000ee80000300800 */
[----:B------:R1:W-:Y:S04]  /*2afd0*/  STL [R1+0x668], R45 ;  /* 0x0006682d01007387 */ /* 0x0003e80000100800 */
[----:B------:R1:W-:Y:S04]  /*2afe0*/  LDGSTS.E [R28+0x9600], desc[UR8][R30.64], P1 ;  /* 0x096000001e1c7fae */ /* 0x0003e800089a1008 */
[----:B-1----:R-:W3:Y:S01]  /*2aff0*/  LDL.LU R39, [R1+0x7ec] ;  /* 0x0007ec0001277983 */ /* 0x002ee20000300800 */
[----:B------:R-:W-:-:S03]  /*2b000*/  IMAD.MOV.U32 R30, RZ, RZ, R41 ;  /* 0x000000ffff1e7224 */ /* 0x000fc600078e0029 */
[----:B------:R-:W3:Y:S01]  /*2b010*/  LDL.LU R41, [R1+0x7e0] ;  /* 0x0007e00001297983 */ /* 0x000ee20000300800 */
[----:B------:R-:W-:-:S03]  /*2b020*/  MOV R31, R45 ;  /* 0x0000002d001f7202 */ /* 0x000fc60000000f00 */
[----:B------:R-:W3:Y:S01]  /*2b030*/  LDL.LU R45, [R1+0x7e8] ;  /* 0x0007e800012d7983 */ /* 0x000ee20000300800 */
[-C--:B------:R-:W-:Y:S02]  /*2b040*/  IADD3 R42, P2, PT, R42, R0.reuse, RZ ;  /* 0x000000002a2a7210 */ /* 0x080fe40007f5e0ff */
[----:B------:R-:W-:Y:S01]  /*2b050*/  IADD3 R33, P3, PT, R33, R0, RZ ;  /* 0x0000000021217210 */ /* 0x000fe20007f7e0ff */
[----:B------:R1:W-:Y:S04]  /*2b060*/  LDGSTS.E [R28+0x9700], desc[UR8][R30.64], P0 ;  /* 0x097000001e1c7fae */ /* 0x0003e800081a1008 */
[----:B------:R4:W-:Y:S01]  /*2b070*/  STL [R1+0x6e4], R42 ;  /* 0x0006e42a01007387 */ /* 0x0009e20000100800 */
[----:B-1----:R-:W-:Y:S02]  /*2b080*/  IMAD.MOV.U32 R30, RZ, RZ, R42 ;  /* 0x000000ffff1e7224 */ /* 0x002fe400078e002a */
[----:B----4-:R-:W-:-:S05]  /*2b090*/  IMAD.X R44, R44, 0x1, R2, P2 ;  /* 0x000000012c2c7824 */ /* 0x010fca00010e0602 */
[----:B------:R1:W-:Y:S01]  /*2b0a0*/  STL [R1+0x6e0], R44 ;  /* 0x0006e02c01007387 */ /* 0x0003e20000100800 */
[----:B------:R-:W-:-:S03]  /*2b0b0*/  IMAD.X R37, R37, 0x1, R2, P3 ;  /* 0x0000000125257824 */ /* 0x000fc600018e0602 */
[----:B------:R4:W-:Y:S01]  /*2b0c0*/  STL [R1+0x6ec], R33 ;  /* 0x0006ec2101007387 */ /* 0x0009e20000100800 */
[----:B------:R-:W-:-:S03]  /*2b0d0*/  MOV R31, R44 ;  /* 0x0000002c001f7202 */ /* 0x000fc60000000f00 */
[----:B------:R-:W3:Y:S04]  /*2b0e0*/  LDL.LU R42, [R1+0x864] ;  /* 0x00086400012a7983 */ /* 0x000ee80000300800 */
[----:B------:R4:W-:Y:S04]  /*2b0f0*/  STL [R1+0x6e8], R37 ;  /* 0x0006e82501007387 */ /* 0x0009e80000100800 */
[----:B-1----:R-:W3:Y:S04]  /*2b100*/  LDL.LU R44, [R1+0x86c] ;  /* 0x00086c00012c7983 */ /* 0x002ee80000300800 */
[----:B------:R-:W3:Y:S04]  /*2b110*/  LDL.LU R46, [R1+0x860] ;  /* 0x00086000012e7983 */ /* 0x000ee80000300800 */
[----:B------:R-:W3:Y:S04]  /*2b120*/  LDL.LU R47, [R1+0x868] ;  /* 0x00086800012f7983 */ /* 0x000ee80000300800 */
[----:B------:R1:W-:Y:S02]  /*2b130*/  LDGSTS.E [R28+0xa600], desc[UR8][R30.64], P1 ;  /* 0x0a6000001e1c7fae */ /* 0x0003e400089a1008 */
[----:B-1----:R-:W-:-:S02]  /*2b140*/  IMAD.MOV.U32 R30, RZ, RZ, R33 ;  /* 0x000000ffff1e7224 */ /* 0x002fc400078e0021 */
[----:B------:R-:W-:Y:S01]  /*2b150*/  IMAD.MOV.U32 R31, RZ, RZ, R37 ;  /* 0x000000ffff1f7224 */ /* 0x000fe200078e0025 */
[----:B----4-:R-:W4:Y:S04]  /*2b160*/  LDL.LU R33, [R1+0x8e4] ;  /* 0x0008e40001217983 */ /* 0x010f280000300800 */
[----:B------:R-:W4:Y:S04]  /*2b170*/  LDL.LU R37, [R1+0x8ec] ;  /* 0x0008ec0001257983 */ /* 0x000f280000300800 */
[----:B------:R1:W-:Y:S01]  /*2b180*/  LDGSTS.E [R28+0xa700], desc[UR8][R30.64], P0 ;  /* 0x0a7000001e1c7fae */ /* 0x0003e200081a1008 */
[----:B-----5:R-:W-:-:S05]  /*2b190*/  IADD3 R34, P2, PT, R34, R0, RZ ;  /* 0x0000000022227210 */ /* 0x020fca0007f5e0ff */
[----:B------:R5:W-:Y:S01]  /*2b1a0*/  STL [R1+0x764], R34 ;  /* 0x0007642201007387 */ /* 0x000be20000100800 */
[----:B------:R-:W-:Y:S01]  /*2b1b0*/  IADD3 R32, P3, PT, R32, R0, RZ ;  /* 0x0000000020207210 */ /* 0x000fe20007f7e0ff */
[----:B--2---:R-:W-:Y:S02]  /*2b1c0*/  IMAD.X R43, R43, 0x1, R2, P2 ;  /* 0x000000012b2b7824 */ /* 0x004fe400010e0602 */
[----:B-1----:R-:W-:Y:S01]  /*2b1d0*/  IMAD.MOV.U32 R30, RZ, RZ, R34 ;  /* 0x000000ffff1e7224 */ /* 0x002fe200078e0022 */
[----:B---3--:R-:W-:Y:S02]  /*2b1e0*/  IADD3.X R38, PT, PT, R38, R2, RZ, P3, !PT ;  /* 0x0000000226267210 */ /* 0x008fe40001ffe4ff */
[----:B------:R1:W-:Y:S04]  /*2b1f0*/  STL [R1+0x760], R43 ;  /* 0x0007602b01007387 */ /* 0x0003e80000100800 */
[----:B------:R2:W-:Y:S04]  /*2b200*/  STL [R1+0x76c], R32 ;  /* 0x00076c2001007387 */ /* 0x0005e80000100800 */
[----:B-----5:R-:W3:Y:S01]  /*2b210*/  LDL.LU R34, [R1+0x8e0] ;  /* 0x0008e00001227983 */ /* 0x020ee20000300800 */
[----:B------:R-:W-:-:S03]  /*2b220*/  IMAD.MOV.U32 R31, RZ, RZ, R43 ;  /* 0x000000ffff1f7224 */ /* 0x000fc600078e002b */
[----:B------:R5:W-:Y:S04]  /*2b230*/  STL [R1+0x768], R38 ;  /* 0x0007682601007387 */ /* 0x000be80000100800 */
[----:B-1----:R-:W3:Y:S04]  /*2b240*/  LDL.LU R43, [R1+0x8e8] ;  /* 0x0008e800012b7983 */ /* 0x002ee80000300800 */
[----:B------:R1:W-:Y:S01]  /*2b250*/  LDGSTS.E [R28+0xb600], desc[UR8][R30.64], P1 ;  /* 0x0b6000001e1c7fae */ /* 0x0003e200089a1008 */
[----:B------:R-:W-:Y:S01]  /*2b260*/  IADD3 R35, P2, PT, R35, R0, RZ ;  /* 0x0000000023237210 */ /* 0x000fe20007f5e0ff */
[----:B-1----:R-:W-:Y:S01]  /*2b270*/  IMAD.MOV.U32 R30, RZ, RZ, R32 ;  /* 0x000000ffff1e7224 */ /* 0x002fe200078e0020 */
[----:B------:R-:W-:Y:S01]  /*2b280*/  MOV R31, R38 ;  /* 0x00000026001f7202 */ /* 0x000fe20000000f00 */
[----:B--2---:R-:W2:Y:S04]  /*2b290*/  LDL.LU R32, [R1+0x964] ;  /* 0x0009640001207983 */ /* 0x004ea80000300800 */
[----:B-----5:R-:W5:Y:S01]  /*2b2a0*/  LDL.LU R38, [R1+0x96c] ;  /* 0x00096c0001267983 */ /* 0x020f620000300800 */
[----:B------:R-:W-:-:S03]  /*2b2b0*/  IADD3 R39, P3, PT, R39, R0, RZ ;  /* 0x0000000027277210 */ /* 0x000fc60007f7e0ff */
[----:B------:R1:W-:Y:S04]  /*2b2c0*/  STL [R1+0x7e4], R35 ;  /* 0x0007e42301007387 */ /* 0x0003e80000100800 */
[----:B------:R1:W-:Y:S01]  /*2b2d0*/  LDGSTS.E [R28+0xb700], desc[UR8][R30.64], P0 ;  /* 0x0b7000001e1c7fae */ /* 0x0003e200081a1008 */
[--C-:B------:R-:W-:Y:S02]  /*2b2e0*/  IMAD.X R41, R41, 0x1, R2.reuse, P2 ;  /* 0x0000000129297824 */ /* 0x100fe400010e0602 */
[----:B------:R-:W-:-:S03]  /*2b2f0*/  IMAD.X R45, R45, 0x1, R2, P3 ;  /* 0x000000012d2d7824 */ /* 0x000fc600018e0602 */
[----:B------:R1:W-:Y:S02]  /*2b300*/  STL [R1+0x7e0], R41 ;  /* 0x0007e02901007387 */ /* 0x0003e40000100800 */
[----:B-1----:R-:W-:Y:S02]  /*2b310*/  IMAD.MOV.U32 R30, RZ, RZ, R35 ;  /* 0x000000ffff1e7224 */ /* 0x002fe400078e0023 */
[----:B------:R1:W-:Y:S04]  /*2b320*/  STL [R1+0x7ec], R39 ;  /* 0x0007ec2701007387 */ /* 0x0003e80000100800 */
[----:B------:R-:W5:Y:S01]  /*2b330*/  LDL.LU R35, [R1+0x960] ;  /* 0x0009600001237983 */ /* 0x000f620000300800 */
[----:B------:R-:W-:-:S03]  /*2b340*/  MOV R31, R41 ;  /* 0x00000029001f7202 */ /* 0x000fc60000000f00 */
[----:B------:R1:W-:Y:S04]  /*2b350*/  STL [R1+0x7e8], R45 ;  /* 0x0007e82d01007387 */ /* 0x0003e80000100800 */
[----:B------:R-:W5:Y:S04]  /*2b360*/  LDL.LU R41, [R1+0x968] ;  /* 0x0009680001297983 */ /* 0x000f680000300800 */
[----:B------:R1:W-:Y:S02]  /*2b370*/  LDGSTS.E [R28+0xc600], desc[UR8][R30.64], P1 ;  /* 0x0c6000001e1c7fae */ /* 0x0003e400089a1008 */
[----:B-1----:R-:W-:-:S02]  /*2b380*/  IMAD.MOV.U32 R30, RZ, RZ, R39 ;  /* 0x000000ffff1e7224 */ /* 0x002fc400078e0027 */
[----:B------:R-:W-:Y:S01]  /*2b390*/  IMAD.MOV.U32 R31, RZ, RZ, R45 ;  /* 0x000000ffff1f7224 */ /* 0x000fe200078e002d */
[----:B------:R-:W5:Y:S04]  /*2b3a0*/  LDL.LU R39, [R1+0x1f4] ;  /* 0x0001f40001277983 */ /* 0x000f680000300800 */
[----:B------:R-:W5:Y:S04]  /*2b3b0*/  LDL.LU R45, [R1+0x1fc] ;  /* 0x0001fc00012d7983 */ /* 0x000f680000300800 */
[----:B------:R1:W-:Y:S01]  /*2b3c0*/  LDGSTS.E [R28+0xc700], desc[UR8][R30.64], P0 ;  /* 0x0c7000001e1c7fae */ /* 0x0003e200081a1008 */
[----:B------:R-:W-:-:S05]  /*2b3d0*/  IADD3 R42, P2, PT, R42, R0, RZ ;  /* 0x000000002a2a7210 */ /* 0x000fca0007f5e0ff */
[----:B------:R1:W-:Y:S01]  /*2b3e0*/  STL [R1+0x864], R42 ;  /* 0x0008642a01007387 */ /* 0x0003e20000100800 */
[----:B------:R-:W-:Y:S01]  /*2b3f0*/  IADD3 R44, P3, PT, R44, R0, RZ ;  /* 0x000000002c2c7210 */ /* 0x000fe20007f7e0ff */
[----:B------:R-:W-:Y:S02]  /*2b400*/  IMAD.X R46, R46, 0x1, R2, P2 ;  /* 0x000000012e2e7824 */ /* 0x000fe400010e0602 */
[----:B-1----:R-:W-:Y:S01]  /*2b410*/  IMAD.MOV.U32 R30, RZ, RZ, R42 ;  /* 0x000000ffff1e7224 */ /* 0x002fe200078e002a */
[----:B------:R-:W-:Y:S02]  /*2b420*/  IADD3.X R47, PT, PT, R47, R2, RZ, P3, !PT ;  /* 0x000000022f2f7210 */ /* 0x000fe40001ffe4ff */
[----:B------:R1:W-:Y:S01]  /*2b430*/  STL [R1+0x860], R46 ;  /* 0x0008602e01007387 */ /* 0x0003e20000100800 */
[----:B------:R-:W-:-:S03]  /*2b440*/  IMAD.MOV.U32 R31, RZ, RZ, R46 ;  /* 0x000000ffff1f7224 */ /* 0x000fc600078e002e */
[----:B------:R-:W-:Y:S04]  /*2b450*/  STL [R1+0x86c], R44 ;  /* 0x00086c2c01007387 */ /* 0x000fe80000100800 */
[----:B------:R-:W5:Y:S04]  /*2b460*/  LDL.LU R42, [R1+0x1f0] ;  /* 0x0001f000012a7983 */ /* 0x000f680000300800 */
[----:B------:R-:W-:Y:S04]  /*2b470*/  STL [R1+0x868], R47 ;  /* 0x0008682f01007387 */ /* 0x000fe80000100800 */
[----:B-1----:R-:W5:Y:S01]  /*2b480*/  LDL.LU R46, [R1+0x1f8] ;  /* 0x0001f800012e7983 */ /* 0x002f620000300800 */
[----:B----4-:R-:W-:-:S03]  /*2b490*/  IADD3 R33, P2, PT, R33, R0, RZ ;  /* 0x0000000021217210 */ /* 0x010fc60007f5e0ff */
[----:B------:R1:W-:Y:S01]  /*2b4a0*/  LDGSTS.E [R28+0xd600], desc[UR8][R30.64], P1 ;  /* 0x0d6000001e1c7fae */ /* 0x0003e200089a1008 */
[----:B------:R-:W-:-:S03]  /*2b4b0*/  IADD3 R37, P3, PT, R37, R0, RZ ;  /* 0x0000000025257210 */ /* 0x000fc60007f7e0ff */
[----:B------:R4:W-:Y:S01]  /*2b4c0*/  STL [R1+0x8e4], R33 ;  /* 0x0008e42101007387 */ /* 0x0009e20000100800 */
[----:B-1----:R-:W-:Y:S01]  /*2b4d0*/  IMAD.MOV.U32 R30, RZ, RZ, R44 ;  /* 0x000000ffff1e7224 */ /* 0x002fe200078e002c */
[----:B------:R-:W-:-:S05]  /*2b4e0*/  MOV R31, R47 ;  /* 0x0000002f001f7202 */ /* 0x000fca0000000f00 */
[----:B------:R1:W-:Y:S02]  /*2b4f0*/  LDGSTS.E [R28+0xd700], desc[UR8][R30.64], P0 ;  /* 0x0d7000001e1c7fae */ /* 0x0003e400081a1008 */
[----:B-1----:R-:W-:Y:S02]  /*2b500*/  IMAD.MOV.U32 R30, RZ, RZ, R33 ;  /* 0x000000ffff1e7224 */ /* 0x002fe400078e0021 */
[----:B---3--:R-:W-:-:S05]  /*2b510*/  IMAD.X R34, R34, 0x1, R2, P2 ;  /* 0x0000000122227824 */ /* 0x008fca00010e0602 */
[----:B------:R-:W-:Y:S01]  /*2b520*/  MOV R31, R34 ;  /* 0x00000022001f7202 */ /* 0x000fe20000000f00 */
[----:B------:R1:W-:Y:S01]  /*2b530*/  STL [R1+0x8e0], R34 ;  /* 0x0008e02201007387 */ /* 0x0003e20000100800 */
[----:B------:R-:W-:-:S03]  /*2b540*/  IMAD.X R43, R43, 0x1, R2, P3 ;  /* 0x000000012b2b7824 */ /* 0x000fc600018e0602 */
[----:B------:R3:W-:Y:S04]  /*2b550*/  STL [R1+0x8ec], R37 ;  /* 0x0008ec2501007387 */ /* 0x0007e80000100800 */
[----:B----4-:R-:W4:Y:S04]  /*2b560*/  LDL.LU R33, [R1+0x274] ;  /* 0x0002740001217983 */ /* 0x010f280000300800 */
[----:B------:R-:W-:Y:S04]  /*2b570*/  STL [R1+0x8e8], R43 ;  /* 0x0008e82b01007387 */ /* 0x000fe80000100800 */
[----:B------:R3:W-:Y:S04]  /*2b580*/  LDGSTS.E [R28+0xe600], desc[UR8][R30.64], P1 ;  /* 0x0e6000001e1c7fae */ /* 0x0007e800089a1008 */
[----:B-1----:R-:W4:Y:S01]  /*2b590*/  LDL.LU R34, [R1+0x27c] ;  /* 0x00027c0001227983 */ /* 0x002f220000300800 */
[----:B--2---:R-:W-:Y:S01]  /*2b5a0*/  IADD3 R32, P2, PT, R32, R0, RZ ;  /* 0x0000000020207210 */ /* 0x004fe20007f5e0ff */
[----:B---3--:R-:W-:-:S02]  /*2b5b0*/  IMAD.MOV.U32 R30, RZ, RZ, R37 ;  /* 0x000000ffff1e7224 */ /* 0x008fc400078e0025 */
[----:B------:R-:W2:Y:S01]  /*2b5c0*/  LDL.LU R37, [R1+0x270] ;  /* 0x0002700001257983 */ /* 0x000ea20000300800 */
[----:B------:R-:W-:Y:S01]  /*2b5d0*/  IMAD.MOV.U32 R31, RZ, RZ, R43 ;  /* 0x000000ffff1f7224 */ /* 0x000fe200078e002b */
[----:B-----5:R-:W-:Y:S02]  /*2b5e0*/  IADD3 R38, P3, PT, R38, R0, RZ ;  /* 0x0000000026267210 */ /* 0x020fe40007f7e0ff */
        /* <DEDUP_REMOVED lines=8> */
[----:B------:R-:W-:Y:S04]  /*2b670*/  STL [R1+0x96c], R38 ;  /* 0x00096c2601007387 */ /* 0x000fe80000100800 */
[----:B-----5:R-:W5:Y:S04]  /*2b680*/  LDL.LU R32, [R1+0x2f4] ;  /* 0x0002f40001207983 */ /* 0x020f680000300800 */
[----:B------:R1:W-:Y:S04]  /*2b690*/  STL [R1+0x968], R41 ;  /* 0x0009682901007387 */ /* 0x0003e80000100800 */
[----:B------:R1:W-:Y:S04]  /*2b6a0*/  LDGSTS.E [R28+0xf600], desc[UR8][R30.64], P1 ;  /* 0x0f6000001e1c7fae */ /* 0x0003e800089a1008 */
[----:B-1----:R-:W5:Y:S01]  /*2b6b0*/  LDL.LU R35, [R1+0x2fc] ;  /* 0x0002fc0001237983 */ /* 0x002f620000300800 */
[----:B------:R-:W-:-:S03]  /*2b6c0*/  MOV R31, R41 ;  /* 0x00000029001f7202 */ /* 0x000fc60000000f00 */
[----:B------:R-:W5:Y:S04]  /*2b6d0*/  LDL.LU R41, [R1+0x2f0] ;  /* 0x0002f00001297983 */ /* 0x000f680000300800 */
[----:B------:R-:W5:Y:S01]  /*2b6e0*/  LDL.LU R43, [R1+0x2f8] ;  /* 0x0002f800012b7983 */ /* 0x000f620000300800 */
[-C--:B------:R-:W-:Y:S02]  /*2b6f0*/  IADD3 R39, P2, PT, R39, R0.reuse, RZ ;  /* 0x0000000027277210 */ /* 0x080fe40007f5e0ff */
[----:B------:R-:W-:Y:S01]  /*2b700*/  IADD3 R45, P3, PT, R45, R0, RZ ;  /* 0x000000002d2d7210 */ /* 0x000fe20007f7e0ff */
[----:B------:R-:W-:Y:S02]  /*2b710*/  IMAD.MOV.U32 R30, RZ, RZ, R38 ;  /* 0x000000ffff1e7224 */ /* 0x000fe400078e0026 */
[----:B------:R-:W-:Y:S04]  /*2b720*/  STL [R1+0x1f4], R39 ;  /* 0x0001f42701007387 */ /* 0x000fe80000100800 */
[----:B------:R1:W-:Y:S02]  /*2b730*/  LDGSTS.E [R28+0xf700], desc[UR8][R30.64], P0 ;  /* 0x0f7000001e1c7fae */ /* 0x0003e400081a1008 */
[----:B-1----:R-:W-:Y:S01]  /*2b740*/  VIADD R28, R36, UR7 ;  /* 0x00000007241c7c36 */ /* 0x002fe20008000000 */
[----:B------:R-:W-:Y:S01]  /*2b750*/  MOV R30, R39 ;  /* 0x00000027001e7202 */ /* 0x000fe20000000f00 */
[----:B------:R-:W-:-:S05]  /*2b760*/  IMAD.X R42, R42, 0x1, R2, P2 ;  /* 0x000000012a2a7824 */ /* 0x000fca00010e0602 */
[----:B------:R1:W-:Y:S01]  /*2b770*/  STL [R1+0x1f0], R42 ;  /* 0x0001f02a01007387 */ /* 0x0003e20000100800 */
[----:B------:R-:W-:-:S03]  /*2b780*/  IMAD.X R46, R46, 0x1, R2, P3 ;  /* 0x000000012e2e7824 */ /* 0x000fc600018e0602 */
[----:B------:R-:W-:Y:S01]  /*2b790*/  STL [R1+0x1fc], R45 ;  /* 0x0001fc2d01007387 */ /* 0x000fe20000100800 */
[----:B------:R-:W-:-:S03]  /*2b7a0*/  IMAD.MOV.U32 R31, RZ, RZ, R42 ;  /* 0x000000ffff1f7224 */ /* 0x000fc600078e002a */
[----:B------:R-:W5:Y:S04]  /*2b7b0*/  LDL.LU R38, [R1+0x374] ;  /* 0x0003740001267983 */ /* 0x000f680000300800 */
[----:B------:R-:W-:Y:S04]  /*2b7c0*/  STL [R1+0x1f8], R46 ;  /* 0x0001f82e01007387 */ /* 0x000fe80000100800 */
[----:B------:R-:W5:Y:S04]  /*2b7d0*/  LDL.LU R36, [R1+0x37c] ;  /* 0x00037c0001247983 */ /* 0x000f680000300800 */
[----:B-1----:R-:W5:Y:S04]  /*2b7e0*/  LDL.LU R42, [R1+0x370] ;  /* 0x00037000012a7983 */ /* 0x002f680000300800 */
[----:B------:R-:W5:Y:S04]  /*2b7f0*/  LDL.LU R39, [R1+0x378] ;  /* 0x0003780001277983 */ /* 0x000f680000300800 */
[----:B------:R1:W-:Y:S02]  /*2b800*/  LDGSTS.E [R28+0x800], desc[UR8][R30.64], P1 ;  /* 0x008000001e1c7fae */ /* 0x0003e400089a1008 */
[----:B-1----:R-:W-:-:S02]  /*2b810*/  IMAD.MOV.U32 R30, RZ, RZ, R45 ;  /* 0x000000ffff1e7224 */ /* 0x002fc400078e002d */
[----:B------:R-:W-:-:S05]  /*2b820*/  IMAD.MOV.U32 R31, RZ, RZ, R46 ;  /* 0x000000ffff1f7224 */ /* 0x000fca00078e002e */
[----:B------:R1:W-:Y:S01]  /*2b830*/  LDGSTS.E [R28+0x900], desc[UR8][R30.64], P0 ;  /* 0x009000001e1c7fae */ /* 0x0003e200081a1008 */
[----:B----4-:R-:W-:-:S05]  /*2b840*/  IADD3 R33, P2, PT, R33, R0, RZ ;  /* 0x0000000021217210 */ /* 0x010fca0007f5e0ff */
[----:B------:R-:W-:Y:S01]  /*2b850*/  STL [R1+0x274], R33 ;  /* 0x0002742101007387 */ /* 0x000fe20000100800 */
[----:B-1----:R-:W-:Y:S01]  /*2b860*/  IMAD.MOV.U32 R30, RZ, RZ, R33 ;  /* 0x000000ffff1e7224 */ /* 0x002fe200078e0021 */
[----:B------:R-:W-:Y:S02]  /*2b870*/  IADD3 R34, P3, PT, R34, R0, RZ ;  /* 0x0000000022227210 */ /* 0x000fe40007f7e0ff */
[----:B--2---:R-:W-:-:S03]  /*2b880*/  IADD3.X R37, PT, PT, R37, R2, RZ, P2, !PT ;  /* 0x0000000225257210 */ /* 0x004fc600017fe4ff */
[----:B---3--:R-:W-:Y:S02]  /*2b890*/  IMAD.X R44, R44, 0x1, R2, P3 ;  /* 0x000000012c2c7824 */ /* 0x008fe400018e0602 */
[----:B------:R1:W-:Y:S01]  /*2b8a0*/  STL [R1+0x270], R37 ;  /* 0x0002702501007387 */ /* 0x0003e20000100800 */
[----:B------:R-:W-:-:S03]  /*2b8b0*/  IMAD.MOV.U32 R31, RZ, RZ, R37 ;  /* 0x000000ffff1f7224 */ /* 0x000fc600078e0025 */
[----:B------:R-:W-:Y:S04]  /*2b8c0*/  STL [R1+0x27c], R34 ;  /* 0x00027c2201007387 */ /* 0x000fe80000100800 */
[----:B------:R2:W-:Y:S04]  /*2b8d0*/  LDGSTS.E [R28+0x1800], desc[UR8][R30.64], P1 ;  /* 0x018000001e1c7fae */ /* 0x0005e800089a1008 */
[----:B-1----:R-:W3:Y:S04]  /*2b8e0*/  LDL.LU R37, [R1+0x3f4] ;  /* 0x0003f40001257983 */ /* 0x002ee80000300800 */
[----:B------:R1:W-:Y:S04]  /*2b8f0*/  STL [R1+0x278], R44 ;  /* 0x0002782c01007387 */ /* 0x0003e80000100800 */
[----:B------:R-:W4:Y:S01]  /*2b900*/  LDL.LU R33, [R1+0x3fc] ;  /* 0x0003fc0001217983 */ /* 0x000f220000300800 */
[----:B--2---:R-:W-:Y:S01]  /*2b910*/  IMAD.MOV.U32 R31, RZ, RZ, R44 ;  /* 0x000000ffff1f7224 */ /* 0x004fe200078e002c */
[----:B------:R-:W-:-:S02]  /*2b920*/  MOV R30, R34 ;  /* 0x00000022001e7202 */ /* 0x000fc40000000f00 */
[----:B-1----:R-:W2:Y:S01]  /*2b930*/  LDL.LU R44, [R1+0x3f0] ;  /* 0x0003f000012c7983 */ /* 0x002ea20000300800 */
[----:B-----5:R-:W-:-:S03]  /*2b940*/  IADD3 R32, P2, PT, R32, R0, RZ ;  /* 0x0000000020207210 */ /* 0x020fc60007f5e0ff */
[----:B------:R-:W5:Y:S04]  /*2b950*/  LDL.LU R34, [R1+0x3f8] ;  /* 0x0003f80001227983 */ /* 0x000f680000300800 */
[----:B------:R1:W-:Y:S01]  /*2b960*/  LDGSTS.E [R28+0x1900], desc[UR8][R30.64], P0 ;  /* 0x019000001e1c7fae */ /* 0x0003e200081a1008 */
[----:B------:R-:W-:-:S03]  /*2b970*/  IADD3 R35, P3, PT, R35, R0, RZ ;  /* 0x0000000023237210 */ /* 0x000fc60007f7e0ff */
[----:B------:R-:W-:Y:S01]  /*2b980*/  STL [R1+0x2f4], R32 ;  /* 0x0002f42001007387 */ /* 0x000fe20000100800 */
        /* <DEDUP_REMOVED lines=15> */
[-C--:B------:R-:W-:Y:S02]  /*2ba80*/  IADD3 R38, P2, PT, R38, R0.reuse, RZ ;  /* 0x0000000026267210 */ /* 0x080fe40007f5e0ff */
[----:B------:R-:W-:Y:S02]  /*2ba90*/  IADD3 R36, P3, PT, R36, R0, RZ ;  /* 0x0000000024247210 */ /* 0x000fe40007f7e0ff */
[----:B------:R-:W-:Y:S01]  /*2baa0*/  IADD3.X R42, PT, PT, R42, R2, RZ, P2, !PT ;  /* 0x000000022a2a7210 */ /* 0x000fe200017fe4ff */
[----:B------:R1:W-:Y:S02]  /*2bab0*/  STL [R1+0x374], R38 ;  /* 0x0003742601007387 */ /* 0x0003e40000100800 */
[----:B-1----:R-:W-:-:S02]  /*2bac0*/  IMAD.MOV.U32 R30, RZ, RZ, R38 ;  /* 0x000000ffff1e7224 */ /* 0x002fc400078e0026 */
[----:B------:R-:W-:Y:S01]  /*2bad0*/  IMAD.X R39, R39, 0x1, R2, P3 ;  /* 0x0000000127277824 */ /* 0x000fe200018e0602 */
[----:B------:R-:W-:Y:S01]  /*2bae0*/  STL [R1+0x370], R42 ;  /* 0x0003702a01007387 */ /* 0x000fe20000100800 */
[----:B------:R-:W-:-:S03]  /*2baf0*/  IMAD.MOV.U32 R31, RZ, RZ, R42 ;  /* 0x000000ffff1f7224 */ /* 0x000fc600078e002a */
[----:B------:R-:W-:Y:S04]  /*2bb00*/  STL [R1+0x37c], R36 ;  /* 0x00037c2401007387 */ /* 0x000fe80000100800 */
[----:B------:R-:W5:Y:S04]  /*2bb10*/  LDL.LU R38, [R1+0x4f4] ;  /* 0x0004f40001267983 */ /* 0x000f680000300800 */
[----:B------:R1:W-:Y:S04]  /*2bb20*/  STL [R1+0x378], R39 ;  /* 0x0003782701007387 */ /* 0x0003e80000100800 */
[----:B------:R1:W-:Y:S04]  /*2bb30*/  LDGSTS.E [R28+0x3800], desc[UR8][R30.64], P1 ;  /* 0x038000001e1c7fae */ /* 0x0003e800089a1008 */
[----:B------:R-:W5:Y:S01]  /*2bb40*/  LDL.LU R45, [R1+0x4fc] ;  /* 0x0004fc00012d7983 */ /* 0x000f620000300800 */
[----:B-1----:R-:W-:-:S03]  /*2bb50*/  IMAD.MOV.U32 R31, RZ, RZ, R39 ;  /* 0x000000ffff1f7224 */ /* 0x002fc600078e0027 */
[----:B------:R-:W5:Y:S04]  /*2bb60*/  LDL.LU R39, [R1+0x4f0] ;  /* 0x0004f00001277983 */ /* 0x000f680000300800 */
[----:B------:R-:W5:Y:S01]  /*2bb70*/  LDL.LU R46, [R1+0x4f8] ;  /* 0x0004f800012e7983 */ /* 0x000f620000300800 */
[----:B------:R-:W-:-:S03]  /*2bb80*/  MOV R30, R36 ;  /* 0x00000024001e7202 */ /* 0x000fc60000000f00 */
[----:B------:R-:W5:Y:S04]  /*2bb90*/  LDL.LU R36, [R1+0x574] ;  /* 0x0005740001247983 */ /* 0x000f680000300800 */
[----:B------:R-:W5:Y:S04]  /*2bba0*/  LDL.LU R42, [R1+0x57c] ;  /* 0x00057c00012a7983 */ /* 0x000f680000300800 */
[----:B------:R1:W-:Y:S01]  /*2bbb0*/  LDGSTS.E [R28+0x3900], desc[UR8][R30.64], P0 ;  /* 0x039000001e1c7fae */ /* 0x0003e200081a1008 */
[----:B---3--:R-:W-:-:S05]  /*2bbc0*/  IADD3 R37, P2, PT, R37, R0, RZ ;  /* 0x0000000025257210 */ /* 0x008fca0007f5e0ff */
[----:B------:R3:W-:Y:S01]  /*2bbd0*/  STL [R1+0x3f4], R37 ;  /* 0x0003f42501007387 */ /* 0x0007e20000100800 */
[----:B----4-:R-:W-:Y:S01]  /*2bbe0*/  IADD3 R33, P3, PT, R33, R0, RZ ;  /* 0x0000000021217210 */ /* 0x010fe20007f7e0ff */
[----:B--2---:R-:W-:Y:S01]  /*2bbf0*/  IMAD.X R44, R44, 0x1, R2, P2 ;  /* 0x000000012c2c7824 */ /* 0x004fe200010e0602 */
[----:B-1----:R-:W-:-:S04]  /*2bc00*/  MOV R30, R37 ;  /* 0x00000025001e7202 */ /* 0x002fc80000000f00 */
[----:B------:R1:W-:Y:S01]  /*2bc10*/  STL [R1+0x3f0], R44 ;  /* 0x0003f02c01007387 */ /* 0x0003e20000100800 */
[----:B-----5:R-:W-:-:S03]  /*2bc20*/  IMAD.X R34, R34, 0x1, R2, P3 ;  /* 0x0000000122227824 */ /* 0x020fc600018e0602 */
[----:B------:R2:W-:Y:S01]  /*2bc30*/  STL [R1+0x3fc], R33 ;  /* 0x0003fc2101007387 */ /* 0x0005e20000100800 */
[----:B------:R-:W-:-:S03]  /*2bc40*/  IMAD.MOV.U32 R31, RZ, RZ, R44 ;  /* 0x000000ffff1f7224 */ /* 0x000fc600078e002c */
[----:B---3--:R-:W3:Y:S04]  /*2bc50*/  LDL.LU R37, [R1+0x570] ;  /* 0x0005700001257983 */ /* 0x008ee80000300800 */
[----:B------:R4:W-:Y:S04]  /*2bc60*/  STL [R1+0x3f8], R34 ;  /* 0x0003f82201007387 */ /* 0x0009e80000100800 */
[----:B-1----:R-:W5:Y:S04]  /*2bc70*/  LDL.LU R44, [R1+0x578] ;  /* 0x00057800012c7983 */ /* 0x002f680000300800 */
[----:B------:R1:W-:Y:S02]  /*2bc80*/  LDGSTS.E [R28+0x4800], desc[UR8][R30.64], P1 ;  /* 0x048000001e1c7fae */ /* 0x0003e400089a1008 */
[----:B-1----:R-:W-:-:S02]  /*2bc90*/  IMAD.MOV.U32 R30, RZ, RZ, R33 ;  /* 0x000000ffff1e7224 */ /* 0x002fc400078e0021 */
[----:B------:R-:W-:Y:S01]  /*2bca0*/  IMAD.MOV.U32 R31, RZ, RZ, R34 ;  /* 0x000000ffff1f7224 */ /* 0x000fe200078e0022 */
[----:B--2---:R-:W2:Y:S01]  /*2bcb0*/  LDL.LU R33, [R1+0x5f4] ;  /* 0x0005f40001217983 */ /* 0x004ea20000300800 */
[----:B------:R-:W-:-:S03]  /*2bcc0*/  IADD3 R41, P2, PT, R41, R0, RZ ;  /* 0x0000000029297210 */ /* 0x000fc60007f5e0ff */
[----:B----4-:R-:W4:Y:S01]  /*2bcd0*/  LDL.LU R34, [R1+0x5fc] ;  /* 0x0005fc0001227983 */ /* 0x010f220000300800 */
[----:B------:R-:W-:-:S03]  /*2bce0*/  IADD3 R32, P3, PT, R32, R0, RZ ;  /* 0x0000000020207210 */ /* 0x000fc60007f7e0ff */
[----:B------:R1:W-:Y:S04]  /*2bcf0*/  STL [R1+0x474], R41 ;  /* 0x0004742901007387 */ /* 0x0003e80000100800 */
[----:B------:R1:W-:Y:S01]  /*2bd00*/  LDGSTS.E [R28+0x4900], desc[UR8][R30.64], P0 ;  /* 0x049000001e1c7fae */ /* 0x0003e200081a1008 */
[----:B------:R-:W-:Y:S01]  /*2bd10*/  IADD3.X R43, PT, PT, R43, R2, RZ, P2, !PT ;  /* 0x000000022b2b7210 */ /* 0x000fe200017fe4ff */
[----:B------:R-:W-:-:S04]  /*2bd20*/  IMAD.X R35, R35, 0x1, R2, P3 ;  /* 0x0000000123237824 */ /* 0x000fc800018e0602 */
[----:B------:R1:W-:Y:S04]  /*2bd30*/  STL [R1+0x470], R43 ;  /* 0x0004702b01007387 */ /* 0x0003e80000100800 */
[----:B------:R-:W-:Y:S01]  /*2bd40*/  STL [R1+0x47c], R32 ;  /* 0x00047c2001007387 */ /* 0x000fe20000100800 */
[----:B-1----:R-:W-:-:S03]  /*2bd50*/  IMAD.MOV.U32 R30, RZ, RZ, R41 ;  /* 0x000000ffff1e7224 */ /* 0x002fc600078e0029 */
[----:B------:R-:W4:Y:S01]  /*2bd60*/  LDL.LU R41, [R1+0x5f0] ;  /* 0x0005f00001297983 */ /* 0x000f220000300800 */
[----:B------:R-:W-:-:S03]  /*2bd70*/  IMAD.MOV.U32 R31, RZ, RZ, R43 ;  /* 0x000000ffff1f7224 */ /* 0x000fc600078e002b */
[----:B------:R1:W-:Y:S04]  /*2bd80*/  STL [R1+0x478], R35 ;  /* 0x0004782301007387 */ /* 0x0003e80000100800 */
[----:B------:R-:W4:Y:S04]  /*2bd90*/  LDL.LU R43, [R1+0x5f8] ;  /* 0x0005f800012b7983 */ /* 0x000f280000300800 */
[----:B------:R1:W-:Y:S02]  /*2bda0*/  LDGSTS.E [R28+0x5800], desc[UR8][R30.64], P1 ;  /* 0x058000001e1c7fae */ /* 0x0003e400089a1008 */
[----:B-1----:R-:W-:Y:S01]  /*2bdb0*/  MOV R30, R32 ;  /* 0x00000020001e7202 */ /* 0x002fe20000000f00 */
[----:B------:R-:W-:-:S02]  /*2bdc0*/  IMAD.MOV.U32 R31, RZ, RZ, R35 ;  /* 0x000000ffff1f7224 */ /* 0x000fc400078e0023 */
[----:B------:R-:W4:Y:S04]  /*2bdd0*/  LDL.LU R35, [R1+0x674] ;  /* 0x0006740001237983 */ /* 0x000f280000300800 */
[----:B------:R-:W4:Y:S04]  /*2bde0*/  LDL.LU R32, [R1+0x67c] ;  /* 0x00067c0001207983 */ /* 0x000f280000300800 */
[----:B------:R1:W-:Y:S01]  /*2bdf0*/  LDGSTS.E [R28+0x5900], desc[UR8][R30.64], P0 ;  /* 0x059000001e1c7fae */ /* 0x0003e200081a1008 */
[----:B------:R-:W-:-:S05]  /*2be00*/  IADD3 R38, P2, PT, R38, R0, RZ ;  /* 0x0000000026267210 */ /* 0x000fca0007f5e0ff */
[----:B------:R-:W-:Y:S01]  /*2be10*/  STL [R1+0x4f4], R38 ;  /* 0x0004f42601007387 */ /* 0x000fe20000100800 */
[----:B------:R-:W-:Y:S01]  /*2be20*/  IADD3 R45, P3, PT, R45, R0, RZ ;  /* 0x000000002d2d7210 */ /* 0x000fe20007f7e0ff */
[----:B------:R-:W-:-:S04]  /*2be30*/  IMAD.X R39, R39, 0x1, R2, P2 ;  /* 0x0000000127277824 */ /* 0x000fc800010e0602 */
[----:B------:R-:W-:Y:S01]  /*2be40*/  IMAD.X R46, R46, 0x1, R2, P3 ;  /* 0x000000012e2e7824 */ /* 0x000fe200018e0602 */
[----:B------:R1:W-:Y:S02]  /*2be50*/  STL [R1+0x4f0], R39 ;  /* 0x0004f02701007387 */ /* 0x0003e40000100800 */
[----:B-1----:R-:W-:Y:S02]  /*2be60*/  IMAD.MOV.U32 R31, RZ, RZ, R39 ;  /* 0x000000ffff1f7224 */ /* 0x002fe400078e0027 */
[----:B------:R-:W-:Y:S01]  /*2be70*/  STL [R1+0x4fc], R45 ;  /* 0x0004fc2d01007387 */ /* 0x000fe20000100800 */
[----:B------:R-:W-:-:S03]  /*2be80*/  MOV R30, R38 ;  /* 0x00000026001e7202 */ /* 0x000fc60000000f00 */
[----:B------:R-:W4:Y:S01]  /*2be90*/  LDL.LU R39, [R1+0x670] ;  /* 0x0006700001277983 */ /* 0x000f220000300800 */
[----:B------:R-:W-:-:S03]  /*2bea0*/  IADD3 R36, P2, PT, R36, R0, RZ ;  /* 0x0000000024247210 */ /* 0x000fc60007f5e0ff */
[----:B------:R-:W-:Y:S04]  /*2beb0*/  STL [R1+0x4f8], R46 ;  /* 0x0004f82e01007387 */ /* 0x000fe80000100800 */
[----:B------:R-:W4:Y:S01]  /*2bec0*/  LDL.LU R38, [R1+0x678] ;  /* 0x0006780001267983 */ /* 0x000f220000300800 */
[----:B------:R-:W-:-:S03]  /*2bed0*/  IADD3 R42, P3, PT, R42, R0, RZ ;  /* 0x000000002a2a7210 */ /* 0x000fc60007f7e0ff */
[----:B------:R1:W-:Y:S04]  /*2bee0*/  LDGSTS.E [R28+0x6800], desc[UR8][R30.64], P1 ;  /* 0x068000001e1c7fae */ /* 0x0003e800089a1008 */
[----:B------:R-:W-:Y:S01]  /*2bef0*/  STL [R1+0x574], R36 ;  /* 0x0005742401007387 */ /* 0x000fe20000100800 */
[----:B-1----:R-:W-:Y:S02]  /*2bf00*/  IMAD.MOV.U32 R30, RZ, RZ, R45 ;  /* 0x000000ffff1e7224 */ /* 0x002fe400078e002d */
[----:B------:R-:W-:-:S05]  /*2bf10*/  IMAD.MOV.U32 R31, RZ, RZ, R46 ;  /* 0x000000ffff1f7224 */ /* 0x000fca00078e002e */
[----:B------:R1:W-:Y:S02]  /*2bf20*/  LDGSTS.E [R28+0x6900], desc[UR8][R30.64], P0 ;  /* 0x069000001e1c7fae */ /* 0x0003e400081a1008 */
[----:B-1----:R-:W-:Y:S01]  /*2bf30*/  IMAD.MOV.U32 R30, RZ, RZ, R36 ;  /* 0x000000ffff1e7224 */ /* 0x002fe200078e0024 */
[----:B---3--:R-:W-:-:S05]  /*2bf40*/  IADD3.X R37, PT, PT, R37, R2, RZ, P2, !PT ;  /* 0x0000000225257210 */ /* 0x008fca00017fe4ff */
[----:B------:R1:W-:Y:S01]  /*2bf50*/  STL [R1+0x570], R37 ;  /* 0x0005702501007387 */ /* 0x0003e20000100800 */
[----:B------:R-:W-:Y:S02]  /*2bf60*/  IMAD.MOV.U32 R31, RZ, RZ, R37 ;  /* 0x000000ffff1f7224 */ /* 0x000fe400078e0025 */
[----:B-----5:R-:W-:Y:S01]  /*2bf70*/  IMAD.X R44, R44, 0x1, R2, P3 ;  /* 0x000000012c2c7824 */ /* 0x020fe200018e0602 */
[----:B------:R-:W-:Y:S04]  /*2bf80*/  STL [R1+0x57c], R42 ;  /* 0x00057c2a01007387 */ /* 0x000fe80000100800 */
[----:B------:R3:W-:Y:S04]  /*2bf90*/  LDGSTS.E [R28+0x7800], desc[UR8][R30.64], P1 ;  /* 0x078000001e1c7fae */ /* 0x0007e800089a1008 */
[----:B-1----:R-:W5:Y:S04]  /*2bfa0*/  LDL.LU R37, [R1+0x6f4] ;  /* 0x0006f40001257983 */ /* 0x002f680000300800 */
[----:B------:R1:W-:Y:S04]  /*2bfb0*/  STL [R1+0x578], R44 ;  /* 0x0005782c01007387 */ /* 0x0003e80000100800 */
[----:B------:R-:W5:Y:S01]  /*2bfc0*/  LDL.LU R36, [R1+0x6fc] ;  /* 0x0006fc0001247983 */ /* 0x000f620000300800 */
[----:B---3--:R-:W-:Y:S01]  /*2bfd0*/  IMAD.MOV.U32 R31, RZ, RZ, R44 ;  /* 0x000000ffff1f7224 */ /* 0x008fe200078e002c */
[----:B--2---:R-:W-:-:S02]  /*2bfe0*/  IADD3 R33, P2, PT, R33, R0, RZ ;  /* 0x0000000021217210 */ /* 0x004fc40007f5e0ff */
[----:B------:R-:W-:Y:S01]  /*2bff0*/  MOV R30, R42 ;  /* 0x0000002a001e7202 */ /* 0x000fe20000000f00 */
[----:B-1----:R-:W2:Y:S01]  /*2c000*/  LDL.LU R44, [R1+0x6f0] ;  /* 0x0006f000012c7983 */ /* 0x002ea20000300800 */
[----:B----4-:R-:W-:-:S03]  /*2c010*/  IADD3 R34, P3, PT, R34, R0, RZ ;  /* 0x0000000022227210 */ /* 0x010fc60007f7e0ff */
[----:B------:R-:W3:Y:S04]  /*2c020*/  LDL.LU R42, [R1+0x6f8] ;  /* 0x0006f800012a7983 */ /* 0x000ee80000300800 */
[----:B------:R1:W-:Y:S04]  /*2c030*/  LDGSTS.E [R28+0x7900], desc[UR8][R30.64], P0 ;  /* 0x079000001e1c7fae */ /* 0x0003e800081a1008 */
[----:B------:R-:W-:Y:S01]  /*2c040*/  STL [R1+0x5f4], R33 ;  /* 0x0005f42101007387 */ /* 0x000fe20000100800 */
[----:B-1----:R-:W-:Y:S01]  /*2c050*/  MOV R30, R33 ;  /* 0x00000021001e7202 */ /* 0x002fe20000000f00 */
[----:B------:R-:W-:-:S04]  /*2c060*/  IMAD.X R41, R41, 0x1, R2, P2 ;  /* 0x0000000129297824 */ /* 0x000fc800010e0602 */
[----:B------:R-:W-:Y:S01]  /*2c070*/  IMAD.MOV.U32 R31, RZ, RZ, R41 ;  /* 0x000000ffff1f7224 */ /* 0x000fe200078e0029 */
[----:B------:R1:W-:Y:S01]  /*2c080*/  STL [R1+0x5f0], R41 ;  /* 0x0005f02901007387 */ /* 0x0003e20000100800 */
[----:B------:R-:W-:-:S03]  /*2c090*/  IMAD.X R43, R43, 0x1, R2, P3 ;  /* 0x000000012b2b7824 */ /* 0x000fc600018e0602 */
[----:B------:R-:W-:Y:S04]  /*2c0a0*/  STL [R1+0x5fc], R34 ;  /* 0x0005fc2201007387 */ /* 0x000fe80000100800 */
[----:B------:R4:W-:Y:S04]  /*2c0b0*/  LDGSTS.E [R28+0x8800], desc[UR8][R30.64], P1 ;  /* 0x088000001e1c7fae */ /* 0x0009e800089a1008 */
[----:B-1----:R-:W3:Y:S04]  /*2c0c0*/  LDL.LU R41, [R1+0x774] ;  /* 0x0007740001297983 */ /* 0x002ee80000300800 */
[----:B------:R1:W-:Y:S04]  /*2c0d0*/  STL [R1+0x5f8], R43 ;  /* 0x0005f82b01007387 */ /* 0x0003e80000100800 */
[----:B------:R-:W3:Y:S01]  /*2c0e0*/  LDL.LU R33, [R1+0x77c] ;  /* 0x00077c0001217983 */ /* 0x000ee20000300800 */
[----:B----4-:R-:W-:-:S03]  /*2c0f0*/  IMAD.MOV.U32 R31, RZ, RZ, R43 ;  /* 0x000000ffff1f7224 */ /* 0x010fc600078e002b */
[----:B-1----:R-:W4:Y:S01]  /*2c100*/  LDL.LU R43, [R1+0x770] ;  /* 0x00077000012b7983 */ /* 0x002f220000300800 */
[----:B------:R-:W-:-:S03]  /*2c110*/  IMAD.MOV.U32 R30, RZ, RZ, R34 ;  /* 0x000000ffff1e7224 */ /* 0x000fc600078e0022 */
[----:B------:R-:W4:Y:S01]  /*2c120*/  LDL.LU R34, [R1+0x778] ;  /* 0x0007780001227983 */ /* 0x000f220000300800 */
[-C--:B------:R-:W-:Y:S02]  /*2c130*/  IADD3 R35, P2, PT, R35, R0.reuse, RZ ;  /* 0x0000000023237210 */ /* 0x080fe40007f5e0ff */
[----:B------:R-:W-:Y:S01]  /*2c140*/  IADD3 R32, P3, PT, R32, R0, RZ ;  /* 0x0000000020207210 */ /* 0x000fe20007f7e0ff */
[----:B------:R1:W-:Y:S04]  /*2c150*/  LDGSTS.E [R28+0x8900], desc[UR8][R30.64], P0 ;  /* 0x089000001e1c7fae */ /* 0x0003e800081a1008 */
[----:B------:R1:W-:Y:S02]  /*2c160*/  STL [R1+0x674], R35 ;  /* 0x0006742301007387 */ /* 0x0003e40000100800 */
[----:B-1----:R-:W-:Y:S01]  /*2c170*/  IMAD.MOV.U32 R30, RZ, RZ, R35 ;  /* 0x000000ffff1e7224 */ /* 0x002fe200078e0023 */
[----:B------:R-:W-:-:S05]  /*2c180*/  IADD3.X R39, PT, PT, R39, R2, RZ, P2, !PT ;  /* 0x0000000227277210 */ /* 0x000fca00017fe4ff */
[----:B------:R-:W-:Y:S01]  /*2c190*/  STL [R1+0x670], R39 ;  /* 0x0006702701007387 */ /* 0x000fe20000100800 */
[----:B------:R-:W-:Y:S02]  /*2c1a0*/  IMAD.MOV.U32 R31, RZ, RZ, R39 ;  /* 0x000000ffff1f7224 */ /* 0x000fe400078e0027 */
[----:B------:R-:W-:Y:S01]  /*2c1b0*/  IMAD.X R38, R38, 0x1, R2, P3 ;  /* 0x0000000126267824 */ /* 0x000fe200018e0602 */
[----:B------:R-:W-:Y:S04]  /*2c1c0*/  STL [R1+0x67c], R32 ;  /* 0x00067c2001007387 */ /* 0x000fe80000100800 */
[----:B------:R-:W4:Y:S04]  /*2c1d0*/  LDL.LU R35, [R1+0x7f4] ;  /* 0x0007f40001237983 */ /* 0x000f280000300800 */
[----:B------:R1:W-:Y:S04]  /*2c1e0*/  STL [R1+0x678], R38 ;  /* 0x0006782601007387 */ /* 0x0003e80000100800 */
[----:B------:R1:W-:Y:S04]  /*2c1f0*/  LDGSTS.E [R28+0x9800], desc[UR8][R30.64], P1 ;  /* 0x098000001e1c7fae */ /* 0x0003e800089a1008 */
[----:B------:R-:W4:Y:S01]  /*2c200*/  LDL.LU R45, [R1+0x7fc] ;  /* 0x0007fc00012d7983 */ /* 0x000f220000300800 */
[----:B-1----:R-:W-:-:S03]  /*2c210*/  IMAD.MOV.U32 R31, RZ, RZ, R38 ;  /* 0x000000ffff1f7224 */ /* 0x002fc600078e0026 */
[----:B------:R-:W4:Y:S04]  /*2c220*/  LDL.LU R38, [R1+0x7f0] ;  /* 0x0007f00001267983 */ /* 0x000f280000300800 */
[----:B------:R-:W4:Y:S01]  /*2c230*/  LDL.LU R46, [R1+0x7f8] ;  /* 0x0007f800012e7983 */ /* 0x000f220000300800 */
[----:B------:R-:W-:-:S03]  /*2c240*/  MOV R30, R32 ;  /* 0x00000020001e7202 */ /* 0x000fc60000000f00 */
[----:B------:R-:W4:Y:S04]  /*2c250*/  LDL.LU R32, [R1+0x874] ;  /* 0x0008740001207983 */ /* 0x000f280000300800 */
[----:B------:R-:W4:Y:S04]  /*2c260*/  LDL.LU R39, [R1+0x87c] ;  /* 0x00087c0001277983 */ /* 0x000f280000300800 */
[----:B------:R1:W-:Y:S01]  /*2c270*/  LDGSTS.E [R28+0x9900], desc[UR8][R30.64], P0 ;  /* 0x099000001e1c7fae */ /* 0x0003e200081a1008 */
[----:B-----5:R-:W-:-:S05]  /*2c280*/  IADD3 R37, P2, PT, R37, R0, RZ ;  /* 0x0000000025257210 */ /* 0x020fca0007f5e0ff */
[----:B------:R5:W-:Y:S01]  /*2c290*/  STL [R1+0x6f4], R37 ;  /* 0x0006f42501007387 */ /* 0x000be20000100800 */
[----:B------:R-:W-:Y:S01]  /*2c2a0*/  IADD3 R36, P3, PT, R36, R0, RZ ;  /* 0x0000000024247210 */ /* 0x000fe20007f7e0ff */
[----:B--2---:R-:W-:Y:S01]  /*2c2b0*/  IMAD.X R44, R44, 0x1, R2, P2 ;  /* 0x000000012c2c7824 */ /* 0x004fe200010e0602 */
[----:B-1----:R-:W-:-:S03]  /*2c2c0*/  MOV R30, R37 ;  /* 0x00000025001e7202 */ /* 0x002fc60000000f00 */
[----:B---3--:R-:W-:Y:S01]  /*2c2d0*/  IMAD.X R42, R42, 0x1, R2, P3 ;  /* 0x000000012a2a7824 */ /* 0x008fe200018e0602 */
[----:B------:R1:W-:Y:S01]  /*2c2e0*/  STL [R1+0x6f0], R44 ;  /* 0x0006f02c01007387 */ /* 0x0003e20000100800 */
[----:B------:R-:W-:-:S03]  /*2c2f0*/  IMAD.MOV.U32 R31, RZ, RZ, R44 ;  /* 0x000000ffff1f7224 */ /* 0x000fc600078e002c */
[----:B------:R-:W-:Y:S04]  /*2c300*/  STL [R1+0x6fc], R36 ;  /* 0x0006fc2401007387 */ /* 0x000fe80000100800 */
[----:B-----5:R-:W2:Y:S04]  /*2c310*/  LDL.LU R37, [R1+0x870] ;  /* 0x0008700001257983 */ /* 0x020ea80000300800 */
[----:B------:R3:W-:Y:S04]  /*2c320*/  STL [R1+0x6f8], R42 ;  /* 0x0006f82a01007387 */ /* 0x0007e80000100800 */
[----:B-1----:R-:W5:Y:S04]  /*2c330*/  LDL.LU R44, [R1+0x878] ;  /* 0x00087800012c7983 */ /* 0x002f680000300800 */
[----:B------:R1:W-:Y:S02]  /*2c340*/  LDGSTS.E [R28+0xa800], desc[UR8][R30.64], P1 ;  /* 0x0a8000001e1c7fae */ /* 0x0003e400089a1008 */
[----:B-1----:R-:W-:-:S02]  /*2c350*/  IMAD.MOV.U32 R30, RZ, RZ, R36 ;  /* 0x000000ffff1e7224 */ /* 0x002fc400078e0024 */
[----:B------:R-:W-:Y:S02]  /*2c360*/  IMAD.MOV.U32 R31, RZ, RZ, R42 ;  /* 0x000000ffff1f7224 */ /* 0x000fe400078e002a */
[----:B---3--:R-:W3:Y:S01]  /*2c370*/  LDL.LU R42, [R1+0x8f4] ;  /* 0x0008f400012a7983 */ /* 0x008ee20000300800 */
[----:B------:R-:W-:-:S03]  /*2c380*/  IADD3 R41, P2, PT, R41, R0, RZ ;  /* 0x0000000029297210 */ /* 0x000fc60007f5e0ff */
[----:B------:R-:W3:Y:S01]  /*2c390*/  LDL.LU R36, [R1+0x8fc] ;  /* 0x0008fc0001247983 */ /* 0x000ee20000300800 */
[----:B------:R-:W-:-:S03]  /*2c3a0*/  IADD3 R33, P3, PT, R33, R0, RZ ;  /* 0x0000000021217210 */ /* 0x000fc60007f7e0ff */
[----:B------:R-:W-:Y:S04]  /*2c3b0*/  STL [R1+0x774], R41 ;  /* 0x0007742901007387 */ /* 0x000fe80000100800 */
[----:B------:R1:W-:Y:S01]  /*2c3c0*/  LDGSTS.E [R28+0xa900], desc[UR8][R30.64], P0 ;  /* 0x0a9000001e1c7fae */ /* 0x0003e200081a1008 */
[----:B----4-:R-:W-:Y:S01]  /*2c3d0*/  IADD3.X R43, PT, PT, R43, R2, RZ, P2, !PT ;  /* 0x000000022b2b7210 */ /* 0x010fe200017fe4ff */
[----:B------:R-:W-:-:S04]  /*2c3e0*/  IMAD.X R34, R34, 0x1, R2, P3 ;  /* 0x0000000122227824 */ /* 0x000fc800018e0602 */
[----:B------:R4:W-:Y:S04]  /*2c3f0*/  STL [R1+0x770], R43 ;  /* 0x0007702b01007387 */ /* 0x0009e80000100800 */
[----:B------:R-:W-:Y:S01]  /*2c400*/  STL [R1+0x77c], R33 ;  /* 0x00077c2101007387 */ /* 0x000fe20000100800 */
[----:B-1----:R-:W-:-:S03]  /*2c410*/  IMAD.MOV.U32 R31, RZ, RZ, R43 ;  /* 0x000000ffff1f7224 */ /* 0x002fc600078e002b */
[----:B----4-:R-:W4:Y:S01]  /*2c420*/  LDL.LU R43, [R1+0x8f0] ;  /* 0x0008f000012b7983 */ /* 0x010f220000300800 */
        /* <DEDUP_REMOVED lines=27> */
[----:B------:R1:W-:Y:S01]  /*2c5e0*/  LDGSTS.E [R28+0xc900], desc[UR8][R30.64], P0 ;  /* 0x0c9000001e1c7fae */ /* 0x0003e200081a1008 */
[----:B--2---:R-:W-:Y:S01]  /*2c5f0*/  IADD3.X R37, PT, PT, R37, R2, RZ, P2, !PT ;  /* 0x0000000225257210 */ /* 0x004fe200017fe4ff */
[----:B-1----:R-:W-:-:S04]  /*2c600*/  IMAD.MOV.U32 R30, RZ, RZ, R32 ;  /* 0x000000ffff1e7224 */ /* 0x002fc800078e0020 */
        /* <DEDUP_REMOVED lines=8> */
[----:B--2---:R-:W-:Y:S01]  /*2c690*/  IMAD.MOV.U32 R31, RZ, RZ, R44 ;  /* 0x000000ffff1f7224 */ /* 0x004fe200078e002c */
[----:B---3--:R-:W-:-:S02]  /*2c6a0*/  IADD3 R42, P2, PT, R42, R0, RZ ;  /* 0x000000002a2a7210 */ /* 0x008fc40007f5e0ff */
[----:B------:R-:W-:Y:S01]  /*2c6b0*/  MOV R30, R39 ;  /* 0x00000027001e7202 */ /* 0x000fe20000000f00 */
[----:B-1----:R-:W2:Y:S01]  /*2c6c0*/  LDL.LU R44, [R1+0x200] ;  /* 0x00020000012c7983 */ /* 0x002ea20000300800 */
[----:B------:R-:W-:-:S03]  /*2c6d0*/  IADD3 R36, P3, PT, R36, R0, RZ ;  /* 0x0000000024247210 */ /* 0x000fc60007f7e0ff */
[----:B------:R1:W-:Y:S04]  /*2c6e0*/  LDGSTS.E [R28+0xd900], desc[UR8][R30.64], P0 ;  /* 0x0d9000001e1c7fae */ /* 0x0003e800081a1008 */
[----:B------:R-:W3:Y:S04]  /*2c6f0*/  LDL.LU R39, [R1+0x208] ;  /* 0x0002080001277983 */ /* 0x000ee80000300800 */
[----:B------:R-:W-:Y:S01]  /*2c700*/  STL [R1+0x8f4], R42 ;  /* 0x0008f42a01007387 */ /* 0x000fe20000100800 */
[----:B-1----:R-:W-:Y:S01]  /*2c710*/  MOV R30, R42 ;  /* 0x0000002a001e7202 */ /* 0x002fe20000000f00 */
[----:B----4-:R-:W-:-:S04]  /*2c720*/  IMAD.X R43, R43, 0x1, R2, P2 ;  /* 0x000000012b2b7824 */ /* 0x010fc800010e0602 */
[----:B------:R-:W-:Y:S01]  /*2c730*/  IMAD.MOV.U32 R31, RZ, RZ, R43 ;  /* 0x000000ffff1f7224 */ /* 0x000fe200078e002b */
[----:B------:R1:W-:Y:S01]  /*2c740*/  STL [R1+0x8f0], R43 ;  /* 0x0008f02b01007387 */ /* 0x0003e20000100800 */
[----:B------:R-:W-:-:S03]  /*2c750*/  IMAD.X R41, R41, 0x1, R2, P3 ;  /* 0x0000000129297824 */ /* 0x000fc600018e0602 */
[----:B------:R4:W-:Y:S04]  /*2c760*/  STL [R1+0x8fc], R36 ;  /* 0x0008fc2401007387 */ /* 0x0009e80000100800 */
[----:B------:R4:W-:Y:S04]  /*2c770*/  LDGSTS.E [R28+0xe800], desc[UR8][R30.64], P1 ;  /* 0x0e8000001e1c7fae */ /* 0x0009e800089a1008 */
[----:B------:R-:W-:Y:S04]  /*2c780*/  STL [R1+0x8f8], R41 ;  /* 0x0008f82901007387 */ /* 0x000fe80000100800 */
[----:B-1----:R-:W3:Y:S01]  /*2c790*/  LDL.LU R43, [R1+0x280] ;  /* 0x00028000012b7983 */ /* 0x002ee20000300800 */
[----:B----4-:R-:W-:-:S03]  /*2c7a0*/  IMAD.MOV.U32 R30, RZ, RZ, R36 ;  /* 0x000000ffff1e7224 */ /* 0x010fc600078e0024 */
[----:B------:R-:W4:Y:S04]  /*2c7b0*/  LDL.LU R36, [R1+0x284] ;  /* 0x0002840001247983 */ /* 0x000f280000300800 */
[----:B------:R-:W4:Y:S04]  /*2c7c0*/  LDL.LU R46, [R1+0x288] ;  /* 0x00028800012e7983 */ /* 0x000f280000300800 */
[----:B------:R-:W4:Y:S01]  /*2c7d0*/  LDL.LU R45, [R1+0x28c] ;  /* 0x00028c00012d7983 */ /* 0x000f220000300800 */
[-C--:B------:R-:W-:Y:S01]  /*2c7e0*/  IADD3 R34, P2, PT, R34, R0.reuse, RZ ;  /* 0x0000000022227210 */ /* 0x080fe20007f5e0ff */
[----:B------:R-:W-:Y:S01]  /*2c7f0*/  IMAD.MOV.U32 R31, RZ, RZ, R41 ;  /* 0x000000ffff1f7224 */ /* 0x000fe200078e0029 */
[----:B------:R-:W-:-:S03]  /*2c800*/  IADD3 R33, P3, PT, R33, R0, RZ ;  /* 0x0000000021217210 */ /* 0x000fc60007f7e0ff */
[----:B------:R1:W-:Y:S04]  /*2c810*/  STL [R1+0x974], R34 ;  /* 0x0009742201007387 */ /* 0x0003e80000100800 */
[----:B------:R1:W-:Y:S02]  /*2c820*/  LDGSTS.E [R28+0xe900], desc[UR8][R30.64], P0 ;  /* 0x0e9000001e1c7fae */ /* 0x0003e400081a1008 */
[----:B-1----:R-:W-:Y:S01]  /*2c830*/  IMAD.MOV.U32 R30, RZ, RZ, R34 ;  /* 0x000000ffff1e7224 */ /* 0x002fe200078e0022 */
[----:B------:R-:W-:-:S05]  /*2c840*/  IADD3.X R38, PT, PT, R38, R2, RZ, P2, !PT ;  /* 0x0000000226267210 */ /* 0x000fca00017fe4ff */
[----:B------:R1:W-:Y:S01]  /*2c850*/  STL [R1+0x970], R38 ;  /* 0x0009702601007387 */ /* 0x0003e20000100800 */
[----:B------:R-:W-:Y:S02]  /*2c860*/  IMAD.MOV.U32 R31, RZ, RZ, R38 ;  /* 0x000000ffff1f7224 */ /* 0x000fe400078e0026 */
[----:B------:R-:W-:Y:S01]  /*2c870*/  IMAD.X R35, R35, 0x1, R2, P3 ;  /* 0x0000000123237824 */ /* 0x000fe200018e0602 */
[----:B------:R-:W-:Y:S04]  /*2c880*/  STL [R1+0x97c], R33 ;  /* 0x00097c2101007387 */ /* 0x000fe80000100800 */
[----:B------:R-:W4:Y:S04]  /*2c890*/  LDL.LU R34, [R1+0x304] ;  /* 0x0003040001227983 */ /* 0x000f280000300800 */
[----:B------:R1:W-:Y:S04]  /*2c8a0*/  STL [R1+0x978], R35 ;  /* 0x0009782301007387 */ /* 0x0003e80000100800 */
[----:B------:R1:W-:Y:S04]  /*2c8b0*/  LDGSTS.E [R28+0xf800], desc[UR8][R30.64], P1 ;  /* 0x0f8000001e1c7fae */ /* 0x0003e800089a1008 */
[----:B-1----:R-:W4:Y:S01]  /*2c8c0*/  LDL.LU R38, [R1+0x30c] ;  /* 0x00030c0001267983 */ /* 0x002f220000300800 */
[----:B------:R-:W-:-:S03]  /*2c8d0*/  IMAD.MOV.U32 R31, RZ, RZ, R35 ;  /* 0x000000ffff1f7224 */ /* 0x000fc600078e0023 */
[----:B------:R-:W4:Y:S04]  /*2c8e0*/  LDL.LU R35, [R1+0x300] ;  /* 0x0003000001237983 */ /* 0x000f280000300800 */
[----:B------:R-:W4:Y:S01]  /*2c8f0*/  LDL.LU R41, [R1+0x308] ;  /* 0x0003080001297983 */ /* 0x000f220000300800 */
[----:B------:R-:W-:-:S03]  /*2c900*/  MOV R30, R33 ;  /* 0x00000021001e7202 */ /* 0x000fc60000000f00 */
[----:B------:R-:W4:Y:S04]  /*2c910*/  LDL.LU R33, [R1+0x384] ;  /* 0x0003840001217983 */ /* 0x000f280000300800 */
[----:B------:R-:W4:Y:S04]  /*2c920*/  LDL.LU R42, [R1+0x38c] ;  /* 0x00038c00012a7983 */ /* 0x000f280000300800 */
[----:B------:R1:W-:Y:S01]  /*2c930*/  LDGSTS.E [R28+0xf900], desc[UR8][R30.64], P0 ;  /* 0x0f9000001e1c7fae */ /* 0x0003e200081a1008 */
[-C--:B-----5:R-:W-:Y:S02]  /*2c940*/  IADD3 R37, P2, PT, R37, R0.reuse, RZ ;  /* 0x0000000025257210 */ /* 0x0a0fe40007f5e0ff */
[----:B------:R-:W-:-:S03]  /*2c950*/  IADD3 R32, P3, PT, R32, R0, RZ ;  /* 0x0000000020207210 */ /* 0x000fc60007f7e0ff */
[----:B------:R5:W-:Y:S01]  /*2c960*/  STL [R1+0x204], R37 ;  /* 0x0002042501007387 */ /* 0x000be20000100800 */
[----:B--2---:R-:W-:-:S03]  /*2c970*/  IMAD.X R44, R44, 0x1, R2, P2 ;  /* 0x000000012c2c7824 */ /* 0x004fc600010e0602 */
[----:B------:R-:W-:Y:S01]  /*2c980*/  STL [R1+0x20c], R32 ;  /* 0x00020c2001007387 */ /* 0x000fe20000100800 */
[----:B-1----:R-:W-:-:S03]  /*2c990*/  IMAD.MOV.U32 R30, RZ, RZ, R37 ;  /* 0x000000ffff1e7224 */ /* 0x002fc600078e0025 */
[----:B------:R1:W-:Y:S01]  /*2c9a0*/  STL [R1+0x200], R44 ;  /* 0x0002002c01007387 */ /* 0x0003e20000100800 */
[----:B------:R-:W-:-:S03]  /*2c9b0*/  LOP3.LUT R28, R29, 0x50, RZ, 0x3c, !PT ;  /* 0x000000501d1c7812 */ /* 0x000fc600078e3cff */
[----:B-----5:R-:W2:Y:S01]  /*2c9c0*/  LDL.LU R37, [R1+0x380] ;  /* 0x0003800001257983 */ /* 0x020ea20000300800 */
[----:B------:R-:W-:Y:S02]  /*2c9d0*/  IMAD.MOV.U32 R31, RZ, RZ, R44 ;  /* 0x000000ffff1f7224 */ /* 0x000fe400078e002c */
[----:B------:R-:W-:Y:S01]  /*2c9e0*/  VIADD R28, R28, UR7 ;  /* 0x000000071c1c7c36 */ /* 0x000fe20008000000 */
[----:B-1----:R-:W5:Y:S01]  /*2c9f0*/  LDL.LU R44, [R1+0x388] ;  /* 0x00038800012c7983 */ /* 0x002f620000300800 */
[----:B---3--:R-:W-:-:S03]  /*2ca00*/  IADD3.X R39, PT, PT, R39, R2, RZ, P3, !PT ;  /* 0x0000000227277210 */ /* 0x008fc60001ffe4ff */
[----:B------:R1:W-:Y:S04]  /*2ca10*/  LDGSTS.E [R28+0xa00], desc[UR8][R30.64], P1 ;  /* 0x00a000001e1c7fae */ /* 0x0003e800089a1008 */
[----:B------:R3:W-:Y:S01]  /*2ca20*/  STL [R1+0x208], R39 ;  /* 0x0002082701007387 */ /* 0x0007e20000100800 */
[----:B-1----:R-:W-:Y:S01]  /*2ca30*/  IMAD.MOV.U32 R30, RZ, RZ, R32 ;  /* 0x000000ffff1e7224 */ /* 0x002fe200078e0020 */
[----:B------:R-:W-:Y:S02]  /*2ca40*/  MOV R31, R39 ;  /* 0x00000027001f7202 */ /* 0x000fe40000000f00 */
[----:B---3--:R-:W3:Y:S04]  /*2ca50*/  LDL.LU R39, [R1+0x404] ;  /* 0x0004040001277983 */ /* 0x008ee80000300800 */
[----:B------:R-:W3:Y:S04]  /*2ca60*/  LDL.LU R32, [R1+0x40c] ;  /* 0x00040c0001207983 */ /* 0x000ee80000300800 */
[----:B------:R1:W-:Y:S01]  /*2ca70*/  LDGSTS.E [R28+0xb00], desc[UR8][R30.64], P0 ;  /* 0x00b000001e1c7fae */ /* 0x0003e200081a1008 */
[----:B----4-:R-:W-:-:S05]  /*2ca80*/  IADD3 R36, P2, PT, R36, R0, RZ ;  /* 0x0000000024247210 */ /* 0x010fca0007f5e0ff */
[--C-:B------:R-:W-:Y:S01]  /*2ca90*/  IMAD.X R43, R43, 0x1, R2.reuse, P2 ;  /* 0x000000012b2b7824 */ /* 0x100fe200010e0602 */
[----:B------:R-:W-:Y:S01]  /*2caa0*/  IADD3 R45, P3, PT, R45, R0, RZ ;  /* 0x000000002d2d7210 */ /* 0x000fe20007f7e0ff */
[----:B------:R-:W-:Y:S03]  /*2cab0*/  STL [R1+0x284], R36 ;  /* 0x0002842401007387 */ /* 0x000fe60000100800 */
[----:B-1----:R-:W-:Y:S01]  /*2cac0*/  MOV R31, R43 ;  /* 0x0000002b001f7202 */ /* 0x002fe20000000f00 */
[----:B------:R1:W-:Y:S01]  /*2cad0*/  STL [R1+0x280], R43 ;  /* 0x0002802b01007387 */ /* 0x0003e20000100800 */
[----:B------:R-:W-:-:S03]  /*2cae0*/  IMAD.X R46, R46, 0x1, R2, P3 ;  /* 0x000000012e2e7824 */ /* 0x000fc600018e0602 */
[----:B------:R-:W-:Y:S01]  /*2caf0*/  STL [R1+0x28c], R45 ;  /* 0x00028c2d01007387 */ /* 0x000fe20000100800 */
[----:B------:R-:W-:-:S03]  /*2cb00*/  IMAD.MOV.U32 R30, RZ, RZ, R36 ;  /* 0x000000ffff1e7224 */ /* 0x000fc600078e0024 */
[----:B-1----:R-:W4:Y:S04]  /*2cb10*/  LDL.LU R43, [R1+0x400] ;  /* 0x00040000012b7983 */ /* 0x002f280000300800 */
[----:B------:R-:W-:Y:S04]  /*2cb20*/  STL [R1+0x288], R46 ;  /* 0x0002882e01007387 */ /* 0x000fe80000100800 */
[----:B------:R-:W4:Y:S04]  /*2cb30*/  LDL.LU R36, [R1+0x408] ;  /* 0x0004080001247983 */ /* 0x000f280000300800 */
[----:B------:R1:W-:Y:S02]  /*2cb40*/  LDGSTS.E [R28+0x1a00], desc[UR8][R30.64], P1 ;  /* 0x01a000001e1c7fae */ /* 0x0003e400089a1008 */
[----:B-1----:R-:W-:-:S02]  /*2cb50*/  IMAD.MOV.U32 R30, RZ, RZ, R45 ;  /* 0x000000ffff1e7224 */ /* 0x002fc400078e002d */
[----:B------:R-:W-:-:S05]  /*2cb60*/  IMAD.MOV.U32 R31, RZ, RZ, R46 ;  /* 0x000000ffff1f7224 */ /* 0x000fca00078e002e */
[----:B------:R1:W-:Y:S01]  /*2cb70*/  LDGSTS.E [R28+0x1b00], desc[UR8][R30.64], P0 ;  /* 0x01b000001e1c7fae */ /* 0x0003e200081a1008 */
[----:B------:R-:W-:-:S05]  /*2cb80*/  IADD3 R34, P2, PT, R34, R0, RZ ;  /* 0x0000000022227210 */ /* 0x000fca0007f5e0ff */
[----:B------:R1:W-:Y:S02]  /*2cb90*/  STL [R1+0x304], R34 ;  /* 0x0003042201007387 */ /* 0x0003e40000100800 */
[----:B-1----:R-:W-:Y:S01]  /*2cba0*/  IMAD.MOV.U32 R30, RZ, RZ, R34 ;  /* 0x000000ffff1e7224 */ /* 0x002fe200078e0022 */
[----:B------:R-:W-:Y:S01]  /*2cbb0*/  IADD3 R38, P3, PT, R38, R0, RZ ;  /* 0x0000000026267210 */ /* 0x000fe20007f7e0ff */
[----:B------:R-:W-:-:S03]  /*2cbc0*/  IMAD.X R35, R35, 0x1, R2, P2 ;  /* 0x0000000123237824 */ /* 0x000fc600010e0602 */
[----:B------:R-:W-:Y:S02]  /*2cbd0*/  IADD3.X R41, PT, PT, R41, R2, RZ, P3, !PT ;  /* 0x0000000229297210 */ /* 0x000fe40001ffe4ff */
[----:B------:R1:W-:Y:S01]  /*2cbe0*/  STL [R1+0x300], R35 ;  /* 0x0003002301007387 */ /* 0x0003e20000100800 */
[----:B------:R-:W-:-:S03]  /*2cbf0*/  IMAD.MOV.U32 R31, RZ, RZ, R35 ;  /* 0x000000ffff1f7224 */ /* 0x000fc600078e0023 */
[----:B------:R-:W-:Y:S04]  /*2cc00*/  STL [R1+0x30c], R38 ;  /* 0x00030c2601007387 */ /* 0x000fe80000100800 */
[----:B------:R-:W4:Y:S01]  /*2cc10*/  LDL.LU R34, [R1+0x484] ;  /* 0x0004840001227983 */ /* 0x000f220000300800 */
[----:B------:R-:W-:-:S03]  /*2cc20*/  IADD3 R33, P2, PT, R33, R0, RZ ;  /* 0x0000000021217210 */ /* 0x000fc60007f5e0ff */
[----:B------:R1:W-:Y:S04]  /*2cc30*/  STL [R1+0x308], R41 ;  /* 0x0003082901007387 */ /* 0x0003e80000100800 */
[----:B------:R1:W-:Y:S04]  /*2cc40*/  LDGSTS.E [R28+0x2a00], desc[UR8][R30.64], P1 ;  /* 0x02a000001e1c7fae */ /* 0x0003e800089a1008 */
[----:B-1----:R-:W4:Y:S01]  /*2cc50*/  LDL.LU R35, [R1+0x48c] ;  /* 0x00048c0001237983 */ /* 0x002f220000300800 */
[----:B------:R-:W-:Y:S02]  /*2cc60*/  IADD3 R42, P3, PT, R42, R0, RZ ;  /* 0x000000002a2a7210 */ /* 0x000fe40007f7e0ff */
[----:B------:R-:W-:-:S02]  /*2cc70*/  MOV R31, R41 ;  /* 0x00000029001f7202 */ /* 0x000fc40000000f00 */
[----:B------:R-:W4:Y:S01]  /*2cc80*/  LDL.LU R41, [R1+0x480] ;  /* 0x0004800001297983 */ /* 0x000f220000300800 */
[----:B------:R-:W-:-:S03]  /*2cc90*/  IMAD.MOV.U32 R30, RZ, RZ, R38 ;  /* 0x000000ffff1e7224 */ /* 0x000fc600078e0026 */
[----:B------:R-:W4:Y:S04]  /*2cca0*/  LDL.LU R38, [R1+0x488] ;  /* 0x0004880001267983 */ /* 0x000f280000300800 */
[----:B------:R1:W-:Y:S04]  /*2ccb0*/  LDGSTS.E [R28+0x2b00], desc[UR8][R30.64], P0 ;  /* 0x02b000001e1c7fae */ /* 0x0003e800081a1008 */
[----:B------:R-:W-:Y:S01]  /*2ccc0*/  STL [R1+0x384], R33 ;  /* 0x0003842101007387 */ /* 0x000fe20000100800 */
[----:B--2---:R-:W-:Y:S02]  /*2ccd0*/  IMAD.X R37, R37, 0x1, R2, P2 ;  /* 0x0000000125257824 */ /* 0x004fe400010e0602 */
[----:B-1----:R-:W-:-:S03]  /*2cce0*/  IMAD.MOV.U32 R30, RZ, RZ, R33 ;  /* 0x000000ffff1e7224 */ /* 0x002fc600078e0021 */
[----:B------:R1:W-:Y:S01]  /*2ccf0*/  STL [R1+0x380], R37 ;  /* 0x0003802501007387 */ /* 0x0003e20000100800 */
[----:B-----5:R-:W-:Y:S01]  /*2cd00*/  IMAD.X R44, R44, 0x1, R2, P3 ;  /* 0x000000012c2c7824 */ /* 0x020fe200018e0602 */
[----:B------:R-:W-:Y:S02]  /*2cd10*/  MOV R31, R37 ;  /* 0x00000025001f7202 */ /* 0x000fe40000000f00 */
[----:B------:R-:W-:Y:S04]  /*2cd20*/  STL [R1+0x38c], R42 ;  /* 0x00038c2a01007387 */ /* 0x000fe80000100800 */
[----:B------:R2:W-:Y:S04]  /*2cd30*/  LDGSTS.E [R28+0x3a00], desc[UR8][R30.64], P1 ;  /* 0x03a000001e1c7fae */ /* 0x0005e800089a1008 */
[----:B-1----:R-:W5:Y:S04]  /*2cd40*/  LDL.LU R37, [R1+0x504] ;  /* 0x0005040001257983 */ /* 0x002f680000300800 */
[----:B------:R1:W-:Y:S04]  /*2cd50*/  STL [R1+0x388], R44 ;  /* 0x0003882c01007387 */ /* 0x0003e80000100800 */
[----:B------:R-:W5:Y:S01]  /*2cd60*/  LDL.LU R33, [R1+0x50c] ;  /* 0x00050c0001217983 */ /* 0x000f620000300800 */
[----:B--2---:R-:W-:Y:S01]  /*2cd70*/  IMAD.MOV.U32 R31, RZ, RZ, R44 ;  /* 0x000000ffff1f7224 */ /* 0x004fe200078e002c */
[----:B---3--:R-:W-:-:S02]  /*2cd80*/  IADD3 R39, P2, PT, R39, R0, RZ ;  /* 0x0000000027277210 */ /* 0x008fc40007f5e0ff */
[----:B-1----:R-:W2:Y:S01]  /*2cd90*/  LDL.LU R44, [R1+0x500] ;  /* 0x00050000012c7983 */ /* 0x002ea20000300800 */
[----:B------:R-:W-:-:S03]  /*2cda0*/  IMAD.MOV.U32 R30, RZ, RZ, R42 ;  /* 0x000000ffff1e7224 */ /* 0x000fc600078e002a */
[----:B------:R-:W3:Y:S01]  /*2cdb0*/  LDL.LU R42, [R1+0x508] ;  /* 0x00050800012a7983 */ /* 0x000ee20000300800 */
[----:B------:R-:W-:-:S03]  /*2cdc0*/  IADD3 R32, P3, PT, R32, R0, RZ ;  /* 0x0000000020207210 */ /* 0x000fc60007f7e0ff */
[----:B------:R1:W-:Y:S04]  /*2cdd0*/  STL [R1+0x404], R39 ;  /* 0x0004042701007387 */ /* 0x0003e80000100800 */
[----:B------:R1:W-:Y:S02]  /*2cde0*/  LDGSTS.E [R28+0x3b00], desc[UR8][R30.64], P0 ;  /* 0x03b000001e1c7fae */ /* 0x0003e400081a1008 */
[----:B-1----:R-:W-:Y:S02]  /*2cdf0*/  IMAD.MOV.U32 R30, RZ, RZ, R39 ;  /* 0x000000ffff1e7224 */ /* 0x002fe400078e0027 */
[----:B----4-:R-:W-:-:S05]  /*2ce00*/  IMAD.X R43, R43, 0x1, R2, P2 ;  /* 0x000000012b2b7824 */ /* 0x010fca00010e0602 */
[----:B------:R1:W-:Y:S01]  /*2ce10*/  STL [R1+0x400], R43 ;  /* 0x0004002b01007387 */ /* 0x0003e20000100800 */
[----:B------:R-:W-:-:S03]  /*2ce20*/  IADD3.X R36, PT, PT, R36, R2, RZ, P3, !PT ;  /* 0x0000000224247210 */ /* 0x000fc60001ffe4ff */
[----:B------:R4:W-:Y:S04]  /*2ce30*/  STL [R1+0x40c], R32 ;  /* 0x00040c2001007387 */ /* 0x0009e80000100800 */
[----:B------:R-:W3:Y:S01]  /*2ce40*/  LDL.LU R39, [R1+0x584] ;  /* 0x0005840001277983 */ /* 0x000ee20000300800 */
[----:B------:R-:W-:-:S03]  /*2ce50*/  IMAD.MOV.U32 R31, RZ, RZ, R43 ;  /* 0x000000ffff1f7224 */ /* 0x000fc600078e002b */
[----:B------:R4:W-:Y:S04]  /*2ce60*/  STL [R1+0x408], R36 ;  /* 0x0004082401007387 */ /* 0x0009e80000100800 */
[----:B------:R-:W3:Y:S04]  /*2ce70*/  LDL.LU R45, [R1+0x58c] ;  /* 0x00058c00012d7983 */ /* 0x000ee80000300800 */
[----:B-1----:R-:W3:Y:S04]  /*2ce80*/  LDL.LU R43, [R1+0x580] ;  /* 0x00058000012b7983 */ /* 0x002ee80000300800 */
[----:B------:R-:W3:Y:S04]  /*2ce90*/  LDL.LU R46, [R1+0x588] ;  /* 0x00058800012e7983 */ /* 0x000ee80000300800 */
[----:B------:R1:W-:Y:S02]  /*2cea0*/  LDGSTS.E [R28+0x4a00], desc[UR8][R30.64], P1 ;  /* 0x04a000001e1c7fae */ /* 0x0003e400089a1008 */
[----:B-1----:R-:W-:Y:S01]  /*2ceb0*/  IMAD.MOV.U32 R30, RZ, RZ, R32 ;  /* 0x000000ffff1e7224 */ /* 0x002fe200078e0020 */
[----:B------:R-:W-:Y:S01]  /*2cec0*/  MOV R31, R36 ;  /* 0x00000024001f7202 */ /* 0x000fe20000000f00 */
[----:B----4-:R-:W4:Y:S04]  /*2ced0*/  LDL.LU R32, [R1+0x604] ;  /* 0x0006040001207983 */ /* 0x010f280000300800 */
[----:B------:R-:W4:Y:S04]  /*2cee0*/  LDL.LU R36, [R1+0x60c] ;  /* 0x00060c0001247983 */ /* 0x000f280000300800 */
[----:B------:R1:W-:Y:S01]  /*2cef0*/  LDGSTS.E [R28+0x4b00], desc[UR8][R30.64], P0 ;  /* 0x04b000001e1c7fae */ /* 0x0003e200081a1008 */
[----:B------:R-:W-:-:S05]  /*2cf00*/  IADD3 R34, P2, PT, R34, R0, RZ ;  /* 0x0000000022227210 */ /* 0x000fca0007f5e0ff */
[----:B------:R1:W-:Y:S02]  /*2cf10*/  STL [R1+0x484], R34 ;  /* 0x0004842201007387 */ /* 0x0003e40000100800 */
[----:B-1----:R-:W-:Y:S01]  /*2cf20*/  IMAD.MOV.U32 R30, RZ, RZ, R34 ;  /* 0x000000ffff1e7224 */ /* 0x002fe200078e0022 */
[----:B------:R-:W-:Y:S01]  /*2cf30*/  IADD3 R35, P3, PT, R35, R0, RZ ;  /* 0x0000000023237210 */ /* 0x000fe20007f7e0ff */
[----:B------:R-:W-:-:S04]  /*2cf40*/  IMAD.X R41, R41, 0x1, R2, P2 ;  /* 0x0000000129297824 */ /* 0x000fc800010e0602 */
[----:B------:R-:W-:Y:S01]  /*2cf50*/  IMAD.X R38, R38, 0x1, R2, P3 ;  /* 0x0000000126267824 */ /* 0x000fe200018e0602 */
[----:B------:R1:W-:Y:S04]  /*2cf60*/  STL [R1+0x480], R41 ;  /* 0x0004802901007387 */ /* 0x0003e80000100800 */
[----:B------:R1:W-:Y:S01]  /*2cf70*/  STL [R1+0x48c], R35 ;  /* 0x00048c2301007387 */ /* 0x0003e20000100800 */
[----:B------:R-:W-:-:S03]  /*2cf80*/  MOV R31, R41 ;  /* 0x00000029001f7202 */ /* 0x000fc60000000f00 */
[----:B------:R-:W4:Y:S04]  /*2cf90*/  LDL.LU R34, [R1+0x600] ;  /* 0x0006000001227983 */ /* 0x000f280000300800 */
[----:B------:R5:W-:Y:S04]  /*2cfa0*/  STL [R1+0x488], R38 ;  /* 0x0004882601007387 */ /* 0x000be80000100800 */
[----:B-1----:R-:W4:Y:S04]  /*2cfb0*/  LDL.LU R41, [R1+0x608] ;  /* 0x0006080001297983 */ /* 0x002f280000300800 */
[----:B------:R1:W-:Y:S01]  /*2cfc0*/  LDGSTS.E [R28+0x5a00], desc[UR8][R30.64], P1 ;  /* 0x05a000001e1c7fae */ /* 0x0003e200089a1008 */
[----:B-----5:R-:W-:Y:S01]  /*2cfd0*/  IADD3 R37, P2, PT, R37, R0, RZ ;  /* 0x0000000025257210 */ /* 0x020fe20007f5e0ff */
[----:B-1----:R-:W-:-:S02]  /*2cfe0*/  IMAD.MOV.U32 R30, RZ, RZ, R35 ;  /* 0x000000ffff1e7224 */ /* 0x002fc400078e0023 */
[----:B------:R-:W-:Y:S01]  /*2cff0*/  IMAD.MOV.U32 R31, RZ, RZ, R38 ;  /* 0x000000ffff1f7224 */ /* 0x000fe200078e0026 */
[----:B------:R-:W5:Y:S01]  /*2d000*/  LDL.LU R35, [R1+0x684] ;  /* 0x0006840001237983 */ /* 0x000f620000300800 */
[----:B------:R-:W-:-:S03]  /*2d010*/  IADD3 R33, P3, PT, R33, R0, RZ ;  /* 0x0000000021217210 */ /* 0x000fc60007f7e0ff */
[----:B------:R-:W5:Y:S01]  /*2d020*/  LDL.LU R38, [R1+0x68c] ;  /* 0x00068c0001267983 */ /* 0x000f620000300800 */
[----:B--2---:R-:W-:-:S03]  /*2d030*/  IMAD.X R44, R44, 0x1, R2, P2 ;  /* 0x000000012c2c7824 */ /* 0x004fc600010e0602 */
[----:B------:R1:W-:Y:S01]  /*2d040*/  STL [R1+0x504], R37 ;  /* 0x0005042501007387 */ /* 0x0003e20000100800 */
[----:B---3--:R-:W-:-:S03]  /*2d050*/  IADD3.X R42, PT, PT, R42, R2, RZ, P3, !PT ;  /* 0x000000022a2a7210 */ /* 0x008fc60001ffe4ff */
[----:B------:R2:W-:Y:S04]  /*2d060*/  LDGSTS.E [R28+0x5b00], desc[UR8][R30.64], P0 ;  /* 0x05b000001e1c7fae */ /* 0x0005e800081a1008 */
[----:B------:R3:W-:Y:S04]  /*2d070*/  STL [R1+0x500], R44 ;  /* 0x0005002c01007387 */ /* 0x0007e80000100800 */
[----:B------:R-:W-:Y:S01]  /*2d080*/  STL [R1+0x50c], R33 ;  /* 0x00050c2101007387 */ /* 0x000fe20000100800 */
[----:B--2---:R-:W-:-:S03]  /*2d090*/  IMAD.MOV.U32 R30, RZ, RZ, R37 ;  /* 0x000000ffff1e7224 */ /* 0x004fc600078e0025 */
[----:B-1----:R-:W2:Y:S01]  /*2d0a0*/  LDL.LU R37, [R1+0x680] ;  /* 0x0006800001257983 */ /* 0x002ea20000300800 */
[----:B------:R-:W-:-:S03]  /*2d0b0*/  IMAD.MOV.U32 R31, RZ, RZ, R44 ;  /* 0x000000ffff1f7224 */ /* 0x000fc600078e002c */
[----:B------:R1:W-:Y:S04]  /*2d0c0*/  STL [R1+0x508], R42 ;  /* 0x0005082a01007387 */ /* 0x0003e80000100800 */
[----:B---3--:R-:W3:Y:S04]  /*2d0d0*/  LDL.LU R44, [R1+0x688] ;  /* 0x00068800012c7983 */ /* 0x008ee80000300800 */
[----:B------:R1:W-:Y:S02]  /*2d0e0*/  LDGSTS.E [R28+0x6a00], desc[UR8][R30.64], P1 ;  /* 0x06a000001e1c7fae */ /* 0x0003e400089a1008 */
[----:B-1----:R-:W-:Y:S01]  /*2d0f0*/  IMAD.MOV.U32 R30, RZ, RZ, R33 ;  /* 0x000000ffff1e7224 */ /* 0x002fe200078e0021 */
[----:B------:R-:W-:-:S02]  /*2d100*/  MOV R31, R42 ;  /* 0x0000002a001f7202 */ /* 0x000fc40000000f00 */
[----:B------:R-:W3:Y:S04]  /*2d110*/  LDL.LU R42, [R1+0x704] ;  /* 0x00070400012a7983 */ /* 0x000ee80000300800 */
[----:B------:R-:W3:Y:S01]  /*2d120*/  LDL.LU R33, [R1+0x70c] ;  /* 0x00070c0001217983 */ /* 0x000ee20000300800 */
[----:B------:R-:W-:-:S03]  /*2d130*/  IADD3 R39, P2, PT, R39, R0, RZ ;  /* 0x0000000027277210 */ /* 0x000fc60007f5e0ff */
[----:B------:R1:W-:Y:S01]  /*2d140*/  LDGSTS.E [R28+0x6b00], desc[UR8][R30.64], P0 ;  /* 0x06b000001e1c7fae */ /* 0x0003e200081a1008 */
[----:B------:R-:W-:Y:S01]  /*2d150*/  IADD3 R45, P3, PT, R45, R0, RZ ;  /* 0x000000002d2d7210 */ /* 0x000fe20007f7e0ff */
[--C-:B------:R-:W-:Y:S02]  /*2d160*/  IMAD.X R43, R43, 0x1, R2.reuse, P2 ;  /* 0x000000012b2b7824 */ /* 0x100fe400010e0602 */
[----:B------:R-:W-:Y:S02]  /*2d170*/  STL [R1+0x584], R39 ;  /* 0x0005842701007387 */ /* 0x000fe40000100800 */
[----:B------:R-:W-:Y:S02]  /*2d180*/  IMAD.X R46, R46, 0x1, R2, P3 ;  /* 0x000000012e2e7824 */ /* 0x000fe400018e0602 */
[----:B------:R1:W-:Y:S02]  /*2d190*/  STL [R1+0x580], R43 ;  /* 0x0005802b01007387 */ /* 0x0003e40000100800 */
[----:B-1----:R-:W-:-:S02]  /*2d1a0*/  MOV R31, R43 ;  /* 0x0000002b001f7202 */ /* 0x002fc40000000f00 */
[----:B------:R-:W-:Y:S01]  /*2d1b0*/  STL [R1+0x58c], R45 ;  /* 0x00058c2d01007387 */ /* 0x000fe20000100800 */
[----:B------:R-:W-:-:S03]  /*2d1c0*/  IMAD.MOV.U32 R30, RZ, RZ, R39 ;  /* 0x000000ffff1e7224 */ /* 0x000fc600078e0027 */
[----:B------:R-:W3:Y:S04]  /*2d1d0*/  LDL.LU R43, [R1+0x700] ;  /* 0x00070000012b7983 */ /* 0x000ee80000300800 */
[----:B------:R-:W-:Y:S04]  /*2d1e0*/  STL [R1+0x588], R46 ;  /* 0x0005882e01007387 */ /* 0x000fe80000100800 */
[----:B------:R-:W3:Y:S01]  /*2d1f0*/  LDL.LU R39, [R1+0x708] ;  /* 0x0007080001277983 */ /* 0x000ee20000300800 */
[----:B----4-:R-:W-:-:S03]  /*2d200*/  IADD3 R32, P2, PT, R32, R0, RZ ;  /* 0x0000000020207210 */ /* 0x010fc60007f5e0ff */
[----:B------:R1:W-:Y:S01]  /*2d210*/  LDGSTS.E [R28+0x7a00], desc[UR8][R30.64], P1 ;  /* 0x07a000001e1c7fae */ /* 0x0003e200089a1008 */
[----:B------:R-:W-:-:S03]  /*2d220*/  IADD3 R36, P3, PT, R36, R0, RZ ;  /* 0x0000000024247210 */ /* 0x000fc60007f7e0ff */
[----:B------:R-:W-:Y:S01]  /*2d230*/  STL [R1+0x604], R32 ;  /* 0x0006042001007387 */ /* 0x000fe20000100800 */
[----:B-1----:R-:W-:Y:S02]  /*2d240*/  IMAD.MOV.U32 R30, RZ, RZ, R45 ;  /* 0x000000ffff1e7224 */ /* 0x002fe400078e002d */
[----:B------:R-:W-:-:S05]  /*2d250*/  IMAD.MOV.U32 R31, RZ, RZ, R46 ;  /* 0x000000ffff1f7224 */ /* 0x000fca00078e002e */
[----:B------:R1:W-:Y:S02]  /*2d260*/  LDGSTS.E [R28+0x7b00], desc[UR8][R30.64], P0 ;  /* 0x07b000001e1c7fae */ /* 0x0003e400081a1008 */
[----:B-1----:R-:W-:Y:S02]  /*2d270*/  IMAD.MOV.U32 R30, RZ, RZ, R32 ;  /* 0x000000ffff1e7224 */ /* 0x002fe400078e0020 */
[----:B------:R-:W-:-:S04]  /*2d280*/  IMAD.X R34, R34, 0x1, R2, P2 ;  /* 0x0000000122227824 */ /* 0x000fc800010e0602 */
[----:B------:R-:W-:Y:S01]  /*2d290*/  IMAD.MOV.U32 R31, RZ, RZ, R34 ;  /* 0x000000ffff1f7224 */ /* 0x000fe200078e0022 */
[----:B------:R1:W-:Y:S01]  /*2d2a0*/  STL [R1+0x600], R34 ;  /* 0x0006002201007387 */ /* 0x0003e20000100800 */
[----:B------:R-:W-:-:S03]  /*2d2b0*/  IADD3.X R41, PT, PT, R41, R2, RZ, P3, !PT ;  /* 0x0000000229297210 */ /* 0x000fc60001ffe4ff */
[----:B------:R-:W-:Y:S04]  /*2d2c0*/  STL [R1+0x60c], R36 ;  /* 0x00060c2401007387 */ /* 0x000fe80000100800 */
[----:B------:R4:W-:Y:S04]  /*2d2d0*/  LDGSTS.E [R28+0x8a00], desc[UR8][R30.64], P1 ;  /* 0x08a000001e1c7fae */ /* 0x0009e800089a1008 */
[----:B-1----:R-:W3:Y:S04]  /*2d2e0*/  LDL.LU R34, [R1+0x784] ;  /* 0x0007840001227983 */ /* 0x002ee80000300800 */
[----:B------:R1:W-:Y:S04]  /*2d2f0*/  STL [R1+0x608], R41 ;  /* 0x0006082901007387 */ /* 0x0003e80000100800 */
[----:B------:R-:W3:Y:S01]  /*2d300*/  LDL.LU R32, [R1+0x78c] ;  /* 0x00078c0001207983 */ /* 0x000ee20000300800 */
[----:B----4-:R-:W-:-:S02]  /*2d310*/  MOV R31, R41 ;  /* 0x00000029001f7202 */ /* 0x010fc40000000f00 */
[-C--:B-----5:R-:W-:Y:S01]  /*2d320*/  IADD3 R35, P2, PT, R35, R0.reuse, RZ ;  /* 0x0000000023237210 */ /* 0x0a0fe20007f5e0ff */
[----:B-1----:R-:W4:Y:S01]  /*2d330*/  LDL.LU R41, [R1+0x780] ;  /* 0x0007800001297983 */ /* 0x002f220000300800 */
[----:B------:R-:W-:Y:S01]  /*2d340*/  IMAD.MOV.U32 R30, RZ, RZ, R36 ;  /* 0x000000ffff1e7224 */ /* 0x000fe200078e0024 */
[----:B------:R-:W-:Y:S02]  /*2d350*/  IADD3 R38, P3, PT, R38, R0, RZ ;  /* 0x0000000026267210 */ /* 0x000fe40007f7e0ff */
[----:B------:R-:W5:Y:S04]  /*2d360*/  LDL.LU R36, [R1+0x788] ;  /* 0x0007880001247983 */ /* 0x000f680000300800 */
[----:B------:R1:W-:Y:S04]  /*2d370*/  LDGSTS.E [R28+0x8b00], desc[UR8][R30.64], P0 ;  /* 0x08b000001e1c7fae */ /* 0x0003e800081a1008 */
[----:B------:R-:W-:Y:S01]  /*2d380*/  STL [R1+0x684], R35 ;  /* 0x0006842301007387 */ /* 0x000fe20000100800 */
[----:B--2---:R-:W-:-:S02]  /*2d390*/  IMAD.X R37, R37, 0x1, R2, P2 ;  /* 0x0000000125257824 */ /* 0x004fc400010e0602 */
[----:B-1----:R-:W-:-:S03]  /*2d3a0*/  IMAD.MOV.U32 R30, RZ, RZ, R35 ;  /* 0x000000ffff1e7224 */ /* 0x002fc600078e0023 */
[----:B------:R1:W-:Y:S01]  /*2d3b0*/  STL [R1+0x680], R37 ;  /* 0x0006802501007387 */ /* 0x0003e20000100800 */
[----:B------:R-:W-:Y:S01]  /*2d3c0*/  MOV R31, R37 ;  /* 0x00000025001f7202 */ /* 0x000fe20000000f00 */
[----:B---3--:R-:W-:Y:S02]  /*2d3d0*/  IMAD.X R44, R44, 0x1, R2, P3 ;  /* 0x000000012c2c7824 */ /* 0x008fe400018e0602 */
[----:B------:R2:W-:Y:S04]  /*2d3e0*/  STL [R1+0x68c], R38 ;  /* 0x00068c2601007387 */ /* 0x0005e80000100800 */
[----:B------:R3:W-:Y:S04]  /*2d3f0*/  LDGSTS.E [R28+0x9a00], desc[UR8][R30.64], P1 ;  /* 0x09a000001e1c7fae */ /* 0x0007e800089a1008 */
[----:B-1----:R-:W5:Y:S04]  /*2d400*/  LDL.LU R37, [R1+0x804] ;  /* 0x0008040001257983 */ /* 0x002f680000300800 */
[----:B------:R1:W-:Y:S04]  /*2d410*/  STL [R1+0x688], R44 ;  /* 0x0006882c01007387 */ /* 0x0003e80000100800 */
[----:B------:R-:W5:Y:S01]  /*2d420*/  LDL.LU R35, [R1+0x80c] ;  /* 0x00080c0001237983 */ /* 0x000f620000300800 */
[----:B---3--:R-:W-:-:S03]  /*2d430*/  IMAD.MOV.U32 R30, RZ, RZ, R38 ;  /* 0x000000ffff1e7224 */ /* 0x008fc600078e0026 */
[----:B--2---:R-:W2:Y:S01]  /*2d440*/  LDL.LU R38, [R1+0x800] ;  /* 0x0008000001267983 */ /* 0x004ea20000300800 */
[-C--:B------:R-:W-:Y:S01]  /*2d450*/  IADD3 R42, P2, PT, R42, R0.reuse, RZ ;  /* 0x000000002a2a7210 */ /* 0x080fe20007f5e0ff */
[----:B------:R-:W-:Y:S02]  /*2d460*/  IMAD.MOV.U32 R31, RZ, RZ, R44 ;  /* 0x000000ffff1f7224 */ /* 0x000fe400078e002c */
[----:B-1----:R-:W3:Y:S01]  /*2d470*/  LDL.LU R44, [R1+0x808] ;  /* 0x00080800012c7983 */ /* 0x002ee20000300800 */
[----:B------:R-:W-:-:S03]  /*2d480*/  IADD3 R33, P3, PT, R33, R0, RZ ;  /* 0x0000000021217210 */ /* 0x000fc60007f7e0ff */
[----:B------:R1:W-:Y:S04]  /*2d490*/  STL [R1+0x704], R42 ;  /* 0x0007042a01007387 */ /* 0x0003e80000100800 */
[----:B------:R1:W-:Y:S02]  /*2d4a0*/  LDGSTS.E [R28+0x9b00], desc[UR8][R30.64], P0 ;  /* 0x09b000001e1c7fae */ /* 0x0003e400081a1008 */
[----:B-1----:R-:W-:Y:S02]  /*2d4b0*/  IMAD.MOV.U32 R30, RZ, RZ, R42 ;  /* 0x000000ffff1e7224 */ /* 0x002fe400078e002a */
[----:B------:R-:W-:-:S05]  /*2d4c0*/  IMAD.X R43, R43, 0x1, R2, P2 ;  /* 0x000000012b2b7824 */ /* 0x000fca00010e0602 */
[----:B------:R1:W-:Y:S01]  /*2d4d0*/  STL [R1+0x700], R43 ;  /* 0x0007002b01007387 */ /* 0x0003e20000100800 */
[----:B------:R-:W-:-:S03]  /*2d4e0*/  IADD3.X R39, PT, PT, R39, R2, RZ, P3, !PT ;  /* 0x0000000227277210 */ /* 0x000fc60001ffe4ff */
[----:B------:R1:W-:Y:S01]  /*2d4f0*/  STL [R1+0x70c], R33 ;  /* 0x00070c2101007387 */ /* 0x0003e20000100800 */
[----:B------:R-:W-:-:S03]  /*2d500*/  IMAD.MOV.U32 R31, RZ, RZ, R43 ;  /* 0x000000ffff1f7224 */ /* 0x000fc600078e002b */
[----:B------:R-:W3:Y:S04]  /*2d510*/  LDL.LU R42, [R1+0x884] ;  /* 0x00088400012a7983 */ /* 0x000ee80000300800 */
[----:B------:R1:W-:Y:S04]  /*2d520*/  STL [R1+0x708], R39 ;  /* 0x0007082701007387 */ /* 0x0003e80000100800 */
[----:B-1----:R-:W3:Y:S04]  /*2d530*/  LDL.LU R43, [R1+0x88c] ;  /* 0x00088c00012b7983 */ /* 0x002ee80000300800 */
[----:B------:R-:W3:Y:S04]  /*2d540*/  LDL.LU R45, [R1+0x880] ;  /* 0x00088000012d7983 */ /* 0x000ee80000300800 */
[----:B------:R-:W3:Y:S04]  /*2d550*/  LDL.LU R46, [R1+0x888] ;  /* 0x00088800012e7983 */ /* 0x000ee80000300800 */
[----:B------:R1:W-:Y:S02]  /*2d560*/  LDGSTS.E [R28+0xaa00], desc[UR8][R30.64], P1 ;  /* 0x0aa000001e1c7fae */ /* 0x0003e400089a1008 */
[----:B-1----:R-:W-:Y:S01]  /*2d570*/  IMAD.MOV.U32 R30, RZ, RZ, R33 ;  /* 0x000000ffff1e7224 */ /* 0x002fe200078e0021 */
[----:B------:R-:W-:Y:S01]  /*2d580*/  MOV R31, R39 ;  /* 0x00000027001f7202 */ /* 0x000fe20000000f00 */
[----:B------:R-:W3:Y:S04]  /*2d590*/  LDL.LU R33, [R1+0x904] ;  /* 0x0009040001217983 */ /* 0x000ee80000300800 */
[----:B------:R-:W3:Y:S04]  /*2d5a0*/  LDL.LU R39, [R1+0x90c] ;  /* 0x00090c0001277983 */ /* 0x000ee80000300800 */
[----:B------:R1:W-:Y:S01]  /*2d5b0*/  LDGSTS.E [R28+0xab00], desc[UR8][R30.64], P0 ;  /* 0x0ab000001e1c7fae */ /* 0x0003e200081a1008 */
[----:B------:R-:W-:-:S05]  /*2d5c0*/  IADD3 R34, P2, PT, R34, R0, RZ ;  /* 0x0000000022227210 */ /* 0x000fca0007f5e0ff */
[----:B------:R1:W-:Y:S01]  /*2d5d0*/  STL [R1+0x784], R34 ;  /* 0x0007842201007387 */ /* 0x0003e20000100800 */
[----:B------:R-:W-:Y:S01]  /*2d5e0*/  IADD3 R32, P3, PT, R32, R0, RZ ;  /* 0x0000000020207210 */ /* 0x000fe20007f7e0ff */
[----:B----4-:R-:W-:Y:S02]  /*2d5f0*/  IMAD.X R41, R41, 0x1, R2, P2 ;  /* 0x0000000129297824 */ /* 0x010fe400010e0602 */
[----:B-1----:R-:W-:Y:S02]  /*2d600*/  IMAD.MOV.U32 R30, RZ, RZ, R34 ;  /* 0x000000ffff1e7224 */ /* 0x002fe400078e0022 */
[----:B-----5:R-:W-:Y:S01]  /*2d610*/  IMAD.X R36, R36, 0x1, R2, P3 ;  /* 0x0000000124247824 */ /* 0x020fe200018e0602 */
[----:B------:R1:W-:Y:S04]  /*2d620*/  STL [R1+0x780], R41 ;  /* 0x0007802901007387 */ /* 0x0003e80000100800 */
[----:B------:R-:W-:Y:S01]  /*2d630*/  STL [R1+0x78c], R32 ;  /* 0x00078c2001007387 */ /* 0x000fe20000100800 */
[----:B------:R-:W-:-:S03]  /*2d640*/  MOV R31, R41 ;  /* 0x00000029001f7202 */ /* 0x000fc60000000f00 */
[----:B------:R-:W4:Y:S04]  /*2d650*/  LDL.LU R34, [R1+0x900] ;  /* 0x0009000001227983 */ /* 0x000f280000300800 */
[----:B------:R5:W-:Y:S04]  /*2d660*/  STL [R1+0x788], R36 ;  /* 0x0007882401007387 */ /* 0x000be80000100800 */
[----:B-1----:R-:W4:Y:S04]  /*2d670*/  LDL.LU R41, [R1+0x908] ;  /* 0x0009080001297983 */ /* 0x002f280000300800 */
[----:B------:R1:W-:Y:S01]  /*2d680*/  LDGSTS.E [R28+0xba00], desc[UR8][R30.64], P1 ;  /* 0x0ba000001e1c7fae */ /* 0x0003e200089a1008 */
[----:B------:R-:W-:Y:S01]  /*2d690*/  IADD3 R37, P2, PT, R37, R0, RZ ;  /* 0x0000000025257210 */ /* 0x000fe20007f5e0ff */
[----:B-1----:R-:W-:-:S02]  /*2d6a0*/  IMAD.MOV.U32 R30, RZ, RZ, R32 ;  /* 0x000000ffff1e7224 */ /* 0x002fc400078e0020 */
[----:B------:R-:W-:Y:S02]  /*2d6b0*/  IMAD.MOV.U32 R31, RZ, RZ, R36 ;  /* 0x000000ffff1f7224 */ /* 0x000fe400078e0024 */
[----:B-----5:R-:W5:Y:S01]  /*2d6c0*/  LDL.LU R36, [R1+0x984] ;  /* 0x0009840001247983 */ /* 0x020f620000300800 */
[----:B------:R-:W-:-:S03]  /*2d6d0*/  IADD3 R35, P3, PT, R35, R0, RZ ;  /* 0x0000000023237210 */ /* 0x000fc60007f7e0ff */
[----:B------:R-:W5:Y:S01]  /*2d6e0*/  LDL.LU R32, [R1+0x98c] ;  /* 0x00098c0001207983 */ /* 0x000f620000300800 */
[----:B--2---:R-:W-:-:S03]  /*2d6f0*/  IMAD.X R38, R38, 0x1, R2, P2 ;  /* 0x0000000126267824 */ /* 0x004fc600010e0602 */
[----:B------:R-:W-:Y:S01]  /*2d700*/  STL [R1+0x804], R37 ;  /* 0x0008042501007387 */ /* 0x000fe20000100800 */
[----:B---3--:R-:W-:-:S03]  /*2d710*/  IADD3.X R44, PT, PT, R44, R2, RZ, P3, !PT ;  /* 0x000000022c2c7210 */ /* 0x008fc60001ffe4ff */
[----:B------:R1:W-:Y:S04]  /*2d720*/  LDGSTS.E [R28+0xbb00], desc[UR8][R30.64], P0 ;  /* 0x0bb000001e1c7fae */ /* 0x0003e800081a1008 */
[----:B------:R2:W-:Y:S04]  /*2d730*/  STL [R1+0x800], R38 ;  /* 0x0008002601007387 */ /* 0x0005e80000100800 */
[----:B------:R3:W-:Y:S01]  /*2d740*/  STL [R1+0x80c], R35 ;  /* 0x00080c2301007387 */ /* 0x0007e20000100800 */
[----:B-1----:R-:W-:-:S03]  /*2d750*/  IMAD.MOV.U32 R31, RZ, RZ, R38 ;  /* 0x000000ffff1f7224 */ /* 0x002fc600078e0026 */
[----:B--2---:R-:W2:Y:S01]  /*2d760*/  LDL.LU R38, [R1+0x980] ;  /* 0x0009800001267983 */ /* 0x004ea20000300800 */
[----:B------:R-:W-:-:S03]  /*2d770*/  IMAD.MOV.U32 R30, RZ, RZ, R37 ;  /* 0x000000ffff1e7224 */ /* 0x000fc600078e0025 */
[----:B------:R1:W-:Y:S04]  /*2d780*/  STL [R1+0x808], R44 ;  /* 0x0008082c01007387 */ /* 0x0003e80000100800 */
[----:B------:R-:W2:Y:S04]  /*2d790*/  LDL.LU R37, [R1+0x988] ;  /* 0x0009880001257983 */ /* 0x000ea80000300800 */
[----:B------:R1:W-:Y:S01]  /*2d7a0*/  LDGSTS.E [R28+0xca00], desc[UR8][R30.64], P1 ;  /* 0x0ca000001e1c7fae */ /* 0x0003e200089a1008 */
[----:B------:R-:W-:Y:S01]  /*2d7b0*/  IADD3 R42, P2, PT, R42, R0, RZ ;  /* 0x000000002a2a7210 */ /* 0x000fe20007f5e0ff */
[----:B-1----:R-:W-:Y:S01]  /*2d7c0*/  IMAD.MOV.U32 R30, RZ, RZ, R35 ;  /* 0x000000ffff1e7224 */ /* 0x002fe200078e0023 */
[----:B------:R-:W-:Y:S01]  /*2d7d0*/  MOV R31, R44 ;  /* 0x0000002c001f7202 */ /* 0x000fe20000000f00 */
[----:B---3--:R-:W3:Y:S04]  /*2d7e0*/  LDL.LU R35, [R1+0x214] ;  /* 0x0002140001237983 */ /* 0x008ee80000300800 */
[----:B------:R-:W3:Y:S01]  /*2d7f0*/  LDL.LU R44, [R1+0x21c] ;  /* 0x00021c00012c7983 */ /* 0x000ee20000300800 */
[----:B------:R-:W-:Y:S01]  /*2d800*/  IADD3 R43, P3, PT, R43, R0, RZ ;  /* 0x000000002b2b7210 */ /* 0x000fe20007f7e0ff */
[----:B------:R-:W-:-:S02]  /*2d810*/  IMAD.X R45, R45, 0x1, R2, P2 ;  /* 0x000000012d2d7824 */ /* 0x000fc400010e0602 */
[----:B------:R1:W-:Y:S02]  /*2d820*/  STL [R1+0x884], R42 ;  /* 0x0008842a01007387 */ /* 0x0003e40000100800 */
[----:B------:R-:W-:Y:S02]  /*2d830*/  IMAD.X R46, R46, 0x1, R2, P3 ;  /* 0x000000012e2e7824 */ /* 0x000fe400018e0602 */
[----:B------:R1:W-:Y:S04]  /*2d840*/  LDGSTS.E [R28+0xcb00], desc[UR8][R30.64], P0 ;  /* 0x0cb000001e1c7fae */ /* 0x0003e800081a1008 */
[----:B------:R1:W-:Y:S04]  /*2d850*/  STL [R1+0x880], R45 ;  /* 0x0008802d01007387 */ /* 0x0003e80000100800 */
[----:B------:R-:W-:Y:S01]  /*2d860*/  STL [R1+0x88c], R43 ;  /* 0x00088c2b01007387 */ /* 0x000fe20000100800 */
[----:B-1----:R-:W-:-:S03]  /*2d870*/  IMAD.MOV.U32 R30, RZ, RZ, R42 ;  /* 0x000000ffff1e7224 */ /* 0x002fc600078e002a */
[----:B------:R-:W3:Y:S01]  /*2d880*/  LDL.LU R42, [R1+0x210] ;  /* 0x00021000012a7983 */ /* 0x000ee20000300800 */
[----:B------:R-:W-:-:S03]  /*2d890*/  MOV R31, R45 ;  /* 0x0000002d001f7202 */ /* 0x000fc60000000f00 */
[----:B------:R-:W-:Y:S04]  /*2d8a0*/  STL [R1+0x888], R46 ;  /* 0x0008882e01007387 */ /* 0x000fe80000100800 */
[----:B------:R-:W3:Y:S01]  /*2d8b0*/  LDL.LU R45, [R1+0x218] ;  /* 0x00021800012d7983 */ /* 0x000ee20000300800 */
[----:B------:R-:W-:-:S03]  /*2d8c0*/  IADD3 R33, P2, PT, R33, R0, RZ ;  /* 0x0000000021217210 */ /* 0x000fc60007f5e0ff */
[----:B------:R1:W-:Y:S01]  /*2d8d0*/  LDGSTS.E [R28+0xda00], desc[UR8][R30.64], P1 ;  /* 0x0da000001e1c7fae */ /* 0x0003e200089a1008 */
[----:B------:R-:W-:-:S03]  /*2d8e0*/  IADD3 R39, P3, PT, R39, R0, RZ ;  /* 0x0000000027277210 */ /* 0x000fc60007f7e0ff */
[----:B------:R4:W-:Y:S01]  /*2d8f0*/  STL [R1+0x904], R33 ;  /* 0x0009042101007387 */ /* 0x0009e20000100800 */
[----:B-1----:R-:W-:Y:S02]  /*2d900*/  IMAD.MOV.U32 R30, RZ, RZ, R43 ;  /* 0x000000ffff1e7224 */ /* 0x002fe400078e002b */
[----:B------:R-:W-:-:S05]  /*2d910*/  IMAD.MOV.U32 R31, RZ, RZ, R46 ;  /* 0x000000ffff1f7224 */ /* 0x000fca00078e002e */
[----:B------:R1:W-:Y:S02]  /*2d920*/  LDGSTS.E [R28+0xdb00], desc[UR8][R30.64], P0 ;  /* 0x0db000001e1c7fae */ /* 0x0003e400081a1008 */
[----:B-1----:R-:W-:Y:S02]  /*2d930*/  IMAD.MOV.U32 R30, RZ, RZ, R33 ;  /* 0x000000ffff1e7224 */ /* 0x002fe400078e0021 */
[----:B----4-:R-:W-:-:S04]  /*2d940*/  IMAD.X R34, R34, 0x1, R2, P2 ;  /* 0x0000000122227824 */ /* 0x010fc800010e0602 */
[----:B------:R-:W-:Y:S01]  /*2d950*/  IMAD.MOV.U32 R31, RZ, RZ, R34 ;  /* 0x000000ffff1f7224 */ /* 0x000fe200078e0022 */
[----:B------:R1:W-:Y:S01]  /*2d960*/  STL [R1+0x900], R34 ;  /* 0x0009002201007387 */ /* 0x0003e20000100800 */
[----:B------:R-:W-:-:S03]  /*2d970*/  IADD3.X R41, PT, PT, R41, R2, RZ, P3, !PT ;  /* 0x0000000229297210 */ /* 0x000fc60001ffe4ff */
[----:B------:R-:W-:Y:S04]  /*2d980*/  STL [R1+0x90c], R39 ;  /* 0x00090c2701007387 */ /* 0x000fe80000100800 */
[----:B------:R-:W4:Y:S04]  /*2d990*/  LDL.LU R33, [R1+0x294] ;  /* 0x0002940001217983 */ /* 0x000f280000300800 */
[----:B------:R5:W-:Y:S04]  /*2d9a0*/  STL [R1+0x908], R41 ;  /* 0x0009082901007387 */ /* 0x000be80000100800 */
[----:B------:R5:W-:Y:S04]  /*2d9b0*/  LDGSTS.E [R28+0xea00], desc[UR8][R30.64], P1 ;  /* 0x0ea000001e1c7fae */ /* 0x000be800089a1008 */
[----:B-1----:R-:W4:Y:S01]  /*2d9c0*/  LDL.LU R34, [R1+0x29c] ;  /* 0x00029c0001227983 */ /* 0x002f220000300800 */
[----:B-----5:R-:W-:-:S02]  /*2d9d0*/  IADD3 R36, P2, PT, R36, R0, RZ ;  /* 0x0000000024247210 */ /* 0x020fc40007f5e0ff */
[----:B------:R-:W-:Y:S02]  /*2d9e0*/  MOV R31, R41 ;  /* 0x00000029001f7202 */ /* 0x000fe40000000f00 */
[----:B------:R-:W5:Y:S01]  /*2d9f0*/  LDL.LU R41, [R1+0x290] ;  /* 0x0002900001297983 */ /* 0x000f620000300800 */
[----:B------:R-:W-:Y:S01]  /*2da00*/  IMAD.MOV.U32 R30, RZ, RZ, R39 ;  /* 0x000000ffff1e7224 */ /* 0x000fe200078e0027 */
[----:B------:R-:W-:Y:S02]  /*2da10*/  IADD3 R32, P3, PT, R32, R0, RZ ;  /* 0x0000000020207210 */ /* 0x000fe40007f7e0ff */
[----:B------:R-:W5:Y:S04]  /*2da20*/  LDL.LU R43, [R1+0x298] ;  /* 0x00029800012b7983 */ /* 0x000f680000300800 */
[----:B------:R1:W-:Y:S04]  /*2da30*/  LDGSTS.E [R28+0xeb00], desc[UR8][R30.64], P0 ;  /* 0x0eb000001e1c7fae */ /* 0x0003e800081a1008 */
[----:B------:R1:W-:Y:S01]  /*2da40*/  STL [R1+0x984], R36 ;  /* 0x0009842401007387 */ /* 0x0003e20000100800 */
[----:B--2---:R-:W-:-:S02]  /*2da50*/  IMAD.X R38, R38, 0x1, R2, P2 ;  /* 0x0000000126267824 */ /* 0x004fc400010e0602 */
[----:B-1----:R-:W-:-:S03]  /*2da60*/  IMAD.MOV.U32 R30, RZ, RZ, R36 ;  /* 0x000000ffff1e7224 */ /* 0x002fc600078e0024 */
[----:B------:R-:W-:Y:S01]  /*2da70*/  MOV R31, R38 ;  /* 0x00000026001f7202 */ /* 0x000fe20000000f00 */
[----:B------:R1:W-:Y:S01]  /*2da80*/  STL [R1+0x980], R38 ;  /* 0x0009802601007387 */ /* 0x0003e20000100800 */
[----:B------:R-:W-:-:S03]  /*2da90*/  IMAD.X R37, R37, 0x1, R2, P3 ;  /* 0x0000000125257824 */ /* 0x000fc600018e0602 */
[----:B------:R-:W-:Y:S04]  /*2daa0*/  STL [R1+0x98c], R32 ;  /* 0x00098c2001007387 */ /* 0x000fe80000100800 */
[----:B------:R-:W2:Y:S04]  /*2dab0*/  LDL.LU R36, [R1+0x314] ;  /* 0x0003140001247983 */ /* 0x000ea80000300800 */
[----:B------:R3:W-:Y:S04]  /*2dac0*/  STL [R1+0x988], R37 ;  /* 0x0009882501007387 */ /* 0x0007e80000100800 */
[----:B------:R3:W-:Y:S04]  /*2dad0*/  LDGSTS.E [R28+0xfa00], desc[UR8][R30.64], P1 ;  /* 0x0fa000001e1c7fae */ /* 0x0007e800089a1008 */
[----:B-1----:R-:W2:Y:S01]  /*2dae0*/  LDL.LU R38, [R1+0x31c] ;  /* 0x00031c0001267983 */ /* 0x002ea20000300800 */
[----:B---3--:R-:W-:Y:S01]  /*2daf0*/  IADD3 R35, P2, PT, R35, R0, RZ ;  /* 0x0000000023237210 */ /* 0x008fe20007f5e0ff */
[----:B------:R-:W-:-:S02]  /*2db00*/  IMAD.MOV.U32 R31, RZ, RZ, R37 ;  /* 0x000000ffff1f7224 */ /* 0x000fc400078e0025 */
[----:B------:R-:W3:Y:S01]  /*2db10*/  LDL.LU R37, [R1+0x310] ;  /* 0x0003100001257983 */ /* 0x000ee20000300800 */
[----:B------:R-:W-:-:S03]  /*2db20*/  IMAD.MOV.U32 R30, RZ, RZ, R32 ;  /* 0x000000ffff1e7224 */ /* 0x000fc600078e0020 */
[----:B------:R-:W3:Y:S01]  /*2db30*/  LDL.LU R39, [R1+0x318] ;  /* 0x0003180001277983 */ /* 0x000ee20000300800 */
[----:B------:R-:W-:-:S03]  /*2db40*/  IADD3 R44, P3, PT, R44, R0, RZ ;  /* 0x000000002c2c7210 */ /* 0x000fc60007f7e0ff */
[----:B------:R-:W-:Y:S04]  /*2db50*/  STL [R1+0x214], R35 ;  /* 0x0002142301007387 */ /* 0x000fe80000100800 */
[----:B------:R1:W-:Y:S01]  /*2db60*/  LDGSTS.E [R28+0xfb00], desc[UR8][R30.64], P0 ;  /* 0x0fb000001e1c7fae */ /* 0x0003e200081a1008 */
[----:B------:R-:W-:-:S05]  /*2db70*/  IMAD.X R42, R42, 0x1, R2, P2 ;  /* 0x000000012a2a7824 */ /* 0x000fca00010e0602 */
[----:B------:R1:W-:Y:S02]  /*2db80*/  STL [R1+0x210], R42 ;  /* 0x0002102a01007387 */ /* 0x0003e40000100800 */
[----:B-1----:R-:W-:Y:S01]  /*2db90*/  VIADD R28, R40, UR7 ;  /* 0x00000007281c7c36 */ /* 0x002fe20008000000 */
[----:B------:R-:W-:Y:S01]  /*2dba0*/  IADD3.X R45, PT, PT, R45, R2, RZ, P3, !PT ;  /* 0x000000022d2d7210 */ /* 0x000fe20001ffe4ff */
[----:B------:R-:W-:Y:S04]  /*2dbb0*/  STL [R1+0x21c], R44 ;  /* 0x00021c2c01007387 */ /* 0x000fe80000100800 */
[----:B------:R-:W3:Y:S01]  /*2dbc0*/  LDL.LU R40, [R1+0x394] ;  /* 0x0003940001287983 */ /* 0x000ee20000300800 */
[----:B------:R-:W-:-:S03]  /*2dbd0*/  IMAD.MOV.U32 R31, RZ, RZ, R42 ;  /* 0x000000ffff1f7224 */ /* 0x000fc600078e002a */
[----:B------:R-:W-:Y:S04]  /*2dbe0*/  STL [R1+0x218], R45 ;  /* 0x0002182d01007387 */ /* 0x000fe80000100800 */
[----:B------:R-:W3:Y:S01]  /*2dbf0*/  LDL.LU R32, [R1+0x39c] ;  /* 0x00039c0001207983 */ /* 0x000ee20000300800 */
[----:B------:R-:W-:-:S03]  /*2dc00*/  IMAD.MOV.U32 R30, RZ, RZ, R35 ;  /* 0x000000ffff1e7224 */ /* 0x000fc600078e0023 */
[----:B------:R-:W3:Y:S04]  /*2dc10*/  LDL.LU R42, [R1+0x390] ;  /* 0x00039000012a7983 */ /* 0x000ee80000300800 */
[----:B------:R-:W3:Y:S04]  /*2dc20*/  LDL.LU R35, [R1+0x398] ;  /* 0x0003980001237983 */ /* 0x000ee80000300800 */
[----:B------:R1:W-:Y:S02]  /*2dc30*/  LDGSTS.E [R28+0xc00], desc[UR8][R30.64], P1 ;  /* 0x00c000001e1c7fae */ /* 0x0003e400089a1008 */
[----:B-1----:R-:W-:Y:S01]  /*2dc40*/  MOV R30, R44 ;  /* 0x0000002c001e7202 */ /* 0x002fe20000000f00 */
[----:B------:R-:W-:-:S05]  /*2dc50*/  IMAD.MOV.U32 R31, RZ, RZ, R45 ;  /* 0x000000ffff1f7224 */ /* 0x000fca00078e002d */
[----:B------:R1:W-:Y:S01]  /*2dc60*/  LDGSTS.E [R28+0xd00], desc[UR8][R30.64], P0 ;  /* 0x00d000001e1c7fae */ /* 0x0003e200081a1008 */
[----:B----4-:R-:W-:-:S04]  /*2dc70*/  IADD3 R33, P2, PT, R33, R0, RZ ;  /* 0x0000000021217210 */ /* 0x010fc80007f5e0ff */
[----:B-1----:R-:W-:Y:S01]  /*2dc80*/  MOV R30, R33 ;  /* 0x00000021001e7202 */ /* 0x002fe20000000f00 */
[----:B------:R-:W-:Y:S01]  /*2dc90*/  STL [R1+0x294], R33 ;  /* 0x0002942101007387 */ /* 0x000fe20000100800 */
[----:B------:R-:W-:Y:S01]  /*2dca0*/  IADD3 R34, P3, PT, R34, R0, RZ ;  /* 0x0000000022227210 */ /* 0x000fe20007f7e0ff */
[----:B-----5:R-:W-:-:S04]  /*2dcb0*/  IMAD.X R41, R41, 0x1, R2, P2 ;  /* 0x0000000129297824 */ /* 0x020fc800010e0602 */
[----:B------:R-:W-:Y:S01]  /*2dcc0*/  IMAD.X R43, R43, 0x1, R2, P3 ;  /* 0x000000012b2b7824 */ /* 0x000fe200018e0602 */
[----:B------:R1:W-:Y:S01]  /*2dcd0*/  STL [R1+0x290], R41 ;  /* 0x0002902901007387 */ /* 0x0003e20000100800 */
[----:B------:R-:W-:-:S03]  /*2dce0*/  IMAD.MOV.U32 R31, RZ, RZ, R41 ;  /* 0x000000ffff1f7224 */ /* 0x000fc600078e0029 */
[----:B------:R-:W-:Y:S04]  /*2dcf0*/  STL [R1+0x29c], R34 ;  /* 0x00029c2201007387 */ /* 0x000fe80000100800 */
[----:B------:R4:W-:Y:S04]  /*2dd00*/  LDGSTS.E [R28+0x1c00], desc[UR8][R30.64], P1 ;  /* 0x01c000001e1c7fae */ /* 0x0009e800089a1008 */
[----:B-1----:R-:W5:Y:S04]  /*2dd10*/  LDL.LU R41, [R1+0x414] ;  /* 0x0004140001297983 */ /* 0x002f680000300800 */
[----:B------:R1:W-:Y:S04]  /*2dd20*/  STL [R1+0x298], R43 ;  /* 0x0002982b01007387 */ /* 0x0003e80000100800 */
[----:B------:R-:W5:Y:S01]  /*2dd30*/  LDL.LU R33, [R1+0x41c] ;  /* 0x00041c0001217983 */ /* 0x000f620000300800 */
[----:B----4-:R-:W-:-:S03]  /*2dd40*/  IMAD.MOV.U32 R31, RZ, RZ, R43 ;  /* 0x000000ffff1f7224 */ /* 0x010fc600078e002b */
[----:B-1----:R-:W4:Y:S01]  /*2dd50*/  LDL.LU R43, [R1+0x410] ;  /* 0x00041000012b7983 */ /* 0x002f220000300800 */
[----:B------:R-:W-:-:S03]  /*2dd60*/  IMAD.MOV.U32 R30, RZ, RZ, R34 ;  /* 0x000000ffff1e7224 */ /* 0x000fc600078e0022 */
[----:B------:R-:W4:Y:S01]  /*2dd70*/  LDL.LU R34, [R1+0x418] ;  /* 0x0004180001227983 */ /* 0x000f220000300800 */
[----:B--2---:R-:W-:-:S03]  /*2dd80*/  IADD3 R36, P2, PT, R36, R0, RZ ;  /* 0x0000000024247210 */ /* 0x004fc60007f5e0ff */
[----:B------:R1:W-:Y:S04]  /*2dd90*/  LDGSTS.E [R28+0x1d00], desc[UR8][R30.64], P0 ;  /* 0x01d000001e1c7fae */ /* 0x0003e800081a1008 */
[----:B------:R2:W-:Y:S01]  /*2dda0*/  STL [R1+0x314], R36 ;  /* 0x0003142401007387 */ /* 0x0005e20000100800 */
[----:B------:R-:W-:Y:S01]  /*2ddb0*/  IADD3 R38, P3, PT, R38, R0, RZ ;  /* 0x0000000026267210 */ /* 0x000fe20007f7e0ff */
[----:B-1----:R-:W-:Y:S01]  /*2ddc0*/  IMAD.MOV.U32 R30, RZ, RZ, R36 ;  /* 0x000000ffff1e7224 */ /* 0x002fe200078e0024 */
[----:B---3--:R-:W-:-:S03]  /*2ddd0*/  IADD3.X R37, PT, PT, R37, R2, RZ, P2, !PT ;  /* 0x0000000225257210 */ /* 0x008fc600017fe4ff */
[----:B------:R-:W-:Y:S02]  /*2dde0*/  IMAD.X R39, R39, 0x1, R2, P3 ;  /* 0x0000000127277824 */ /* 0x000fe400018e0602 */
[----:B------:R1:W-:Y:S01]  /*2ddf0*/  STL [R1+0x310], R37 ;  /* 0x0003102501007387 */ /* 0x0003e20000100800 */
[----:B------:R-:W-:-:S03]  /*2de00*/  IMAD.MOV.U32 R31, RZ, RZ, R37 ;  /* 0x000000ffff1f7224 */ /* 0x000fc600078e0025 */
[----:B------:R-:W-:Y:S04]  /*2de10*/  STL [R1+0x31c], R38 ;  /* 0x00031c2601007387 */ /* 0x000fe80000100800 */
[----:B--2---:R-:W2:Y:S04]  /*2de20*/  LDL.LU R36, [R1+0x494] ;  /* 0x0004940001247983 */ /* 0x004ea80000300800 */
[----:B------:R3:W-:Y:S04]  /*2de30*/  STL [R1+0x318], R39 ;  /* 0x0003182701007387 */ /* 0x0007e80000100800 */
[----:B------:R3:W-:Y:S04]  /*2de40*/  LDGSTS.E [R28+0x2c00], desc[UR8][R30.64], P1 ;  /* 0x02c000001e1c7fae */ /* 0x0007e800089a1008 */
[----:B-1----:R-:W2:Y:S01]  /*2de50*/  LDL.LU R37, [R1+0x49c] ;  /* 0x00049c0001257983 */ /* 0x002ea20000300800 */
[----:B---3--:R-:W-:-:S03]  /*2de60*/  IMAD.MOV.U32 R31, RZ, RZ, R39 ;  /* 0x000000ffff1f7224 */ /* 0x008fc600078e0027 */
[----:B------:R-:W3:Y:S01]  /*2de70*/  LDL.LU R39, [R1+0x490] ;  /* 0x0004900001277983 */ /* 0x000ee20000300800 */
[----:B------:R-:W-:Y:S02]  /*2de80*/  IADD3 R40, P2, PT, R40, R0, RZ ;  /* 0x0000000028287210 */ /* 0x000fe40007f5e0ff */
[----:B------:R-:W-:Y:S02]  /*2de90*/  MOV R30, R38 ;  /* 0x00000026001e7202 */ /* 0x000fe40000000f00 */
[----:B------:R-:W3:Y:S01]  /*2dea0*/  LDL.LU R38, [R1+0x498] ;  /* 0x0004980001267983 */ /* 0x000ee20000300800 */
[----:B------:R-:W-:Y:S01]  /*2deb0*/  IADD3 R32, P3, PT, R32, R0, RZ ;  /* 0x0000000020207210 */ /* 0x000fe20007f7e0ff */
[--C-:B------:R-:W-:Y:S02]  /*2dec0*/  IMAD.X R42, R42, 0x1, R2.reuse, P2 ;  /* 0x000000012a2a7824 */ /* 0x100fe400010e0602 */
[----:B------:R1:W-:Y:S02]  /*2ded0*/  STL [R1+0x394], R40 ;  /* 0x0003942801007387 */ /* 0x0003e40000100800 */
[----:B------:R-:W-:-:S02]  /*2dee0*/  IMAD.X R35, R35, 0x1, R2, P3 ;  /* 0x0000000123237824 */ /* 0x000fc400018e0602 */
[----:B------:R1:W-:Y:S04]  /*2def0*/  LDGSTS.E [R28+0x2d00], desc[UR8][R30.64], P0 ;  /* 0x02d000001e1c7fae */ /* 0x0003e800081a1008 */
[----:B------:R1:W-:Y:S04]  /*2df00*/  STL [R1+0x390], R42 ;  /* 0x0003902a01007387 */ /* 0x0003e80000100800 */
[----:B------:R1:W-:Y:S02]  /*2df10*/  STL [R1+0x39c], R32 ;  /* 0x00039c2001007387 */ /* 0x0003e40000100800 */
[----:B-1----:R-:W-:-:S02]  /*2df20*/  MOV R30, R40 ;  /* 0x00000028001e7202 */ /* 0x002fc40000000f00 */
[----:B------:R-:W3:Y:S01]  /*2df30*/  LDL.LU R40, [R1+0x514] ;  /* 0x0005140001287983 */ /* 0x000ee20000300800 */
[----:B------:R-:W-:-:S03]  /*2df40*/  IMAD.MOV.U32 R31, RZ, RZ, R42 ;  /* 0x000000ffff1f7224 */ /* 0x000fc600078e002a */
[----:B------:R1:W-:Y:S04]  /*2df50*/  STL [R1+0x398], R35 ;  /* 0x0003982301007387 */ /* 0x0003e80000100800 */
[----:B------:R-:W3:Y:S04]  /*2df60*/  LDL.LU R44, [R1+0x51c] ;  /* 0x00051c00012c7983 */ /* 0x000ee80000300800 */
[----:B------:R-:W3:Y:S04]  /*2df70*/  LDL.LU R42, [R1+0x510] ;  /* 0x00051000012a7983 */ /* 0x000ee80000300800 */
[----:B------:R-:W3:Y:S04]  /*2df80*/  LDL.LU R45, [R1+0x518] ;  /* 0x00051800012d7983 */ /* 0x000ee80000300800 */
[----:B------:R1:W-:Y:S02]  /*2df90*/  LDGSTS.E [R28+0x3c00], desc[UR8][R30.64], P1 ;  /* 0x03c000001e1c7fae */ /* 0x0003e400089a1008 */
[----:B-1----:R-:W-:-:S02]  /*2dfa0*/  IMAD.MOV.U32 R30, RZ, RZ, R32 ;  /* 0x000000ffff1e7224 */ /* 0x002fc400078e0020 */
[----:B------:R-:W-:Y:S01]  /*2dfb0*/  IMAD.MOV.U32 R31, RZ, RZ, R35 ;  /* 0x000000ffff1f7224 */ /* 0x000fe200078e0023 */
[----:B------:R-:W3:Y:S04]  /*2dfc0*/  LDL.LU R32, [R1+0x594] ;  /* 0x0005940001207983 */ /* 0x000ee80000300800 */
[----:B------:R-:W3:Y:S04]  /*2dfd0*/  LDL.LU R35, [R1+0x59c] ;  /* 0x00059c0001237983 */ /* 0x000ee80000300800 */
[----:B------:R1:W-:Y:S01]  /*2dfe0*/  LDGSTS.E [R28+0x3d00], desc[UR8][R30.64], P0 ;  /* 0x03d000001e1c7fae */ /* 0x0003e200081a1008 */
[----:B-----5:R-:W-:-:S02]  /*2dff0*/  IADD3 R41, P2, PT, R41, R0, RZ ;  /* 0x0000000029297210 */ /* 0x020fc40007f5e0ff */
[----:B------:R-:W-:-:S03]  /*2e000*/  IADD3 R33, P3, PT, R33, R0, RZ ;  /* 0x0000000021217210 */ /* 0x000fc60007f7e0ff */
[----:B------:R5:W-:Y:S01]  /*2e010*/  STL [R1+0x414], R41 ;  /* 0x0004142901007387 */ /* 0x000be20000100800 */
[----:B----4-:R-:W-:Y:S01]  /*2e020*/  IADD3.X R43, PT, PT, R43, R2, RZ, P2, !PT ;  /* 0x000000022b2b7210 */ /* 0x010fe200017fe4ff */
[----:B-1----:R-:W-:Y:S02]  /*2e030*/  IMAD.MOV.U32 R30, RZ, RZ, R41 ;  /* 0x000000ffff1e7224 */ /* 0x002fe400078e0029 */
[----:B------:R-:W-:Y:S02]  /*2e040*/  IMAD.X R34, R34, 0x1, R2, P3 ;  /* 0x0000000122227824 */ /* 0x000fe400018e0602 */
[----:B------:R1:W-:Y:S04]  /*2e050*/  STL [R1+0x410], R43 ;  /* 0x0004102b01007387 */ /* 0x0003e80000100800 */
[----:B------:R4:W-:Y:S01]  /*2e060*/  STL [R1+0x41c], R33 ;  /* 0x00041c2101007387 */ /* 0x0009e20000100800 */
[----:B------:R-:W-:-:S03]  /*2e070*/  IMAD.MOV.U32 R31, RZ, RZ, R43 ;  /* 0x000000ffff1f7224 */ /* 0x000fc600078e002b */
[----:B-----5:R-:W5:Y:S04]  /*2e080*/  LDL.LU R41, [R1+0x590] ;  /* 0x0005900001297983 */ /* 0x020f680000300800 */
[----:B------:R2:W-:Y:S04]  /*2e090*/  STL [R1+0x418], R34 ;  /* 0x0004182201007387 */ /* 0x0005e80000100800 */
[----:B-1----:R-:W5:Y:S04]  /*2e0a0*/  LDL.LU R43, [R1+0x598] ;  /* 0x00059800012b7983 */ /* 0x002f680000300800 */
[----:B------:R1:W-:Y:S01]  /*2e0b0*/  LDGSTS.E [R28+0x4c00], desc[UR8][R30.64], P1 ;  /* 0x04c000001e1c7fae */ /* 0x0003e200089a1008 */
[----:B--2---:R-:W-:Y:S01]  /*2e0c0*/  IADD3 R36, P2, PT, R36, R0, RZ ;  /* 0x0000000024247210 */ /* 0x004fe20007f5e0ff */
[----:B-1----:R-:W-:Y:S01]  /*2e0d0*/  IMAD.MOV.U32 R31, RZ, RZ, R34 ;  /* 0x000000ffff1f7224 */ /* 0x002fe200078e0022 */
[----:B------:R-:W-:-:S02]  /*2e0e0*/  MOV R30, R33 ;  /* 0x00000021001e7202 */ /* 0x000fc40000000f00 */
[----:B----4-:R-:W2:Y:S04]  /*2e0f0*/  LDL.LU R33, [R1+0x614] ;  /* 0x0006140001217983 */ /* 0x010ea80000300800 */
[----:B------:R-:W4:Y:S01]  /*2e100*/  LDL.LU R34, [R1+0x61c] ;  /* 0x00061c0001227983 */ /* 0x000f220000300800 */
[----:B------:R-:W-:-:S03]  /*2e110*/  IADD3 R37, P3, PT, R37, R0, RZ ;  /* 0x0000000025257210 */ /* 0x000fc60007f7e0ff */
[----:B------:R1:W-:Y:S04]  /*2e120*/  STL [R1+0x494], R36 ;  /* 0x0004942401007387 */ /* 0x0003e80000100800 */
[----:B------:R1:W-:Y:S01]  /*2e130*/  LDGSTS.E [R28+0x4d00], desc[UR8][R30.64], P0 ;  /* 0x04d000001e1c7fae */ /* 0x0003e200081a1008 */
[----:B---3--:R-:W-:-:S05]  /*2e140*/  IMAD.X R39, R39, 0x1, R2, P2 ;  /* 0x0000000127277824 */ /* 0x008fca00010e0602 */
[----:B------:R3:W-:Y:S01]  /*2e150*/  STL [R1+0x490], R39 ;  /* 0x0004902701007387 */ /* 0x0007e20000100800 */
[----:B------:R-:W-:Y:S01]  /*2e160*/  IMAD.X R38, R38, 0x1, R2, P3 ;  /* 0x0000000126267824 */ /* 0x000fe200018e0602 */
[----:B-1----:R-:W-:Y:S02]  /*2e170*/  MOV R30, R36 ;  /* 0x00000024001e7202 */ /* 0x002fe40000000f00 */
[----:B------:R1:W-:Y:S04]  /*2e180*/  STL [R1+0x49c], R37 ;  /* 0x00049c2501007387 */ /* 0x0003e80000100800 */
[----:B------:R-:W4:Y:S01]  /*2e190*/  LDL.LU R36, [R1+0x610] ;  /* 0x0006100001247983 */ /* 0x000f220000300800 */
[----:B------:R-:W-:-:S03]  /*2e1a0*/  IMAD.MOV.U32 R31, RZ, RZ, R39 ;  /* 0x000000ffff1f7224 */ /* 0x000fc600078e0027 */
[----:B------:R1:W-:Y:S04]  /*2e1b0*/  STL [R1+0x498], R38 ;  /* 0x0004982601007387 */ /* 0x0003e80000100800 */
[----:B---3--:R-:W3:Y:S04]  /*2e1c0*/  LDL.LU R39, [R1+0x618] ;  /* 0x0006180001277983 */ /* 0x008ee80000300800 */
[----:B------:R1:W-:Y:S01]  /*2e1d0*/  LDGSTS.E [R28+0x5c00], desc[UR8][R30.64], P1 ;  /* 0x05c000001e1c7fae */ /* 0x0003e200089a1008 */
[-C--:B------:R-:W-:Y:S02]  /*2e1e0*/  IADD3 R40, P2, PT, R40, R0.reuse, RZ ;  /* 0x0000000028287210 */ /* 0x080fe40007f5e0ff */
[----:B------:R-:W-:Y:S01]  /*2e1f0*/  IADD3 R44, P3, PT, R44, R0, RZ ;  /* 0x000000002c2c7210 */ /* 0x000fe20007f7e0ff */
[----:B-1----:R-:W-:-:S02]  /*2e200*/  IMAD.MOV.U32 R30, RZ, RZ, R37 ;  /* 0x000000ffff1e7224 */ /* 0x002fc400078e0025 */
[----:B------:R-:W-:Y:S01]  /*2e210*/  IMAD.MOV.U32 R31, RZ, RZ, R38 ;  /* 0x000000ffff1f7224 */ /* 0x000fe200078e0026 */
[----:B------:R-:W-:Y:S01]  /*2e220*/  IADD3.X R42, PT, PT, R42, R2, RZ, P2, !PT ;  /* 0x000000022a2a7210 */ /* 0x000fe200017fe4ff */
[----:B------:R-:W3:Y:S04]  /*2e230*/  LDL.LU R37, [R1+0x694] ;  /* 0x0006940001257983 */ /* 0x000ee80000300800 */
[----:B------:R-:W3:Y:S01]  /*2e240*/  LDL.LU R38, [R1+0x69c] ;  /* 0x00069c0001267983 */ /* 0x000ee20000300800 */
[----:B------:R-:W-:-:S03]  /*2e250*/  IMAD.X R45, R45, 0x1, R2, P3 ;  /* 0x000000012d2d7824 */ /* 0x000fc600018e0602 */
[----:B------:R-:W-:Y:S04]  /*2e260*/  STL [R1+0x514], R40 ;  /* 0x0005142801007387 */ /* 0x000fe80000100800 */
[----:B------:R1:W-:Y:S04]  /*2e270*/  LDGSTS.E [R28+0x5d00], desc[UR8][R30.64], P0 ;  /* 0x05d000001e1c7fae */ /* 0x0003e800081a1008 */
[----:B------:R1:W-:Y:S04]  /*2e280*/  STL [R1+0x510], R42 ;  /* 0x0005102a01007387 */ /* 0x0003e80000100800 */
[----:B------:R-:W-:Y:S01]  /*2e290*/  STL [R1+0x51c], R44 ;  /* 0x00051c2c01007387 */ /* 0x000fe20000100800 */
[----:B-1----:R-:W-:-:S03]  /*2e2a0*/  IMAD.MOV.U32 R31, RZ, RZ, R42 ;  /* 0x000000ffff1f7224 */ /* 0x002fc600078e002a */
[----:B------:R-:W3:Y:S01]  /*2e2b0*/  LDL.LU R42, [R1+0x690] ;  /* 0x00069000012a7983 */ /* 0x000ee20000300800 */
[----:B------:R-:W-:-:S03]  /*2e2c0*/  IMAD.MOV.U32 R30, RZ, RZ, R40 ;  /* 0x000000ffff1e7224 */ /* 0x000fc600078e0028 */
[----:B------:R-:W-:Y:S04]  /*2e2d0*/  STL [R1+0x518], R45 ;  /* 0x0005182d01007387 */ /* 0x000fe80000100800 */
[----:B------:R-:W3:Y:S01]  /*2e2e0*/  LDL.LU R40, [R1+0x698] ;  /* 0x0006980001287983 */ /* 0x000ee20000300800 */
[----:B------:R-:W-:-:S03]  /*2e2f0*/  IADD3 R32, P2, PT, R32, R0, RZ ;  /* 0x0000000020207210 */ /* 0x000fc60007f5e0ff */
[----:B------:R1:W-:Y:S01]  /*2e300*/  LDGSTS.E [R28+0x6c00], desc[UR8][R30.64], P1 ;  /* 0x06c000001e1c7fae */ /* 0x0003e200089a1008 */
[----:B------:R-:W-:-:S03]  /*2e310*/  IADD3 R35, P3, PT, R35, R0, RZ ;  /* 0x0000000023237210 */ /* 0x000fc60007f7e0ff */
[----:B------:R-:W-:Y:S01]  /*2e320*/  STL [R1+0x594], R32 ;  /* 0x0005942001007387 */ /* 0x000fe20000100800 */
[----:B-1----:R-:W-:Y:S01]  /*2e330*/  MOV R30, R44 ;  /* 0x0000002c001e7202 */ /* 0x002fe20000000f00 */
[----:B------:R-:W-:-:S05]  /*2e340*/  IMAD.MOV.U32 R31, RZ, RZ, R45 ;  /* 0x000000ffff1f7224 */ /* 0x000fca00078e002d */
[----:B------:R1:W-:Y:S02]  /*2e350*/  LDGSTS.E [R28+0x6d00], desc[UR8][R30.64], P0 ;  /* 0x06d000001e1c7fae */ /* 0x0003e400081a1008 */
[----:B-1----:R-:W-:Y:S01]  /*2e360*/  MOV R30, R32 ;  /* 0x00000020001e7202 */ /* 0x002fe20000000f00 */
[----:B-----5:R-:W-:-:S04]  /*2e370*/  IMAD.X R41, R41, 0x1, R2, P2 ;  /* 0x0000000129297824 */ /* 0x020fc800010e0602 */
        /* <DEDUP_REMOVED lines=8> */
[----:B-----5:R-:W-:-:S03]  /*2e400*/  IMAD.MOV.U32 R31, RZ, RZ, R43 ;  /* 0x000000ffff1f7224 */ /* 0x020fc600078e002b */
[----:B-1----:R-:W5:Y:S01]  /*2e410*/  LDL.LU R43, [R1+0x710] ;  /* 0x00071000012b7983 */ /* 0x002f620000300800 */
[-C--:B--2---:R-:W-:Y:S01]  /*2e420*/  IADD3 R33, P2, PT, R33, R0.reuse, RZ ;  /* 0x0000000021217210 */ /* 0x084fe20007f5e0ff */
[----:B------:R-:W-:Y:S02]  /*2e430*/  IMAD.MOV.U32 R30, RZ, RZ, R35 ;  /* 0x000000ffff1e7224 */ /* 0x000fe400078e0023 */
[----:B------:R-:W2:Y:S01]  /*2e440*/  LDL.LU R35, [R1+0x718] ;  /* 0x0007180001237983 */ /* 0x000ea20000300800 */
[----:B----4-:R-:W-:-:S03]  /*2e450*/  IADD3 R34, P3, PT, R34, R0, RZ ;  /* 0x0000000022227210 */ /* 0x010fc60007f7e0ff */
[----:B------:R1:W-:Y:S04]  /*2e460*/  LDGSTS.E [R28+0x7d00], desc[UR8][R30.64], P0 ;  /* 0x07d000001e1c7fae */ /* 0x0003e800081a1008 */
[----:B------:R-:W-:Y:S01]  /*2e470*/  STL [R1+0x614], R33 ;  /* 0x0006142101007387 */ /* 0x000fe20000100800 */
[----:B-1----:R-:W-:Y:S01]  /*2e480*/  IMAD.MOV.U32 R30, RZ, RZ, R33 ;  /* 0x000000ffff1e7224 */ /* 0x002fe200078e0021 */
[----:B------:R-:W-:-:S05]  /*2e490*/  IADD3.X R36, PT, PT, R36, R2, RZ, P2, !PT ;  /* 0x0000000224247210 */ /* 0x000fca00017fe4ff */
[----:B------:R1:W-:Y:S01]  /*2e4a0*/  STL [R1+0x610], R36 ;  /* 0x0006102401007387 */ /* 0x0003e20000100800 */
[----:B------:R-:W-:Y:S02]  /*2e4b0*/  IMAD.MOV.U32 R31, RZ, RZ, R36 ;  /* 0x000000ffff1f7224 */ /* 0x000fe400078e0024 */
[----:B---3--:R-:W-:Y:S01]  /*2e4c0*/  IMAD.X R39, R39, 0x1, R2, P3 ;  /* 0x0000000127277824 */ /* 0x008fe200018e0602 */
[----:B------:R-:W-:Y:S04]  /*2e4d0*/  STL [R1+0x61c], R34 ;  /* 0x00061c2201007387 */ /* 0x000fe80000100800 */
[----:B------:R3:W-:Y:S04]  /*2e4e0*/  LDGSTS.E [R28+0x8c00], desc[UR8][R30.64], P1 ;  /* 0x08c000001e1c7fae */ /* 0x0007e800089a1008 */
[----:B-1----:R-:W4:Y:S04]  /*2e4f0*/  LDL.LU R36, [R1+0x794] ;  /* 0x0007940001247983 */ /* 0x002f280000300800 */
[----:B------:R1:W-:Y:S04]  /*2e500*/  STL [R1+0x618], R39 ;  /* 0x0006182701007387 */ /* 0x0003e80000100800 */
[----:B------:R-:W4:Y:S01]  /*2e510*/  LDL.LU R33, [R1+0x79c] ;  /* 0x00079c0001217983 */ /* 0x000f220000300800 */
[----:B---3--:R-:W-:Y:S01]  /*2e520*/  IMAD.MOV.U32 R31, RZ, RZ, R39 ;  /* 0x000000ffff1f7224 */ /* 0x008fe200078e0027 */
[----:B------:R-:W-:-:S02]  /*2e530*/  IADD3 R37, P2, PT, R37, R0, RZ ;  /* 0x0000000025257210 */ /* 0x000fc40007f5e0ff */
[----:B-1----:R-:W3:Y:S01]  /*2e540*/  LDL.LU R39, [R1+0x790] ;  /* 0x0007900001277983 */ /* 0x002ee20000300800 */
[----:B------:R-:W-:Y:S02]  /*2e550*/  MOV R30, R34 ;  /* 0x00000022001e7202 */ /* 0x000fe40000000f00 */
[----:B------:R-:W-:Y:S01]  /*2e560*/  IADD3 R38, P3, PT, R38, R0, RZ ;  /* 0x0000000026267210 */ /* 0x000fe20007f7e0ff */
[----:B------:R-:W3:Y:S04]  /*2e570*/  LDL.LU R34, [R1+0x798] ;  /* 0x0007980001227983 */ /* 0x000ee80000300800 */
[----:B------:R1:W-:Y:S04]  /*2e580*/  LDGSTS.E [R28+0x8d00], desc[UR8][R30.64], P0 ;  /* 0x08d000001e1c7fae */ /* 0x0003e800081a1008 */
[----:B------:R1:W-:Y:S01]  /*2e590*/  STL [R1+0x694], R37 ;  /* 0x0006942501007387 */ /* 0x0003e20000100800 */
[----:B------:R-:W-:Y:S01]  /*2e5a0*/  IMAD.X R42, R42, 0x1, R2, P2 ;  /* 0x000000012a2a7824 */ /* 0x000fe200010e0602 */
[----:B-1----:R-:W-:-:S03]  /*2e5b0*/  MOV R30, R37 ;  /* 0x00000025001e7202 */ /* 0x002fc60000000f00 */
[----:B------:R-:W-:Y:S01]  /*2e5c0*/  IMAD.MOV.U32 R31, RZ, RZ, R42 ;  /* 0x000000ffff1f7224 */ /* 0x000fe200078e002a */
[----:B------:R-:W-:Y:S01]  /*2e5d0*/  STL [R1+0x690], R42 ;  /* 0x0006902a01007387 */ /* 0x000fe20000100800 */
[----:B------:R-:W-:-:S03]  /*2e5e0*/  IMAD.X R40, R40, 0x1, R2, P3 ;  /* 0x0000000128287824 */ /* 0x000fc600018e0602 */
[----:B------:R1:W-:Y:S04]  /*2e5f0*/  STL [R1+0x69c], R38 ;  /* 0x00069c2601007387 */ /* 0x0003e80000100800 */
[----:B------:R-:W3:Y:S04]  /*2e600*/  LDL.LU R37, [R1+0x814] ;  /* 0x0008140001257983 */ /* 0x000ee80000300800 */
[----:B------:R1:W-:Y:S04]  /*2e610*/  STL [R1+0x698], R40 ;  /* 0x0006982801007387 */ /* 0x0003e80000100800 */
[----:B------:R1:W-:Y:S04]  /*2e620*/  LDGSTS.E [R28+0x9c00], desc[UR8][R30.64], P1 ;  /* 0x09c000001e1c7fae */ /* 0x0003e800089a1008 */
[----:B------:R-:W3:Y:S01]  /*2e630*/  LDL.LU R44, [R1+0x81c] ;  /* 0x00081c00012c7983 */ /* 0x000ee20000300800 */
[----:B-1----:R-:W-:-:S03]  /*2e640*/  IMAD.MOV.U32 R30, RZ, RZ, R38 ;  /* 0x000000ffff1e7224 */ /* 0x002fc600078e0026 */
[----:B------:R-:W3:Y:S04]  /*2e650*/  LDL.LU R38, [R1+0x810] ;  /* 0x0008100001267983 */ /* 0x000ee80000300800 */
[----:B------:R-:W3:Y:S01]  /*2e660*/  LDL.LU R45, [R1+0x818] ;  /* 0x00081800012d7983 */ /* 0x000ee20000300800 */
[----:B------:R-:W-:-:S03]  /*2e670*/  IMAD.MOV.U32 R31, RZ, RZ, R40 ;  /* 0x000000ffff1f7224 */ /* 0x000fc600078e0028 */
[----:B------:R-:W3:Y:S04]  /*2e680*/  LDL.LU R42, [R1+0x894] ;  /* 0x00089400012a7983 */ /* 0x000ee80000300800 */
[----:B------:R-:W3:Y:S04]  /*2e690*/  LDL.LU R40, [R1+0x89c] ;  /* 0x00089c0001287983 */ /* 0x000ee80000300800 */
[----:B------:R1:W-:Y:S01]  /*2e6a0*/  LDGSTS.E [R28+0x9d00], desc[UR8][R30.64], P0 ;  /* 0x09d000001e1c7fae */ /* 0x0003e200081a1008 */
[-C--:B------:R-:W-:Y:S02]  /*2e6b0*/  IADD3 R41, P2, PT, R41, R0.reuse, RZ ;  /* 0x0000000029297210 */ /* 0x080fe40007f5e0ff */
[----:B------:R-:W-:-:S03]  /*2e6c0*/  IADD3 R32, P3, PT, R32, R0, RZ ;  /* 0x0000000020207210 */ /* 0x000fc60007f7e0ff */
[----:B------:R-:W-:Y:S01]  /*2e6d0*/  STL [R1+0x714], R41 ;  /* 0x0007142901007387 */ /* 0x000fe20000100800 */
[----:B-----5:R-:W-:Y:S01]  /*2e6e0*/  IADD3.X R43, PT, PT, R43, R2, RZ, P2, !PT ;  /* 0x000000022b2b7210 */ /* 0x020fe200017fe4ff */
[----:B--2---:R-:W-:-:S04]  /*2e6f0*/  IMAD.X R35, R35, 0x1, R2, P3 ;  /* 0x0000000123237824 */ /* 0x004fc800018e0602 */
[----:B------:R2:W-:Y:S01]  /*2e700*/  STL [R1+0x710], R43 ;  /* 0x0007102b01007387 */ /* 0x0005e20000100800 */
[----:B-1----:R-:W-:-:S03]  /*2e710*/  IMAD.MOV.U32 R31, RZ, RZ, R43 ;  /* 0x000000ffff1f7224 */ /* 0x002fc600078e002b */
[----:B------:R1:W-:Y:S01]  /*2e720*/  STL [R1+0x71c], R32 ;  /* 0x00071c2001007387 */ /* 0x0003e20000100800 */
[----:B------:R-:W-:-:S03]  /*2e730*/  IMAD.MOV.U32 R30, RZ, RZ, R41 ;  /* 0x000000ffff1e7224 */ /* 0x000fc600078e0029 */
[----:B--2---:R-:W2:Y:S04]  /*2e740*/  LDL.LU R43, [R1+0x890] ;  /* 0x00089000012b7983 */ /* 0x004ea80000300800 */
[----:B------:R5:W-:Y:S04]  /*2e750*/  STL [R1+0x718], R35 ;  /* 0x0007182301007387 */ /* 0x000be80000100800 */
[----:B------:R-:W2:Y:S04]  /*2e760*/  LDL.LU R41, [R1+0x898] ;  /* 0x0008980001297983 */ /* 0x000ea80000300800 */
[----:B------:R1:W-:Y:S02]  /*2e770*/  LDGSTS.E [R28+0xac00], desc[UR8][R30.64], P1 ;  /* 0x0ac000001e1c7fae */ /* 0x0003e400089a1008 */
[----:B-1----:R-:W-:Y:S01]  /*2e780*/  MOV R30, R32 ;  /* 0x00000020001e7202 */ /* 0x002fe20000000f00 */
[----:B------:R-:W-:Y:S01]  /*2e790*/  IMAD.MOV.U32 R31, RZ, RZ, R35 ;  /* 0x000000ffff1f7224 */ /* 0x000fe200078e0023 */
[----:B------:R-:W2:Y:S04]  /*2e7a0*/  LDL.LU R32, [R1+0x914] ;  /* 0x0009140001207983 */ /* 0x000ea80000300800 */
[----:B-----5:R-:W5:Y:S01]  /*2e7b0*/  LDL.LU R35, [R1+0x91c] ;  /* 0x00091c0001237983 */ /* 0x020f620000300800 */
[----:B----4-:R-:W-:-:S03]  /*2e7c0*/  IADD3 R36, P2, PT, R36, R0, RZ ;  /* 0x0000000024247210 */ /* 0x010fc60007f5e0ff */
[----:B------:R1:W-:Y:S04]  /*2e7d0*/  LDGSTS.E [R28+0xad00], desc[UR8][R30.64], P0 ;  /* 0x0ad000001e1c7fae */ /* 0x0003e800081a1008 */
[----:B------:R4:W-:Y:S01]  /*2e7e0*/  STL [R1+0x794], R36 ;  /* 0x0007942401007387 */ /* 0x0009e20000100800 */
[----:B------:R-:W-:Y:S01]  /*2e7f0*/  IADD3 R33, P3, PT, R33, R0, RZ ;  /* 0x0000000021217210 */ /* 0x000fe20007f7e0ff */
[----:B---3--:R-:W-:Y:S01]  /*2e800*/  IMAD.X R39, R39, 0x1, R2, P2 ;  /* 0x0000000127277824 */ /* 0x008fe200010e0602 */
[----:B-1----:R-:W-:-:S03]  /*2e810*/  MOV R30, R36 ;  /* 0x00000024001e7202 */ /* 0x002fc60000000f00 */
[----:B------:R-:W-:Y:S01]  /*2e820*/  IMAD.X R34, R34, 0x1, R2, P3 ;  /* 0x0000000122227824 */ /* 0x000fe200018e0602 */
[----:B------:R1:W-:Y:S04]  /*2e830*/  STL [R1+0x790], R39 ;  /* 0x0007902701007387 */ /* 0x0003e80000100800 */
[----:B------:R-:W-:Y:S04]  /*2e840*/  STL [R1+0x79c], R33 ;  /* 0x00079c2101007387 */ /* 0x000fe80000100800 */
[----:B----4-:R-:W3:Y:S01]  /*2e850*/  LDL.LU R36, [R1+0x910] ;  /* 0x0009100001247983 */ /* 0x010ee20000300800 */
[----:B------:R-:W-:-:S03]  /*2e860*/  IMAD.MOV.U32 R31, RZ, RZ, R39 ;  /* 0x000000ffff1f7224 */ /* 0x000fc600078e0027 */
[----:B------:R4:W-:Y:S04]  /*2e870*/  STL [R1+0x798], R34 ;  /* 0x0007982201007387 */ /* 0x0009e80000100800 */
[----:B-1----:R-:W3:Y:S04]  /*2e880*/  LDL.LU R39, [R1+0x918] ;  /* 0x0009180001277983 */ /* 0x002ee80000300800 */
[----:B------:R1:W-:Y:S01]  /*2e890*/  LDGSTS.E [R28+0xbc00], desc[UR8][R30.64], P1 ;  /* 0x0bc000001e1c7fae */ /* 0x0003e200089a1008 */
[----:B------:R-:W-:Y:S01]  /*2e8a0*/  IADD3 R37, P2, PT, R37, R0, RZ ;  /* 0x0000000025257210 */ /* 0x000fe20007f5e0ff */
[----:B-1----:R-:W-:-:S02]  /*2e8b0*/  IMAD.MOV.U32 R30, RZ, RZ, R33 ;  /* 0x000000ffff1e7224 */ /* 0x002fc400078e0021 */
[----:B------:R-:W-:Y:S02]  /*2e8c0*/  IMAD.MOV.U32 R31, RZ, RZ, R34 ;  /* 0x000000ffff1f7224 */ /* 0x000fe400078e0022 */
[----:B----4-:R-:W4:Y:S04]  /*2e8d0*/  LDL.LU R34, [R1+0x994] ;  /* 0x0009940001227983 */ /* 0x010f280000300800 */
[----:B------:R-:W4:Y:S01]  /*2e8e0*/  LDL.LU R33, [R1+0x99c] ;  /* 0x00099c0001217983 */ /* 0x000f220000300800 */
[----:B------:R-:W-:-:S03]  /*2e8f0*/  IADD3 R44, P3, PT, R44, R0, RZ ;  /* 0x000000002c2c7210 */ /* 0x000fc60007f7e0ff */
[----:B------:R-:W-:Y:S04]  /*2e900*/  STL [R1+0x814], R37 ;  /* 0x0008142501007387 */ /* 0x000fe80000100800 */
[----:B------:R1:W-:Y:S01]  /*2e910*/  LDGSTS.E [R28+0xbd00], desc[UR8][R30.64], P0 ;  /* 0x0bd000001e1c7fae */ /* 0x0003e200081a1008 */
[----:B------:R-:W-:Y:S01]  /*2e920*/  IADD3.X R38, PT, PT, R38, R2, RZ, P2, !PT ;  /* 0x0000000226267210 */ /* 0x000fe200017fe4ff */
[----:B------:R-:W-:-:S04]  /*2e930*/  IMAD.X R45, R45, 0x1, R2, P3 ;  /* 0x000000012d2d7824 */ /* 0x000fc800018e0602 */
[----:B------:R1:W-:Y:S02]  /*2e940*/  STL [R1+0x810], R38 ;  /* 0x0008102601007387 */ /* 0x0003e40000100800 */
[----:B-1----:R-:W-:Y:S02]  /*2e950*/  IMAD.MOV.U32 R31, RZ, RZ, R38 ;  /* 0x000000ffff1f7224 */ /* 0x002fe400078e0026 */
[----:B------:R-:W-:Y:S01]  /*2e960*/  STL [R1+0x81c], R44 ;  /* 0x00081c2c01007387 */ /* 0x000fe20000100800 */
[----:B------:R-:W-:-:S03]  /*2e970*/  IMAD.MOV.U32 R30, RZ, RZ, R37 ;  /* 0x000000ffff1e7224 */ /* 0x000fc600078e0025 */
[----:B------:R-:W4:Y:S04]  /*2e980*/  LDL.LU R38, [R1+0x990] ;  /* 0x0009900001267983 */ /* 0x000f280000300800 */
[----:B------:R1:W-:Y:S04]  /*2e990*/  STL [R1+0x818], R45 ;  /* 0x0008182d01007387 */ /* 0x0003e80000100800 */
[----:B------:R-:W4:Y:S01]  /*2e9a0*/  LDL.LU R37, [R1+0x998] ;  /* 0x0009980001257983 */ /* 0x000f220000300800 */
        /* <DEDUP_REMOVED lines=8> */
[----:B--2---:R-:W-:-:S04]  /*2ea30*/  IMAD.X R43, R43, 0x1, R2, P2 ;  /* 0x000000012b2b7824 */ /* 0x004fc800010e0602 */
[----:B------:R-:W-:Y:S01]  /*2ea40*/  IMAD.MOV.U32 R31, RZ, RZ, R43 ;  /* 0x000000ffff1f7224 */ /* 0x000fe200078e002b */
[----:B------:R-:W-:Y:S01]  /*2ea50*/  STL [R1+0x890], R43 ;  /* 0x0008902b01007387 */ /* 0x000fe20000100800 */
[----:B------:R-:W-:-:S03]  /*2ea60*/  IMAD.X R41, R41, 0x1, R2, P3 ;  /* 0x0000000129297824 */ /* 0x000fc600018e0602 */
[----:B------:R1:W-:Y:S04]  /*2ea70*/  STL [R1+0x89c], R40 ;  /* 0x00089c2801007387 */ /* 0x0003e80000100800 */
[----:B------:R2:W-:Y:S04]  /*2ea80*/  LDGSTS.E [R28+0xdc00], desc[UR8][R30.64], P1 ;  /* 0x0dc000001e1c7fae */ /* 0x0005e800089a1008 */
[----:B------:R-:W-:Y:S04]  /*2ea90*/  STL [R1+0x898], R41 ;  /* 0x0008982901007387 */ /* 0x000fe80000100800 */
[----:B------:R-:W4:Y:S01]  /*2eaa0*/  LDL.LU R45, [R1+0x220] ;  /* 0x00022000012d7983 */ /* 0x000f220000300800 */
[----:B--2---:R-:W-:-:S03]  /*2eab0*/  IMAD.MOV.U32 R30, RZ, RZ, R40 ;  /* 0x000000ffff1e7224 */ /* 0x004fc600078e0028 */
[----:B-1----:R-:W2:Y:S01]  /*2eac0*/  LDL.LU R40, [R1+0x224] ;  /* 0x0002240001287983 */ /* 0x002ea20000300800 */
[----:B------:R-:W-:-:S03]  /*2ead0*/  IADD3 R32, P2, PT, R32, R0, RZ ;  /* 0x0000000020207210 */ /* 0x000fc60007f5e0ff */
[----:B------:R-:W2:Y:S01]  /*2eae0*/  LDL.LU R44, [R1+0x228] ;  /* 0x00022800012c7983 */ /* 0x000ea20000300800 */
[----:B------:R-:W-:-:S03]  /*2eaf0*/  IMAD.MOV.U32 R31, RZ, RZ, R41 ;  /* 0x000000ffff1f7224 */ /* 0x000fc600078e0029 */
[----:B------:R-:W2:Y:S01]  /*2eb00*/  LDL.LU R43, [R1+0x22c] ;  /* 0x00022c00012b7983 */ /* 0x000ea20000300800 */
[----:B-----5:R-:W-:-:S03]  /*2eb10*/  IADD3 R35, P3, PT, R35, R0, RZ ;  /* 0x0000000023237210 */ /* 0x020fc60007f7e0ff */
[----:B------:R1:W-:Y:S04]  /*2eb20*/  LDGSTS.E [R28+0xdd00], desc[UR8][R30.64], P0 ;  /* 0x0dd000001e1c7fae */ /* 0x0003e800081a1008 */
[----:B------:R5:W-:Y:S01]  /*2eb30*/  STL [R1+0x914], R32 ;  /* 0x0009142001007387 */ /* 0x000be20000100800 */
[----:B-1----:R-:W-:Y:S01]  /*2eb40*/  IMAD.MOV.U32 R30, RZ, RZ, R32 ;  /* 0x000000ffff1e7224 */ /* 0x002fe200078e0020 */
[----:B---3--:R-:W-:-:S05]  /*2eb50*/  IADD3.X R36, PT, PT, R36, R2, RZ, P2, !PT ;  /* 0x0000000224247210 */ /* 0x008fca00017fe4ff */
[----:B------:R1:W-:Y:S01]  /*2eb60*/  STL [R1+0x910], R36 ;  /* 0x0009102401007387 */ /* 0x0003e20000100800 */
[----:B------:R-:W-:Y:S02]  /*2eb70*/  IMAD.MOV.U32 R31, RZ, RZ, R36 ;  /* 0x000000ffff1f7224 */ /* 0x000fe400078e0024 */
[----:B------:R-:W-:Y:S01]  /*2eb80*/  IMAD.X R39, R39, 0x1, R2, P3 ;  /* 0x0000000127277824 */ /* 0x000fe200018e0602 */
[----:B------:R3:W-:Y:S04]  /*2eb90*/  STL [R1+0x91c], R35 ;  /* 0x00091c2301007387 */ /* 0x0007e80000100800 */
[----:B-----5:R-:W5:Y:S04]  /*2eba0*/  LDL.LU R32, [R1+0x2a4] ;  /* 0x0002a40001207983 */ /* 0x020f680000300800 */
[----:B------:R-:W-:Y:S04]  /*2ebb0*/  STL [R1+0x918], R39 ;  /* 0x0009182701007387 */ /* 0x000fe80000100800 */
[----:B------:R3:W-:Y:S04]  /*2ebc0*/  LDGSTS.E [R28+0xec00], desc[UR8][R30.64], P1 ;  /* 0x0ec000001e1c7fae */ /* 0x0007e800089a1008 */
[----:B-1----:R-:W5:Y:S01]  /*2ebd0*/  LDL.LU R36, [R1+0x2ac] ;  /* 0x0002ac0001247983 */ /* 0x002f620000300800 */
[----:B----4-:R-:W-:-:S02]  /*2ebe0*/  IADD3 R34, P2, PT, R34, R0, RZ ;  /* 0x0000000022227210 */ /* 0x010fc40007f5e0ff */
[----:B---3--:R-:W-:Y:S02]  /*2ebf0*/  MOV R30, R35 ;  /* 0x00000023001e7202 */ /* 0x008fe40000000f00 */
[----:B------:R-:W3:Y:S01]  /*2ec00*/  LDL.LU R35, [R1+0x2a0] ;  /* 0x0002a00001237983 */ /* 0x000ee20000300800 */
[----:B------:R-:W-:Y:S01]  /*2ec10*/  IMAD.MOV.U32 R31, RZ, RZ, R39 ;  /* 0x000000ffff1f7224 */ /* 0x000fe200078e0027 */
[----:B------:R-:W-:Y:S02]  /*2ec20*/  IADD3 R33, P3, PT, R33, R0, RZ ;  /* 0x0000000021217210 */ /* 0x000fe40007f7e0ff */
[----:B------:R-:W4:Y:S04]  /*2ec30*/  LDL.LU R41, [R1+0x2a8] ;  /* 0x0002a80001297983 */ /* 0x000f280000300800 */
[----:B------:R1:W-:Y:S04]  /*2ec40*/  LDGSTS.E [R28+0xed00], desc[UR8][R30.64], P0 ;  /* 0x0ed000001e1c7fae */ /* 0x0003e800081a1008 */
[----:B------:R1:W-:Y:S02]  /*2ec50*/  STL [R1+0x994], R34 ;  /* 0x0009942201007387 */ /* 0x0003e40000100800 */
[----:B-1----:R-:W-:Y:S01]  /*2ec60*/  MOV R30, R34 ;  /* 0x00000022001e7202 */ /* 0x002fe20000000f00 */
[----:B------:R-:W-:-:S04]  /*2ec70*/  IMAD.X R38, R38, 0x1, R2, P2 ;  /* 0x0000000126267824 */ /* 0x000fc800010e0602 */
[----:B------:R-:W-:Y:S01]  /*2ec80*/  IMAD.MOV.U32 R31, RZ, RZ, R38 ;  /* 0x000000ffff1f7224 */ /* 0x000fe200078e0026 */
[----:B------:R-:W-:Y:S01]  /*2ec90*/  STL [R1+0x990], R38 ;  /* 0x0009902601007387 */ /* 0x000fe20000100800 */
[----:B------:R-:W-:-:S03]  /*2eca0*/  IMAD.X R37, R37, 0x1, R2, P3 ;  /* 0x0000000125257824 */ /* 0x000fc600018e0602 */
        /* <DEDUP_REMOVED lines=8> */
[----:B------:R-:W-:-:S03]  /*2ed30*/  IMAD.MOV.U32 R30, RZ, RZ, R33 ;  /* 0x000000ffff1e7224 */ /* 0x000fc600078e0021 */
[----:B------:R-:W4:Y:S04]  /*2ed40*/  LDL.LU R38, [R1+0x3a4] ;  /* 0x0003a40001267983 */ /* 0x000f280000300800 */
[----:B------:R1:W-:Y:S04]  /*2ed50*/  LDGSTS.E [R28+0xfd00], desc[UR8][R30.64], P0 ;  /* 0x0fd000001e1c7fae */ /* 0x0003e800081a1008 */
[----:B------:R-:W4:Y:S01]  /*2ed60*/  LDL.LU R33, [R1+0x3ac] ;  /* 0x0003ac0001217983 */ /* 0x000f220000300800 */
[----:B-1----:R-:W-:-:S05]  /*2ed70*/  LOP3.LUT R28, R29, 0x70, RZ, 0x3c, !PT ;  /* 0x000000701d1c7812 */ /* 0x002fca00078e3cff */
[----:B------:R-:W-:Y:S01]  /*2ed80*/  VIADD R28, R28, UR7 ;  /* 0x000000071c1c7c36 */ /* 0x000fe20008000000 */
[----:B--2---:R-:W-:-:S04]  /*2ed90*/  IADD3 R40, P2, PT, R40, R0, RZ ;  /* 0x0000000028287210 */ /* 0x004fc80007f5e0ff */
[----:B------:R-:W-:Y:S02]  /*2eda0*/  IADD3.X R45, PT, PT, R45, R2, RZ, P2, !PT ;  /* 0x000000022d2d7210 */ /* 0x000fe400017fe4ff */
[----:B------:R-:W-:Y:S01]  /*2edb0*/  IADD3 R43, P3, PT, R43, R0, RZ ;  /* 0x000000002b2b7210 */ /* 0x000fe20007f7e0ff */
[----:B------:R1:W-:Y:S01]  /*2edc0*/  STL [R1+0x224], R40 ;  /* 0x0002242801007387 */ /* 0x0003e20000100800 */
[----:B------:R-:W-:-:S03]  /*2edd0*/  IMAD.MOV.U32 R30, RZ, RZ, R40 ;  /* 0x000000ffff1e7224 */ /* 0x000fc600078e0028 */
[----:B------:R-:W-:Y:S01]  /*2ede0*/  IMAD.X R44, R44, 0x1, R2, P3 ;  /* 0x000000012c2c7824 */ /* 0x000fe200018e0602 */
[----:B------:R-:W-:Y:S01]  /*2edf0*/  STL [R1+0x220], R45 ;  /* 0x0002202d01007387 */ /* 0x000fe20000100800 */
[----:B------:R-:W-:-:S03]  /*2ee00*/  MOV R31, R45 ;  /* 0x0000002d001f7202 */ /* 0x000fc60000000f00 */
[----:B------:R-:W-:Y:S04]  /*2ee10*/  STL [R1+0x22c], R43 ;  /* 0x00022c2b01007387 */ /* 0x000fe80000100800 */
[----:B-1----:R-:W2:Y:S04]  /*2ee20*/  LDL.LU R40, [R1+0x3a0] ;  /* 0x0003a00001287983 */ /* 0x002ea80000300800 */
[----:B------:R-:W-:Y:S04]  /*2ee30*/  STL [R1+0x228], R44 ;  /* 0x0002282c01007387 */ /* 0x000fe80000100800 */
[----:B------:R-:W2:Y:S04]  /*2ee40*/  LDL.LU R29, [R1+0x3a8] ;  /* 0x0003a800011d7983 */ /* 0x000ea80000300800 */
[----:B------:R1:W-:Y:S01]  /*2ee50*/  LDGSTS.E [R28+0xe00], desc[UR8][R30.64], P1 ;  /* 0x00e000001e1c7fae */ /* 0x0003e200089a1008 */
[----:B-----5:R-:W-:Y:S01]  /*2ee60*/  IADD3 R32, P2, PT, R32, R0, RZ ;  /* 0x0000000020207210 */ /* 0x020fe20007f5e0ff */
[----:B-1----:R-:W-:-:S02]  /*2ee70*/  IMAD.MOV.U32 R30, RZ, RZ, R43 ;  /* 0x000000ffff1e7224 */ /* 0x002fc400078e002b */
[----:B------:R-:W-:Y:S02]  /*2ee80*/  IMAD.MOV.U32 R31, RZ, RZ, R44 ;  /* 0x000000ffff1f7224 */ /* 0x000fe400078e002c */
[----:B------:R-:W-:Y:S04]  /*2ee90*/  STL [R1+0x2a4], R32 ;  /* 0x0002a42001007387 */ /* 0x000fe80000100800 */
[----:B------:R1:W-:Y:S01]  /*2eea0*/  LDGSTS.E [R28+0xf00], desc[UR8][R30.64], P0 ;  /* 0x00f000001e1c7fae */ /* 0x0003e200081a1008 */
[----:B------:R-:W-:Y:S01]  /*2eeb0*/  IADD3 R36, P3, PT, R36, R0, RZ ;  /* 0x0000000024247210 */ /* 0x000fe20007f7e0ff */
[----:B---3--:R-:W-:Y:S02]  /*2eec0*/  IMAD.X R35, R35, 0x1, R2, P2 ;  /* 0x0000000123237824 */ /* 0x008fe400010e0602 */
[----:B-1----:R-:W-:Y:S01]  /*2eed0*/  IMAD.MOV.U32 R30, RZ, RZ, R32 ;  /* 0x000000ffff1e7224 */ /* 0x002fe200078e0020 */
[----:B----4-:R-:W-:-:S02]  /*2eee0*/  IADD3.X R41, PT, PT, R41, R2, RZ, P3, !PT ;  /* 0x0000000229297210 */ /* 0x010fc40001ffe4ff */
[----:B------:R1:W-:Y:S01]  /*2eef0*/  STL [R1+0x2a0], R35 ;  /* 0x0002a02301007387 */ /* 0x0003e20000100800 */
[----:B------:R-:W-:-:S03]  /*2ef00*/  IMAD.MOV.U32 R31, RZ, RZ, R35 ;  /* 0x000000ffff1f7224 */ /* 0x000fc600078e0023 */
[----:B------:R3:W-:Y:S04]  /*2ef10*/  STL [R1+0x2ac], R36 ;  /* 0x0002ac2401007387 */ /* 0x0007e80000100800 */
[----:B------:R4:W-:Y:S04]  /*2ef20*/  LDGSTS.E [R28+0x1e00], desc[UR8][R30.64], P1 ;  /* 0x01e000001e1c7fae */ /* 0x0009e800089a1008 */
[----:B-1----:R-:W5:Y:S04]  /*2ef30*/  LDL.LU R35, [R1+0x424] ;  /* 0x0004240001237983 */ /* 0x002f680000300800 */
[----:B------:R1:W-:Y:S04]  /*2ef40*/  STL [R1+0x2a8], R41 ;  /* 0x0002a82901007387 */ /* 0x0003e80000100800 */
[----:B------:R-:W5:Y:S01]  /*2ef50*/  LDL.LU R32, [R1+0x42c] ;  /* 0x00042c0001207983 */ /* 0x000f620000300800 */
[----:B----4-:R-:W-:-:S03]  /*2ef60*/  IMAD.MOV.U32 R30, RZ, RZ, R36 ;  /* 0x000000ffff1e7224 */ /* 0x010fc600078e0024 */
[----:B---3--:R-:W3:Y:S01]  /*2ef70*/  LDL.LU R36, [R1+0x420] ;  /* 0x0004200001247983 */ /* 0x008ee20000300800 */
[----:B------:R-:W-:-:S03]  /*2ef80*/  MOV R31, R41 ;  /* 0x00000029001f7202 */ /* 0x000fc60000000f00 */
[----:B-1----:R-:W4:Y:S04]  /*2ef90*/  LDL.LU R41, [R1+0x428] ;  /* 0x0004280001297983 */ /* 0x002f280000300800 */
[----:B------:R1:W-:Y:S01]  /*2efa0*/  LDGSTS.E [R28+0x1f00], desc[UR8][R30.64], P0 ;  /* 0x01f000001e1c7fae */ /* 0x0003e200081a1008 */
[----:B------:R-:W-:-:S05]  /*2efb0*/  IADD3 R34, P2, PT, R34, R0, RZ ;  /* 0x0000000022227210 */ /* 0x000fca0007f5e0ff */
[----:B------:R1:W-:Y:S01]  /*2efc0*/  STL [R1+0x324], R34 ;  /* 0x0003242201007387 */ /* 0x0003e20000100800 */
[----:B------:R-:W-:Y:S01]  /*2efd0*/  IADD3 R39, P3, PT, R39, R0, RZ ;  /* 0x0000000027277210 */ /* 0x000fe20007f7e0ff */
[----:B-1----:R-:W-:Y:S02]  /*2efe0*/  IMAD.MOV.U32 R30, RZ, RZ, R34 ;  /* 0x000000ffff1e7224 */ /* 0x002fe400078e0022 */
[--C-:B------:R-:W-:Y:S02]  /*2eff0*/  IMAD.X R37, R37, 0x1, R2.reuse, P2 ;  /* 0x0000000125257824 */ /* 0x100fe400010e0602 */
[----:B------:R-:W-:-:S03]  /*2f000*/  IMAD.X R42, R42, 0x1, R2, P3 ;  /* 0x000000012a2a7824 */ /* 0x000fc600018e0602 */
[----:B------:R1:W-:Y:S01]  /*2f010*/  STL [R1+0x320], R37 ;  /* 0x0003202501007387 */ /* 0x0003e20000100800 */
[----:B------:R-:W-:-:S03]  /*2f020*/  MOV R31, R37 ;  /* 0x00000025001f7202 */ /* 0x000fc60000000f00 */
[----:B------:R-:W-:Y:S04]  /*2f030*/  STL [R1+0x32c], R39 ;  /* 0x00032c2701007387 */ /* 0x000fe80000100800 */
[----:B------:R-:W4:Y:S04]  /*2f040*/  LDL.LU R34, [R1+0x4a4] ;  /* 0x0004a40001227983 */ /* 0x000f280000300800 */
[----:B------:R1:W-:Y:S04]  /*2f050*/  STL [R1+0x328], R42 ;  /* 0x0003282a01007387 */ /* 0x0003e80000100800 */
[----:B------:R1:W-:Y:S04]  /*2f060*/  LDGSTS.E [R28+0x2e00], desc[UR8][R30.64], P1 ;  /* 0x02e000001e1c7fae */ /* 0x0003e800089a1008 */
[----:B-1----:R-:W4:Y:S01]  /*2f070*/  LDL.LU R37, [R1+0x4ac] ;  /* 0x0004ac0001257983 */ /* 0x002f220000300800 */
[----:B------:R-:W-:-:S03]  /*2f080*/  IMAD.MOV.U32 R31, RZ, RZ, R42 ;  /* 0x000000ffff1f7224 */ /* 0x000fc600078e002a */
[----:B------:R-:W4:Y:S01]  /*2f090*/  LDL.LU R42, [R1+0x4a0] ;  /* 0x0004a000012a7983 */ /* 0x000f220000300800 */
[----:B------:R-:W-:-:S03]  /*2f0a0*/  IMAD.MOV.U32 R30, RZ, RZ, R39 ;  /* 0x000000ffff1e7224 */ /* 0x000fc600078e0027 */
[----:B------:R-:W4:Y:S01]  /*2f0b0*/  LDL.LU R39, [R1+0x4a8] ;  /* 0x0004a80001277983 */ /* 0x000f220000300800 */
[-C--:B------:R-:W-:Y:S02]  /*2f0c0*/  IADD3 R38, P2, PT, R38, R0.reuse, RZ ;  /* 0x0000000026267210 */ /* 0x080fe40007f5e0ff */
[----:B------:R-:W-:Y:S01]  /*2f0d0*/  IADD3 R33, P3, PT, R33, R0, RZ ;  /* 0x0000000021217210 */ /* 0x000fe20007f7e0ff */
[----:B------:R1:W-:Y:S04]  /*2f0e0*/  LDGSTS.E [R28+0x2f00], desc[UR8][R30.64], P0 ;  /* 0x02f000001e1c7fae */ /* 0x0003e800081a1008 */
[----:B------:R2:W-:Y:S01]  /*2f0f0*/  STL [R1+0x3a4], R38 ;  /* 0x0003a42601007387 */ /* 0x0005e20000100800 */
[----:B-1----:R-:W-:Y:S02]  /*2f100*/  IMAD.MOV.U32 R30, RZ, RZ, R38 ;  /* 0x000000ffff1e7224 */ /* 0x002fe400078e0026 */
[----:B--2---:R-:W-:-:S05]  /*2f110*/  IMAD.X R40, R40, 0x1, R2, P2 ;  /* 0x0000000128287824 */ /* 0x004fca00010e0602 */
[----:B------:R1:W-:Y:S01]  /*2f120*/  STL [R1+0x3a0], R40 ;  /* 0x0003a02801007387 */ /* 0x0003e20000100800 */
[----:B------:R-:W-:-:S03]  /*2f130*/  IADD3.X R29, PT, PT, R29, R2, RZ, P3, !PT ;  /* 0x000000021d1d7210 */ /* 0x000fc60001ffe4ff */
[----:B------:R-:W-:Y:S04]  /*2f140*/  STL [R1+0x3ac], R33 ;  /* 0x0003ac2101007387 */ /* 0x000fe80000100800 */
[----:B------:R-:W2:Y:S01]  /*2f150*/  LDL.LU R38, [R1+0x524] ;  /* 0x0005240001267983 */ /* 0x000ea20000300800 */
[----:B------:R-:W-:-:S03]  /*2f160*/  IMAD.MOV.U32 R31, RZ, RZ, R40 ;  /* 0x000000ffff1f7224 */ /* 0x000fc600078e0028 */
[----:B------:R1:W-:Y:S04]  /*2f170*/  STL [R1+0x3a8], R29 ;  /* 0x0003a81d01007387 */ /* 0x0003e80000100800 */
[----:B------:R-:W2:Y:S04]  /*2f180*/  LDL.LU R43, [R1+0x52c] ;  /* 0x00052c00012b7983 */ /* 0x000ea80000300800 */
[----:B-1----:R-:W2:Y:S04]  /*2f190*/  LDL.LU R40, [R1+0x520] ;  /* 0x0005200001287983 */ /* 0x002ea80000300800 */
[----:B------:R-:W2:Y:S04]  /*2f1a0*/  LDL.LU R44, [R1+0x528] ;  /* 0x00052800012c7983 */ /* 0x000ea80000300800 */
[----:B------:R1:W-:Y:S02]  /*2f1b0*/  LDGSTS.E [R28+0x3e00], desc[UR8][R30.64], P1 ;  /* 0x03e000001e1c7fae */ /* 0x0003e400089a1008 */
[----:B-1----:R-:W-:Y:S01]  /*2f1c0*/  IMAD.MOV.U32 R30, RZ, RZ, R33 ;  /* 0x000000ffff1e7224 */ /* 0x002fe200078e0021 */
[----:B------:R-:W-:-:S02]  /*2f1d0*/  MOV R31, R29 ;  /* 0x0000001d001f7202 */ /* 0x000fc40000000f00 */
[----:B------:R-:W2:Y:S04]  /*2f1e0*/  LDL.LU R29, [R1+0x5a4] ;  /* 0x0005a400011d7983 */ /* 0x000ea80000300800 */
[----:B------:R-:W2:Y:S04]  /*2f1f0*/  LDL.LU R33, [R1+0x5ac] ;  /* 0x0005ac0001217983 */ /* 0x000ea80000300800 */
[----:B------:R1:W-:Y:S01]  /*2f200*/  LDGSTS.E [R28+0x3f00], desc[UR8][R30.64], P0 ;  /* 0x03f000001e1c7fae */ /* 0x0003e200081a1008 */
[----:B-----5:R-:W-:-:S05]  /*2f210*/  IADD3 R35, P2, PT, R35, R0, RZ ;  /* 0x0000000023237210 */ /* 0x020fca0007f5e0ff */
[----:B------:R5:W-:Y:S01]  /*2f220*/  STL [R1+0x424], R35 ;  /* 0x0004242301007387 */ /* 0x000be20000100800 */
[----:B------:R-:W-:Y:S01]  /*2f230*/  IADD3 R32, P3, PT, R32, R0, RZ ;  /* 0x0000000020207210 */ /* 0x000fe20007f7e0ff */
[--C-:B---3--:R-:W-:Y:S02]  /*2f240*/  IMAD.X R36, R36, 0x1, R2.reuse, P2 ;  /* 0x0000000124247824 */ /* 0x108fe400010e0602 */
[----:B-1----:R-:W-:Y:S02]  /*2f250*/  IMAD.MOV.U32 R30, RZ, RZ, R35 ;  /* 0x000000ffff1e7224 */ /* 0x002fe400078e0023 */
[----:B----4-:R-:W-:Y:S01]  /*2f260*/  IMAD.X R41, R41, 0x1, R2, P3 ;  /* 0x0000000129297824 */ /* 0x010fe200018e0602 */
[----:B------:R1:W-:Y:S04]  /*2f270*/  STL [R1+0x420], R36 ;  /* 0x0004202401007387 */ /* 0x0003e80000100800 */
[----:B------:R-:W-:Y:S04]  /*2f280*/  STL [R1+0x42c], R32 ;  /* 0x00042c2001007387 */ /* 0x000fe80000100800 */
[----:B-----5:R-:W3:Y:S01]  /*2f290*/  LDL.LU R35, [R1+0x5a0] ;  /* 0x0005a00001237983 */ /* 0x020ee20000300800 */
[----:B------:R-:W-:-:S03]  /*2f2a0*/  MOV R31, R36 ;  /* 0x00000024001f7202 */ /* 0x000fc60000000f00 */
[----:B------:R4:W-:Y:S04]  /*2f2b0*/  STL [R1+0x428], R41 ;  /* 0x0004282901007387 */ /* 0x0009e80000100800 */
[----:B-1----:R-:W5:Y:S04]  /*2f2c0*/  LDL.LU R36, [R1+0x5a8] ;  /* 0x0005a80001247983 */ /* 0x002f680000300800 */
[----:B------:R1:W-:Y:S02]  /*2f2d0*/  LDGSTS.E [R28+0x4e00], desc[UR8][R30.64], P1 ;  /* 0x04e000001e1c7fae */ /* 0x0003e400089a1008 */
[----:B-1----:R-:W-:-:S02]  /*2f2e0*/  IMAD.MOV.U32 R30, RZ, RZ, R32 ;  /* 0x000000ffff1e7224 */ /* 0x002fc400078e0020 */
[----:B------:R-:W-:Y:S02]  /*2f2f0*/  IMAD.MOV.U32 R31, RZ, RZ, R41 ;  /* 0x000000ffff1f7224 */ /* 0x000fe400078e0029 */
[----:B----4-:R-:W4:Y:S01]  /*2f300*/  LDL.LU R41, [R1+0x624] ;  /* 0x0006240001297983 */ /* 0x010f220000300800 */
[----:B------:R-:W-:-:S03]  /*2f310*/  IADD3 R34, P2, PT, R34, R0, RZ ;  /* 0x0000000022227210 */ /* 0x000fc60007f5e0ff */
[----:B------:R-:W4:Y:S04]  /*2f320*/  LDL.LU R32, [R1+0x62c] ;  /* 0x00062c0001207983 */ /* 0x000f280000300800 */
[----:B------:R-:W-:Y:S04]  /*2f330*/  STL [R1+0x4a4], R34 ;  /* 0x0004a42201007387 */ /* 0x000fe80000100800 */
[----:B------:R1:W-:Y:S01]  /*2f340*/  LDGSTS.E [R28+0x4f00], desc[UR8][R30.64], P0 ;  /* 0x04f000001e1c7fae */ /* 0x0003e200081a1008 */
[----:B------:R-:W-:Y:S01]  /*2f350*/  IADD3 R37, P3, PT, R37, R0, RZ ;  /* 0x0000000025257210 */ /* 0x000fe20007f7e0ff */
[----:B------:R-:W-:-:S04]  /*2f360*/  IMAD.X R42, R42, 0x1, R2, P2 ;  /* 0x000000012a2a7824 */ /* 0x000fc800010e0602 */
[----:B-1----:R-:W-:Y:S01]  /*2f370*/  IMAD.MOV.U32 R31, RZ, RZ, R42 ;  /* 0x000000ffff1f7224 */ /* 0x002fe200078e002a */
[----:B------:R1:W-:Y:S01]  /*2f380*/  STL [R1+0x4a0], R42 ;  /* 0x0004a02a01007387 */ /* 0x0003e20000100800 */
[----:B------:R-:W-:-:S03]  /*2f390*/  IADD3.X R39, PT, PT, R39, R2, RZ, P3, !PT ;  /* 0x0000000227277210 */ /* 0x000fc60001ffe4ff */
[----:B------:R-:W-:Y:S01]  /*2f3a0*/  STL [R1+0x4ac], R37 ;  /* 0x0004ac2501007387 */ /* 0x000fe20000100800 */
[----:B------:R-:W-:-:S03]  /*2f3b0*/  IMAD.MOV.U32 R30, RZ, RZ, R34 ;  /* 0x000000ffff1e7224 */ /* 0x000fc600078e0022 */
[----:B-1----:R-:W4:Y:S04]  /*2f3c0*/  LDL.LU R42, [R1+0x620] ;  /* 0x00062000012a7983 */ /* 0x002f280000300800 */
[----:B------:R1:W-:Y:S04]  /*2f3d0*/  STL [R1+0x4a8], R39 ;  /* 0x0004a82701007387 */ /* 0x0003e80000100800 */
[----:B------:R-:W4:Y:S04]  /*2f3e0*/  LDL.LU R34, [R1+0x628] ;  /* 0x0006280001227983 */ /* 0x000f280000300800 */
[----:B------:R1:W-:Y:S02]  /*2f3f0*/  LDGSTS.E [R28+0x5e00], desc[UR8][R30.64], P1 ;  /* 0x05e000001e1c7fae */ /* 0x0003e400089a1008 */
[----:B-1----:R-:W-:Y:S01]  /*2f400*/  IMAD.MOV.U32 R30, RZ, RZ, R37 ;  /* 0x000000ffff1e7224 */ /* 0x002fe200078e0025 */
[----:B------:R-:W-:-:S02]  /*2f410*/  MOV R31, R39 ;  /* 0x00000027001f7202 */ /* 0x000fc40000000f00 */
[----:B------:R-:W4:Y:S04]  /*2f420*/  LDL.LU R39, [R1+0x6a4] ;  /* 0x0006a40001277983 */ /* 0x000f280000300800 */
[----:B------:R-:W4:Y:S04]  /*2f430*/  LDL.LU R37, [R1+0x6ac] ;  /* 0x0006ac0001257983 */ /* 0x000f280000300800 */
[----:B------:R1:W-:Y:S01]  /*2f440*/  LDGSTS.E [R28+0x5f00], desc[UR8][R30.64], P0 ;  /* 0x05f000001e1c7fae */ /* 0x0003e200081a1008 */
[-C--:B--2---:R-:W-:Y:S02]  /*2f450*/  IADD3 R38, P2, PT, R38, R0.reuse, RZ ;  /* 0x0000000026267210 */ /* 0x084fe40007f5e0ff */
[----:B------:R-:W-:-:S03]  /*2f460*/  IADD3 R43, P3, PT, R43, R0, RZ ;  /* 0x000000002b2b7210 */ /* 0x000fc60007f7e0ff */
[--C-:B------:R-:W-:Y:S01]  /*2f470*/  IMAD.X R40, R40, 0x1, R2.reuse, P2 ;  /* 0x0000000128287824 */ /* 0x100fe200010e0602 */
[----:B------:R-:W-:Y:S01]  /*2f480*/  STL [R1+0x524], R38 ;  /* 0x0005242601007387 */ /* 0x000fe20000100800 */
[----:B------:R-:W-:-:S03]  /*2f490*/  IMAD.X R44, R44, 0x1, R2, P3 ;  /* 0x000000012c2c7824 */ /* 0x000fc600018e0602 */
[----:B------:R2:W-:Y:S01]  /*2f4a0*/  STL [R1+0x520], R40 ;  /* 0x0005202801007387 */ /* 0x0005e20000100800 */
[----:B-1----:R-:W-:Y:S01]  /*2f4b0*/  MOV R31, R40 ;  /* 0x00000028001f7202 */ /* 0x002fe20000000f00 */
[----:B------:R-:W-:Y:S02]  /*2f4c0*/  IMAD.MOV.U32 R30, RZ, RZ, R38 ;  /* 0x000000ffff1e7224 */ /* 0x000fe400078e0026 */
[----:B------:R-:W-:Y:S04]  /*2f4d0*/  STL [R1+0x52c], R43 ;  /* 0x00052c2b01007387 */ /* 0x000fe80000100800 */
[----:B------:R1:W-:Y:S04]  /*2f4e0*/  LDGSTS.E [R28+0x6e00], desc[UR8][R30.64], P1 ;  /* 0x06e000001e1c7fae */ /* 0x0003e800089a1008 */
[----:B--2---:R-:W2:Y:S04]  /*2f4f0*/  LDL.LU R40, [R1+0x6a0] ;  /* 0x0006a00001287983 */ /* 0x004ea80000300800 */
[----:B------:R-:W-:Y:S01]  /*2f500*/  STL [R1+0x528], R44 ;  /* 0x0005282c01007387 */ /* 0x000fe20000100800 */
[----:B------:R-:W-:-:S03]  /*2f510*/  IADD3 R29, P2, PT, R29, R0, RZ ;  /* 0x000000001d1d7210 */ /* 0x000fc60007f5e0ff */
[----:B------:R-:W2:Y:S01]  /*2f520*/  LDL.LU R38, [R1+0x6a8] ;  /* 0x0006a80001267983 */ /* 0x000ea20000300800 */
[----:B-1----:R-:W-:Y:S02]  /*2f530*/  IMAD.MOV.U32 R30, RZ, RZ, R43 ;  /* 0x000000ffff1e7224 */ /* 0x002fe400078e002b */
[----:B------:R-:W-:Y:S01]  /*2f540*/  IMAD.MOV.U32 R31, RZ, RZ, R44 ;  /* 0x000000ffff1f7224 */ /* 0x000fe200078e002c */
[----:B------:R-:W-:Y:S01]  /*2f550*/  IADD3 R33, P3, PT, R33, R0, RZ ;  /* 0x0000000021217210 */ /* 0x000fe20007f7e0ff */
[----:B------:R-:W-:Y:S04]  /*2f560*/  STL [R1+0x5a4], R29 ;  /* 0x0005a41d01007387 */ /* 0x000fe80000100800 */
[----:B------:R1:W-:Y:S02]  /*2f570*/  LDGSTS.E [R28+0x6f00], desc[UR8][R30.64], P0 ;  /* 0x06f000001e1c7fae */ /* 0x0003e400081a1008 */
[----:B-1----:R-:W-:-:S02]  /*2f580*/  IMAD.MOV.U32 R30, RZ, RZ, R29 ;  /* 0x000000ffff1e7224 */ /* 0x002fc400078e001d */
[----:B---3--:R-:W-:-:S04]  /*2f590*/  IMAD.X R35, R35, 0x1, R2, P2 ;  /* 0x0000000123237824 */ /* 0x008fc800010e0602 */
        /* <DEDUP_REMOVED lines=8> */
[----:B---3--:R-:W-:-:S02]  /*2f620*/  MOV R31, R36 ;  /* 0x00000024001f7202 */ /* 0x008fc40000000f00 */
[-C--:B----4-:R-:W-:Y:S01]  /*2f630*/  IADD3 R41, P2, PT, R41, R0.reuse, RZ ;  /* 0x0000000029297210 */ /* 0x090fe20007f5e0ff */
[----:B-1----:R-:W3:Y:S01]  /*2f640*/  LDL.LU R36, [R1+0x720] ;  /* 0x0007200001247983 */ /* 0x002ee20000300800 */
[----:B------:R-:W-:Y:S01]  /*2f650*/  IMAD.MOV.U32 R30, RZ, RZ, R33 ;  /* 0x000000ffff1e7224 */ /* 0x000fe200078e0021 */
[----:B------:R-:W-:Y:S02]  /*2f660*/  IADD3 R32, P3, PT, R32, R0, RZ ;  /* 0x0000000020207210 */ /* 0x000fe40007f7e0ff */
[----:B------:R-:W4:Y:S04]  /*2f670*/  LDL.LU R33, [R1+0x728] ;  /* 0x0007280001217983 */ /* 0x000f280000300800 */
[----:B------:R1:W-:Y:S04]  /*2f680*/  LDGSTS.E [R28+0x7f00], desc[UR8][R30.64], P0 ;  /* 0x07f000001e1c7fae */ /* 0x0003e800081a1008 */
[----:B------:R-:W-:Y:S01]  /*2f690*/  STL [R1+0x624], R41 ;  /* 0x0006242901007387 */ /* 0x000fe20000100800 */
[----:B-1----:R-:W-:-:S02]  /*2f6a0*/  IMAD.MOV.U32 R30, RZ, RZ, R41 ;  /* 0x000000ffff1e7224 */ /* 0x002fc400078e0029 */
[----:B------:R-:W-:-:S05]  /*2f6b0*/  IMAD.X R42, R42, 0x1, R2, P2 ;  /* 0x000000012a2a7824 */ /* 0x000fca00010e0602 */
[----:B------:R-:W-:Y:S01]  /*2f6c0*/  MOV R31, R42 ;  /* 0x0000002a001f7202 */ /* 0x000fe20000000f00 */
[----:B------:R-:W-:Y:S01]  /*2f6d0*/  IMAD.X R34, R34, 0x1, R2, P3 ;  /* 0x0000000122227824 */ /* 0x000fe200018e0602 */
[----:B------:R-:W-:Y:S04]  /*2f6e0*/  STL [R1+0x620], R42 ;  /* 0x0006202a01007387 */ /* 0x000fe80000100800 */
[----:B------:R-:W-:Y:S04]  /*2f6f0*/  STL [R1+0x62c], R32 ;  /* 0x00062c2001007387 */ /* 0x000fe80000100800 */
[----:B------:R1:W-:Y:S04]  /*2f700*/  LDGSTS.E [R28+0x8e00], desc[UR8][R30.64], P1 ;  /* 0x08e000001e1c7fae */ /* 0x0003e800089a1008 */
[----:B------:R1:W-:Y:S02]  /*2f710*/  STL [R1+0x628], R34 ;  /* 0x0006282201007387 */ /* 0x0003e40000100800 */
[----:B-1----:R-:W-:-:S02]  /*2f720*/  IMAD.MOV.U32 R31, RZ, RZ, R34 ;  /* 0x000000ffff1f7224 */ /* 0x002fc400078e0022 */
[----:B------:R-:W-:Y:S01]  /*2f730*/  IMAD.MOV.U32 R30, RZ, RZ, R32 ;  /* 0x000000ffff1e7224 */ /* 0x000fe200078e0020 */
[----:B------:R-:W4:Y:S04]  /*2f740*/  LDL.LU R34, [R1+0x7a0] ;  /* 0x0007a00001227983 */ /* 0x000f280000300800 */
[----:B------:R-:W4:Y:S04]  /*2f750*/  LDL.LU R32, [R1+0x7a4] ;  /* 0x0007a40001207983 */ /* 0x000f280000300800 */
[----:B------:R-:W4:Y:S04]  /*2f760*/  LDL.LU R48, [R1+0x7a8] ;  /* 0x0007a80001307983 */ /* 0x000f280000300800 */
[----:B------:R-:W4:Y:S01]  /*2f770*/  LDL.LU R47, [R1+0x7ac] ;  /* 0x0007ac00012f7983 */ /* 0x000f220000300800 */
[----:B------:R-:W-:-:S02]  /*2f780*/  IADD3 R39, P2, PT, R39, R0, RZ ;  /* 0x0000000027277210 */ /* 0x000fc40007f5e0ff */
        /* <DEDUP_REMOVED lines=8> */
[----:B------:R2:W-:Y:S04]  /*2f810*/  STL [R1+0x6a8], R38 ;  /* 0x0006a82601007387 */ /* 0x0005e80000100800 */
[----:B------:R-:W4:Y:S04]  /*2f820*/  LDL.LU R46, [R1+0x820] ;  /* 0x00082000012e7983 */ /* 0x000f280000300800 */
[----:B------:R-:W4:Y:S04]  /*2f830*/  LDL.LU R45, [R1+0x824] ;  /* 0x00082400012d7983 */ /* 0x000f280000300800 */
[----:B------:R-:W4:Y:S04]  /*2f840*/  LDL.LU R44, [R1+0x828] ;  /* 0x00082800012c7983 */ /* 0x000f280000300800 */
[----:B------:R-:W4:Y:S01]  /*2f850*/  LDL.LU R43, [R1+0x82c] ;  /* 0x00082c00012b7983 */ /* 0x000f220000300800 */
[----:B------:R-:W-:-:S03]  /*2f860*/  IMAD.MOV.U32 R31, RZ, RZ, R40 ;  /* 0x000000ffff1f7224 */ /* 0x000fc600078e0028 */
[----:B------:R-:W4:Y:S04]  /*2f870*/  LDL.LU R41, [R1+0x8a4] ;  /* 0x0008a40001297983 */ /* 0x000f280000300800 */
[----:B------:R-:W4:Y:S04]  /*2f880*/  LDL.LU R39, [R1+0x8ac] ;  /* 0x0008ac0001277983 */ /* 0x000f280000300800 */
[----:B------:R1:W-:Y:S01]  /*2f890*/  LDGSTS.E [R28+0x9e00], desc[UR8][R30.64], P1 ;  /* 0x09e000001e1c7fae */ /* 0x0003e200089a1008 */
[-C--:B-----5:R-:W-:Y:S02]  /*2f8a0*/  IADD3 R35, P2, PT, R35, R0.reuse, RZ ;  /* 0x0000000023237210 */ /* 0x0a0fe40007f5e0ff */
[----:B------:R-:W-:-:S03]  /*2f8b0*/  IADD3 R29, P3, PT, R29, R0, RZ ;  /* 0x000000001d1d7210 */ /* 0x000fc60007f7e0ff */
[----:B------:R-:W-:Y:S01]  /*2f8c0*/  STL [R1+0x724], R35 ;  /* 0x0007242301007387 */ /* 0x000fe20000100800 */
[--C-:B---3--:R-:W-:Y:S02]  /*2f8d0*/  IMAD.X R36, R36, 0x1, R2.reuse, P2 ;  /* 0x0000000124247824 */ /* 0x108fe400010e0602 */
[----:B----4-:R-:W-:-:S03]  /*2f8e0*/  IMAD.X R33, R33, 0x1, R2, P3 ;  /* 0x0000000121217824 */ /* 0x010fc600018e0602 */
[----:B------:R3:W-:Y:S04]  /*2f8f0*/  STL [R1+0x720], R36 ;  /* 0x0007202401007387 */ /* 0x0007e80000100800 */
[----:B------:R-:W-:Y:S04]  /*2f900*/  STL [R1+0x72c], R29 ;  /* 0x00072c1d01007387 */ /* 0x000fe80000100800 */
[----:B------:R-:W4:Y:S01]  /*2f910*/  LDL.LU R42, [R1+0x8a0] ;  /* 0x0008a000012a7983 */ /* 0x000f220000300800 */
[----:B-1----:R-:W-:Y:S01]  /*2f920*/  MOV R31, R38 ;  /* 0x00000026001f7202 */ /* 0x002fe20000000f00 */
[----:B------:R-:W-:-:S02]  /*2f930*/  IMAD.MOV.U32 R30, RZ, RZ, R37 ;  /* 0x000000ffff1e7224 */ /* 0x000fc400078e0025 */
[----:B------:R1:W-:Y:S04]  /*2f940*/  STL [R1+0x728], R33 ;  /* 0x0007282101007387 */ /* 0x0003e80000100800 */
[----:B------:R-:W5:Y:S04]  /*2f950*/  LDL.LU R40, [R1+0x8a8] ;  /* 0x0008a80001287983 */ /* 0x000f680000300800 */
[----:B--2---:R-:W2:Y:S04]  /*2f960*/  LDL.LU R38, [R1+0x920] ;  /* 0x0009200001267983 */ /* 0x004ea80000300800 */
[----:B------:R-:W2:Y:S04]  /*2f970*/  LDL.LU R37, [R1+0x924] ;  /* 0x0009240001257983 */ /* 0x000ea80000300800 */
[----:B------:R1:W-:Y:S02]  /*2f980*/  LDGSTS.E [R28+0x9f00], desc[UR8][R30.64], P0 ;  /* 0x09f000001e1c7fae */ /* 0x0003e400081a1008 */
[----:B-1----:R-:W-:Y:S01]  /*2f990*/  IMAD.MOV.U32 R30, RZ, RZ, R35 ;  /* 0x000000ffff1e7224 */ /* 0x002fe200078e0023 */
[----:B------:R-:W-:-:S02]  /*2f9a0*/  MOV R31, R36 ;  /* 0x00000024001f7202 */ /* 0x000fc40000000f00 */
[----:B---3--:R-:W3:Y:S04]  /*2f9b0*/  LDL.LU R36, [R1+0x928] ;  /* 0x0009280001247983 */ /* 0x008ee80000300800 */
[----:B------:R-:W3:Y:S04]  /*2f9c0*/  LDL.LU R35, [R1+0x92c] ;  /* 0x00092c0001237983 */ /* 0x000ee80000300800 */
[----:B------:R1:W-:Y:S02]  /*2f9d0*/  LDGSTS.E [R28+0xae00], desc[UR8][R30.64], P1 ;  /* 0x0ae000001e1c7fae */ /* 0x0003e400089a1008 */
[----:B-1----:R-:W-:Y:S01]  /*2f9e0*/  IMAD.MOV.U32 R30, RZ, RZ, R29 ;  /* 0x000000ffff1e7224 */ /* 0x002fe200078e001d */
[----:B------:R-:W-:Y:S01]  /*2f9f0*/  IADD3 R32, P2, PT, R32, R0, RZ ;  /* 0x0000000020207210 */ /* 0x000fe20007f5e0ff */
[----:B------:R-:W-:-:S02]  /*2fa00*/  IMAD.MOV.U32 R31, RZ, RZ, R33 ;  /* 0x000000ffff1f7224 */ /* 0x000fc400078e0021 */
[----:B------:R-:W3:Y:S02]  /*2fa10*/  LDL.LU R33, [R1+0x9a4] ;  /* 0x0009a40001217983 */ /* 0x000ee40000300800 */
[----:B------:R-:W-:Y:S02]  /*2fa20*/  IMAD.X R34, R34, 0x1, R2, P2 ;  /* 0x0000000122227824 */ /* 0x000fe400010e0602 */
[----:B------:R-:W3:Y:S01]  /*2fa30*/  LDL.LU R29, [R1+0x9ac] ;  /* 0x0009ac00011d7983 */ /* 0x000ee20000300800 */
[----:B------:R-:W-:-:S03]  /*2fa40*/  IADD3 R47, P3, PT, R47, R0, RZ ;  /* 0x000000002f2f7210 */ /* 0x000fc60007f7e0ff */
[----:B------:R-:W-:Y:S01]  /*2fa50*/  STL [R1+0x7a4], R32 ;  /* 0x0007a42001007387 */ /* 0x000fe20000100800 */
[----:B------:R-:W-:-:S03]  /*2fa60*/  IADD3.X R48, PT, PT, R48, R2, RZ, P3, !PT ;  /* 0x0000000230307210 */ /* 0x000fc60001ffe4ff */
[----:B------:R1:W-:Y:S04]  /*2fa70*/  LDGSTS.E [R28+0xaf00], desc[UR8][R30.64], P0 ;  /* 0x0af000001e1c7fae */ /* 0x0003e800081a1008 */
[----:B------:R1:W-:Y:S04]  /*2fa80*/  STL [R1+0x7a0], R34 ;  /* 0x0007a02201007387 */ /* 0x0003e80000100800 */
[----:B------:R2:W-:Y:S01]  /*2fa90*/  STL [R1+0x7ac], R47 ;  /* 0x0007ac2f01007387 */ /* 0x0005e20000100800 */
[----:B-1----:R-:W-:-:S03]  /*2faa0*/  IMAD.MOV.U32 R31, RZ, RZ, R34 ;  /* 0x000000ffff1f7224 */ /* 0x002fc600078e0022 */
[----:B------:R-:W3:Y:S01]  /*2fab0*/  LDL.LU R34, [R1+0x9a0] ;  /* 0x0009a00001227983 */ /* 0x000ee20000300800 */
[----:B------:R-:W-:-:S03]  /*2fac0*/  IMAD.MOV.U32 R30, RZ, RZ, R32 ;  /* 0x000000ffff1e7224 */ /* 0x000fc600078e0020 */
[----:B------:R1:W-:Y:S04]  /*2fad0*/  STL [R1+0x7a8], R48 ;  /* 0x0007a83001007387 */ /* 0x0003e80000100800 */
[----:B------:R-:W3:Y:S04]  /*2fae0*/  LDL.LU R32, [R1+0x9a8] ;  /* 0x0009a80001207983 */ /* 0x000ee80000300800 */
[----:B------:R1:W-:Y:S02]  /*2faf0*/  LDGSTS.E [R28+0xbe00], desc[UR8][R30.64], P1 ;  /* 0x0be000001e1c7fae */ /* 0x0003e400089a1008 */
[----:B-1----:R-:W-:Y:S01]  /*2fb00*/  IMAD.MOV.U32 R30, RZ, RZ, R47 ;  /* 0x000000ffff1e7224 */ /* 0x002fe200078e002f */
[----:B------:R-:W-:-:S05]  /*2fb10*/  MOV R31, R48 ;  /* 0x00000030001f7202 */ /* 0x000fca0000000f00 */
[----:B------:R1:W-:Y:S01]  /*2fb20*/  LDGSTS.E [R28+0xbf00], desc[UR8][R30.64], P0 ;  /* 0x0bf000001e1c7fae */ /* 0x0003e200081a1008 */
[----:B------:R-:W-:Y:S01]  /*2fb30*/  VIADD R220, R220, 0x1 ;  /* 0x00000001dcdc7836 */ /* 0x000fe20000000000 */
[----:B------:R-:W-:-:S05]  /*2fb40*/  IADD3 R45, P2, PT, R45, R0, RZ ;  /* 0x000000002d2d7210 */ /* 0x000fca0007f5e0ff */
[----:B------:R-:W-:Y:S01]  /*2fb50*/  IMAD.X R46, R46, 0x1, R2, P2 ;  /* 0x000000012e2e7824 */ /* 0x000fe200010e0602 */
[----:B------:R-:W-:Y:S01]  /*2fb60*/  IADD3 R43, P3, PT, R43, R0, RZ ;  /* 0x000000002b2b7210 */ /* 0x000fe20007f7e0ff */
[----:B-1----:R-:W-:-:S03]  /*2fb70*/  IMAD.MOV.U32 R30, RZ, RZ, R45 ;  /* 0x000000ffff1e7224 */ /* 0x002fc600078e002d */
[----:B------:R-:W-:Y:S02]  /*2fb80*/  MOV R31, R46 ;  /* 0x0000002e001f7202 */ /* 0x000fe40000000f00 */
[-C--:B------:R-:W-:Y:S01]  /*2fb90*/  IADD3 R41, P2, PT, R41, R0.reuse, RZ ;  /* 0x0000000029297210 */ /* 0x080fe20007f5e0ff */
[----:B------:R-:W-:Y:S02]  /*2fba0*/  IMAD.X R44, R44, 0x1, R2, P3 ;  /* 0x000000012c2c7824 */ /* 0x000fe400018e0602 */
[----:B------:R1:W-:Y:S01]  /*2fbb0*/  LDGSTS.E [R28+0xce00], desc[UR8][R30.64], P1 ;  /* 0x0ce000001e1c7fae */ /* 0x0003e200089a1008 */
[----:B------:R-:W-:Y:S01]  /*2fbc0*/  IADD3 R39, P3, PT, R39, R0, RZ ;  /* 0x0000000027277210 */ /* 0x000fe20007f7e0ff */
[----:B-1----:R-:W-:Y:S02]  /*2fbd0*/  IMAD.MOV.U32 R30, RZ, RZ, R43 ;  /* 0x000000ffff1e7224 */ /* 0x002fe400078e002b */
[----:B------:R-:W-:-:S05]  /*2fbe0*/  IMAD.MOV.U32 R31, RZ, RZ, R44 ;  /* 0x000000ffff1f7224 */ /* 0x000fca00078e002c */
[----:B------:R1:W-:Y:S02]  /*2fbf0*/  LDGSTS.E [R28+0xcf00], desc[UR8][R30.64], P0 ;  /* 0x0cf000001e1c7fae */ /* 0x0003e400081a1008 */
[----:B-1----:R-:W-:Y:S02]  /*2fc00*/  IMAD.MOV.U32 R30, RZ, RZ, R41 ;  /* 0x000000ffff1e7224 */ /* 0x002fe400078e0029 */
[----:B------:R1:W-:Y:S01]  /*2fc10*/  STL [R1+0x824], R45 ;  /* 0x0008242d01007387 */ /* 0x0003e20000100800 */
[----:B----4-:R-:W-:-:S04]  /*2fc20*/  IMAD.X R42, R42, 0x1, R2, P2 ;  /* 0x000000012a2a7824 */ /* 0x010fc800010e0602 */
[----:B------:R-:W-:Y:S01]  /*2fc30*/  IMAD.MOV.U32 R31, RZ, RZ, R42 ;  /* 0x000000ffff1f7224 */ /* 0x000fe200078e002a */
[----:B-----5:R-:W-:-:S04]  /*2fc40*/  IADD3.X R40, PT, PT, R40, R2, RZ, P3, !PT ;  /* 0x0000000228287210 */ /* 0x020fc80001ffe4ff */
[----:B------:R4:W-:Y:S01]  /*2fc50*/  LDGSTS.E [R28+0xde00], desc[UR8][R30.64], P1 ;  /* 0x0de000001e1c7fae */ /* 0x0009e200089a1008 */
[----:B--2---:R-:W-:Y:S01]  /*2fc60*/  IADD3 R37, P2, PT, R37, R0, RZ ;  /* 0x0000000025257210 */ /* 0x004fe20007f5e0ff */
[----:B----4-:R-:W-:Y:S01]  /*2fc70*/  IMAD.MOV.U32 R30, RZ, RZ, R39 ;  /* 0x000000ffff1e7224 */ /* 0x010fe200078e0027 */
[----:B------:R-:W-:-:S03]  /*2fc80*/  MOV R31, R40 ;  /* 0x00000028001f7202 */ /* 0x000fc60000000f00 */
[----:B------:R-:W-:Y:S02]  /*2fc90*/  IMAD.X R38, R38, 0x1, R2, P2 ;  /* 0x0000000126267824 */ /* 0x000fe400010e0602 */
[----:B------:R2:W-:Y:S04]  /*2fca0*/  LDGSTS.E [R28+0xdf00], desc[UR8][R30.64], P0 ;  /* 0x0df000001e1c7fae */ /* 0x0005e800081a1008 */
[----:B------:R1:W-:Y:S01]  /*2fcb0*/  STL [R1+0x820], R46 ;  /* 0x0008202e01007387 */ /* 0x0003e20000100800 */
[----:B---3--:R-:W-:Y:S01]  /*2fcc0*/  IADD3 R35, P3, PT, R35, R0, RZ ;  /* 0x0000000023237210 */ /* 0x008fe20007f7e0ff */
[----:B--2---:R-:W-:Y:S01]  /*2fcd0*/  IMAD.MOV.U32 R30, RZ, RZ, R37 ;  /* 0x000000ffff1e7224 */ /* 0x004fe200078e0025 */
[----:B------:R-:W-:-:S03]  /*2fce0*/  MOV R31, R38 ;  /* 0x00000026001f7202 */ /* 0x000fc60000000f00 */
[----:B------:R-:W-:Y:S01]  /*2fcf0*/  IMAD.X R36, R36, 0x1, R2, P3 ;  /* 0x0000000124247824 */ /* 0x000fe200018e0602 */
[----:B------:R1:W-:Y:S04]  /*2fd00*/  STL [R1+0x82c], R43 ;  /* 0x00082c2b01007387 */ /* 0x0003e80000100800 */
[----:B------:R2:W-:Y:S04]  /*2fd10*/  LDGSTS.E [R28+0xee00], desc[UR8][R30.64], P1 ;  /* 0x0ee000001e1c7fae */ /* 0x0005e800089a1008 */
[----:B------:R1:W-:Y:S04]  /*2fd20*/  STL [R1+0x828], R44 ;  /* 0x0008282c01007387 */ /* 0x0003e80000100800 */
[----:B------:R1:W-:Y:S01]  /*2fd30*/  STL [R1+0x8a4], R41 ;  /* 0x0008a42901007387 */ /* 0x0003e20000100800 */
[----:B------:R-:W-:Y:S01]  /*2fd40*/  IADD3 R33, P2, PT, R33, R0, RZ ;  /* 0x0000000021217210 */ /* 0x000fe20007f5e0ff */
[----:B--2---:R-:W-:-:S02]  /*2fd50*/  IMAD.MOV.U32 R30, RZ, RZ, R35 ;  /* 0x000000ffff1e7224 */ /* 0x004fc400078e0023 */
[----:B------:R-:W-:Y:S01]  /*2fd60*/  IMAD.MOV.U32 R31, RZ, RZ, R36 ;  /* 0x000000ffff1f7224 */ /* 0x000fe200078e0024 */
[----:B------:R1:W-:Y:S01]  /*2fd70*/  STL [R1+0x8a0], R42 ;  /* 0x0008a02a01007387 */ /* 0x0003e20000100800 */
[----:B------:R-:W-:-:S03]  /*2fd80*/  IADD3 R29, P3, PT, R29, R0, RZ ;  /* 0x000000001d1d7210 */ /* 0x000fc60007f7e0ff */
[----:B------:R1:W-:Y:S04]  /*2fd90*/  STL [R1+0x8ac], R39 ;  /* 0x0008ac2701007387 */ /* 0x0003e80000100800 */
[----:B------:R1:W-:Y:S04]  /*2fda0*/  STL [R1+0x8a8], R40 ;  /* 0x0008a82801007387 */ /* 0x0003e80000100800 */
[----:B------:R2:W-:Y:S04]  /*2fdb0*/  LDGSTS.E [R28+0xef00], desc[UR8][R30.64], P0 ;  /* 0x0ef000001e1c7fae */ /* 0x0005e800081a1008 */
[----:B------:R1:W-:Y:S01]  /*2fdc0*/  STL [R1+0x924], R37 ;  /* 0x0009242501007387 */ /* 0x0003e20000100800 */
[----:B------:R-:W-:-:S03]  /*2fdd0*/  IMAD.X R34, R34, 0x1, R2, P2 ;  /* 0x0000000122227824 */ /* 0x000fc600010e0602 */
[----:B------:R1:W-:Y:S01]  /*2fde0*/  STL [R1+0x920], R38 ;  /* 0x0009202601007387 */ /* 0x0003e20000100800 */
[----:B--2---:R-:W-:Y:S02]  /*2fdf0*/  IMAD.MOV.U32 R30, RZ, RZ, R33 ;  /* 0x000000ffff1e7224 */ /* 0x004fe400078e0021 */
[----:B------:R-:W-:Y:S01]  /*2fe00*/  IMAD.MOV.U32 R31, RZ, RZ, R34 ;  /* 0x000000ffff1f7224 */ /* 0x000fe200078e0022 */
[----:B------:R1:W-:Y:S01]  /*2fe10*/  STL [R1+0x92c], R35 ;  /* 0x00092c2301007387 */ /* 0x0003e20000100800 */
[----:B------:R-:W-:-:S03]  /*2fe20*/  IADD3.X R32, PT, PT, R32, R2, RZ, P3, !PT ;  /* 0x0000000220207210 */ /* 0x000fc60001ffe4ff */
[----:B------:R1:W-:Y:S04]  /*2fe30*/  STL [R1+0x928], R36 ;  /* 0x0009282401007387 */ /* 0x0003e80000100800 */
[----:B------:R1:W-:Y:S04]  /*2fe40*/  STL [R1+0x9a4], R33 ;  /* 0x0009a42101007387 */ /* 0x0003e80000100800 */
[----:B------:R1:W-:Y:S04]  /*2fe50*/  STL [R1+0x9a0], R34 ;  /* 0x0009a02201007387 */ /* 0x0003e80000100800 */
[----:B------:R2:W-:Y:S04]  /*2fe60*/  LDGSTS.E [R28+0xfe00], desc[UR8][R30.64], P1 ;  /* 0x0fe000001e1c7fae */ /* 0x0005e800089a1008 */
[----:B------:R1:W-:Y:S04]  /*2fe70*/  STL [R1+0x9ac], R29 ;  /* 0x0009ac1d01007387 */ /* 0x0003e80000100800 */
[----:B------:R1:W-:Y:S01]  /*2fe80*/  STL [R1+0x9a8], R32 ;  /* 0x0009a82001007387 */ /* 0x0003e20000100800 */
[----:B--2---:R-:W-:Y:S01]  /*2fe90*/  IMAD.MOV.U32 R30, RZ, RZ, R29 ;  /* 0x000000ffff1e7224 */ /* 0x004fe200078e001d */
[----:B------:R-:W-:-:S05]  /*2fea0*/  MOV R31, R32 ;  /* 0x00000020001f7202 */ /* 0x000fca0000000f00 */
[----:B------:R1:W-:Y:S01]  /*2feb0*/  LDGSTS.E [R28+0xff00], desc[UR8][R30.64], P0 ;  /* 0x0ff000001e1c7fae */ /* 0x0003e200081a1008 */
[----:B------:R-:W-:-:S03]  /*2fec0*/  ISETP.NE.U32.AND P0, PT, R220, R204, PT ;  /* 0x000000ccdc00720c */ /* 0x000fc60003f05070 */
[----:B------:R-:W0:Y:S10]  /*2fed0*/  LDGDEPBAR ;  /* 0x00000000000079af */ /* 0x000e340000000000 */
[----:B-1----:R-:W-:Y:S05]  /*2fee0*/  @P0 BRA `(.L_x_1) ;  /* 0xfffffed000dc0947 */ /* 0x002fea000383ffff */
.L_x_0:
[----:B------:R-:W2:Y:S01]  /*2fef0*/  LDL.LU R35, [R1+0xf7c] ;  /* 0x000f7c0001237983 */ /* 0x000ea20000300800 */
[----:B------:R-:W1:Y:S01]  /*2ff00*/  LDCU.64 UR12, c[0x0][0x398] ;  /* 0x00007300ff0c77ac */ /* 0x000e620008000a00 */
[----:B------:R-:W-:-:S04]  /*2ff10*/  DEPBAR.LE SB0, 0x0 ;  /* 0x000080000000791a */ /* 0x000fc80000000000 */
[----:B------:R-:W3:Y:S01]  /*2ff20*/  LDL.LU R34, [R1+0xf78] ;  /* 0x000f780001227983 */ /* 0x000ee20000300800 */
[----:B------:R-:W4:Y:S03]  /*2ff30*/  LDCU UR7, c[0x0][0x39c] ;  /* 0x00007380ff0777ac */ /* 0x000f260008000800 */
[----:B------:R-:W4:Y:S01]  /*2ff40*/  LDL.LU R32, [R1+0xf74] ;  /* 0x000f740001207983 */ /* 0x000f220000300800 */
[----:B------:R-:W2:Y:S03]  /*2ff50*/  LDCU UR5, c[0x0][0x39c] ;  /* 0x00007380ff0577ac */ /* 0x000ea60008000800 */
[----:B------:R-:W5:Y:S01]  /*2ff60*/  LDL.LU R33, [R1+0xf70] ;  /* 0x000f700001217983 */ /* 0x000f620000300800 */
[----:B------:R-:W3:Y:S03]  /*2ff70*/  LDCU UR6, c[0x0][0x39c] ;  /* 0x00007380ff0677ac */ /* 0x000ee60008000800 */
[----:B------:R-:W1:Y:S01]  /*2ff80*/  LDL.LU R164, [R1+0xf0c] ;  /* 0x000f0c0001a47983 */ /* 0x000e620000300800 */
[----:B------:R-:W-:Y:S01]  /*2ff90*/  MOV R28, R24 ;  /* 0x00000018001c7202 */ /* 0x000fe20000000f00 */
[----:B------:R-:W-:Y:S01]  /*2ffa0*/  IMAD.MOV.U32 R29, RZ, RZ, R26 ;  /* 0x000000ffff1d7224 */ /* 0x000fe200078e001a */
[----:B------:R-:W5:Y:S01]  /*2ffb0*/  LDCU UR10, c[0x0][0x39c] ;  /* 0x00007380ff0a77ac */ /* 0x000f620008000800 */
[----:B------:R-:W2:Y:S01]  /*2ffc0*/  S2R R0, SR_TID.X ;  /* 0x0000000000007919 */ /* 0x000ea20000002100 */
[----:B------:R-:W-:Y:S01]  /*2ffd0*/  IMAD.MOV.U32 R30, RZ, RZ, R72 ;  /* 0x000000ffff1e7224 */ /* 0x000fe200078e0048 */
[----:B------:R-:W-:Y:S01]  /*2ffe0*/  MOV R24, R25 ;  /* 0x0000001900187202 */ /* 0x000fe20000000f00 */
        /* <DEDUP_REMOVED lines=26> */
[----:B------:R-:W-:-:S02]  /*30190*/  IMAD.MOV.U32 R21, RZ, RZ, R23 ;  /* 0x000000ffff157224 */ /* 0x000fc400078e0017 */
[----:B------:R-:W-:Y:S02]  /*301a0*/  IMAD.MOV.U32 R22, RZ, RZ, R137 ;  /* 0x000000ffff167224 */ /* 0x000fe400078e0089 */
[C---:B--2---:R-:W-:Y:S02]  /*301b0*/  IMAD.SHL.U32 R2, R0.reuse, 0x10, RZ ;  /* 0x0000001000027824 */ /* 0x044fe400078e00ff */
[----:B------:R-:W-:Y:S02]  /*301c0*/  IMAD.SHL.U32 R0, R0, 0x20, RZ ;  /* 0x0000002000007824 */ /* 0x000fe400078e00ff */
[----:B------:R-:W-:Y:S01]  /*301d0*/  IMAD.MOV.U32 R23, RZ, RZ, R139 ;  /* 0x000000ffff177224 */ /* 0x000fe200078e008b */
[----:B------:R-:W-:Y:S01]  /*301e0*/  LOP3.LUT R2, R2, 0x1f0, RZ, 0xc0, !PT ;  /* 0x000001f002027812 */ /* 0x000fe200078ec0ff */
[----:B------:R-:W-:Y:S01]  /*301f0*/  IMAD.MOV.U32 R45, RZ, RZ, R54 ;  /* 0x000000ffff2d7224 */ /* 0x000fe200078e0036 */
[----:B------:R-:W-:Y:S01]  /*30200*/  LOP3.LUT R0, R0, 0x400, RZ, 0xc0, !PT ;  /* 0x0000040000007812 */ /* 0x000fe200078ec0ff */
[----:B------:R-:W-:Y:S01]  /*30210*/  IMAD.MOV.U32 R46, RZ, RZ, R80 ;  /* 0x000000ffff2e7224 */ /* 0x000fe200078e0050 */
[----:B------:R-:W-:Y:S01]  /*30220*/  MOV R80, R116 ;  /* 0x0000007400507202 */ /* 0x000fe20000000f00 */
[----:B------:R-:W-:Y:S01]  /*30230*/  IMAD.MOV.U32 R47, RZ, RZ, R82 ;  /* 0x000000ffff2f7224 */ /* 0x000fe200078e0052 */
[----:B------:R-:W-:Y:S01]  /*30240*/  IADD3 R0, PT, PT, R2, UR4, R0 ;  /* 0x0000000402007c10 */ /* 0x000fe2000fffe000 */
[----:B------:R-:W-:Y:S01]  /*30250*/  BAR.SYNC.DEFER_BLOCKING 0x0 ;  /* 0x0000000000007b1d */ /* 0x000fe20000010000 */
[----:B------:R-:W-:Y:S01]  /*30260*/  IMAD.MOV.U32 R49, RZ, RZ, R114 ;  /* 0x000000ffff317224 */ /* 0x000fe200078e0072 */
[----:B------:R-:W-:Y:S01]  /*30270*/  MOV R116, R120 ;  /* 0x0000007800747202 */ /* 0x000fe20000000f00 */
[----:B------:R-:W-:Y:S01]  /*30280*/  IMAD.MOV.U32 R50, RZ, RZ, R144 ;  /* 0x000000ffff327224 */ /* 0x000fe200078e0090 */
[----:B------:R-:W-:Y:S01]  /*30290*/  MOV R120, R76 ;  /* 0x0000004c00787202 */ /* 0x000fe20000000f00 */
[----:B------:R-:W-:Y:S01]  /*302a0*/  IMAD.MOV.U32 R51, RZ, RZ, R146 ;  /* 0x000000ffff337224 */ /* 0x000fe200078e0092 */
[----:B------:R-:W-:Y:S01]  /*302b0*/  MOV R76, R77 ;  /* 0x0000004d004c7202 */ /* 0x000fe20000000f00 */
[----:B------:R-:W-:-:S02]  /*302c0*/  IMAD.MOV.U32 R73, RZ, RZ, R66 ;  /* 0x000000ffff497224 */ /* 0x000fc400078e0042 */
[----:B------:R-:W-:Y:S01]  /*302d0*/  IMAD.MOV.U32 R74, RZ, RZ, R84 ;  /* 0x000000ffff4a7224 */ /* 0x000fe200078e0054 */
[----:B------:R-:W-:Y:S01]  /*302e0*/  MOV R84, R117 ;  /* 0x0000007500547202 */ /* 0x000fe20000000f00 */
[----:B------:R-:W-:Y:S02]  /*302f0*/  IMAD.MOV.U32 R75, RZ, RZ, R86 ;  /* 0x000000ffff4b7224 */ /* 0x000fe400078e0056 */
[----:B------:R-:W-:Y:S02]  /*30300*/  IMAD.MOV.U32 R82, RZ, RZ, R148 ;  /* 0x000000ffff527224 */ /* 0x000fe400078e0094 */
[----:B------:R-:W-:Y:S02]  /*30310*/  IMAD.MOV.U32 R65, RZ, RZ, R67 ;  /* 0x000000ffff417224 */ /* 0x000fe400078e0043 */
[----:B------:R-:W-:Y:S02]  /*30320*/  IMAD.MOV.U32 R66, RZ, RZ, R85 ;  /* 0x000000ffff427224 */ /* 0x000fe400078e0055 */
[----:B------:R-:W-:-:S02]  /*30330*/  IMAD.MOV.U32 R67, RZ, RZ, R87 ;  /* 0x000000ffff437224 */ /* 0x000fc400078e0057 */
[----:B------:R-:W-:Y:S02]  /*30340*/  IMAD.MOV.U32 R85, RZ, RZ, R119 ;  /* 0x000000ffff557224 */ /* 0x000fe400078e0077 */
[----:B------:R-:W-:Y:S01]  /*30350*/  IMAD.MOV.U32 R86, RZ, RZ, R149 ;  /* 0x000000ffff567224 */ /* 0x000fe200078e0095 */
[----:B------:R2:W-:Y:S01]  /*30360*/  STSM.16.M88.4 [R0], R28 ;  /* 0x0000001c00007844 */ /* 0x0005e20000000200 */
[----:B------:R-:W-:Y:S02]  /*30370*/  IMAD.MOV.U32 R87, RZ, RZ, R151 ;  /* 0x000000ffff577224 */ /* 0x000fe400078e0097 */
[----:B------:R-:W-:Y:S02]  /*30380*/  IMAD.MOV.U32 R114, RZ, RZ, R88 ;  /* 0x000000ffff727224 */ /* 0x000fe400078e0058 */
[----:B------:R-:W-:Y:S02]  /*30390*/  IMAD.MOV.U32 R117, RZ, RZ, R122 ;  /* 0x000000ffff757224 */ /* 0x000fe400078e007a */
[----:B------:R-:W-:-:S02]  /*303a0*/  IMAD.MOV.U32 R119, RZ, RZ, R154 ;  /* 0x000000ffff777224 */ /* 0x000fc400078e009a */
[----:B------:R-:W-:Y:S02]  /*303b0*/  IMAD.MOV.U32 R69, RZ, RZ, R71 ;  /* 0x000000ffff457224 */ /* 0x000fe400078e0047 */
[----:B------:R-:W-:Y:S02]  /*303c0*/  IMAD.MOV.U32 R71, RZ, RZ, R91 ;  /* 0x000000ffff477224 */ /* 0x000fe400078e005b */
[----:B------:R-:W-:Y:S02]  /*303d0*/  IMAD.MOV.U32 R137, RZ, RZ, R123 ;  /* 0x000000ffff897224 */ /* 0x000fe400078e007b */
[----:B------:R-:W-:Y:S01]  /*303e0*/  IMAD.MOV.U32 R138, RZ, RZ, R153 ;  /* 0x000000ffff8a7224 */ /* 0x000fe200078e0099 */
[----:B--2---:R-:W-:Y:S01]  /*303f0*/  MOV R28, R140 ;  /* 0x0000008c001c7202 */ /* 0x004fe20000000f00 */
[----:B------:R-:W-:Y:S02]  /*30400*/  IMAD.MOV.U32 R29, RZ, RZ, R142 ;  /* 0x000000ffff1d7224 */ /* 0x000fe400078e008e */
[----:B------:R-:W-:-:S02]  /*30410*/  IMAD.MOV.U32 R30, RZ, RZ, R12 ;  /* 0x000000ffff1e7224 */ /* 0x000fc400078e000c */
[----:B------:R-:W-:Y:S02]  /*30420*/  IMAD.MOV.U32 R31, RZ, RZ, R14 ;  /* 0x000000ffff1f7224 */ /* 0x000fe400078e000e */
[----:B------:R-:W-:Y:S02]  /*30430*/  IMAD.MOV.U32 R139, RZ, RZ, R155 ;  /* 0x000000ffff8b7224 */ /* 0x000fe400078e009b */
[----:B------:R-:W-:Y:S01]  /*30440*/  IMAD.MOV.U32 R121, RZ, RZ, R78 ;  /* 0x000000ffff797224 */ /* 0x000fe200078e004e */
[----:B------:R-:W-:Y:S01]  /*30450*/  STSM.16.M88.4 [R0+0x200], R28 ;  /* 0x0002001c00007844 */ /* 0x000fe20000000200 */
[----:B------:R-:W-:Y:S02]  /*30460*/  IMAD.MOV.U32 R122, RZ, RZ, R92 ;  /* 0x000000ffff7a7224 */ /* 0x000fe400078e005c */
[----:B------:R-:W-:Y:S01]  /*30470*/  IMAD.MOV.U32 R123, RZ, RZ, R94 ;  /* 0x000000ffff7b7224 */ /* 0x000fe200078e005e */
[----:B------:R-:W-:Y:S01]  /*30480*/  BAR.SYNC.DEFER_BLOCKING 0x0 ;  /* 0x0000000000007b1d */ /* 0x000fe20000010000 */
[----:B------:R-:W-:-:S02]  /*30490*/  IMAD.MOV.U32 R133, RZ, RZ, R126 ;  /* 0x000000ffff857224 */ /* 0x000fc400078e007e */
[----:B------:R-:W-:Y:S02]  /*304a0*/  IMAD.MOV.U32 R134, RZ, RZ, R156 ;  /* 0x000000ffff867224 */ /* 0x000fe400078e009c */
[----:B------:R-:W-:Y:S02]  /*304b0*/  IMAD.MOV.U32 R135, RZ, RZ, R158 ;  /* 0x000000ffff877224 */ /* 0x000fe400078e009e */
[----:B------:R-:W-:Y:S02]  /*304c0*/  IMAD.MOV.U32 R77, RZ, RZ, R79 ;  /* 0x000000ffff4d7224 */ /* 0x000fe400078e004f */
[----:B------:R-:W-:Y:S02]  /*304d0*/  IMAD.MOV.U32 R78, RZ, RZ, R93 ;  /* 0x000000ffff4e7224 */ /* 0x000fe400078e005d */
[----:B------:R-:W-:Y:S02]  /*304e0*/  IMAD.MOV.U32 R79, RZ, RZ, R95 ;  /* 0x000000ffff4f7224 */ /* 0x000fe400078e005f */
[----:B------:R-:W-:Y:S01]  /*304f0*/  IMAD.MOV.U32 R126, RZ, RZ, R160 ;  /* 0x000000ffff7e7224 */ /* 0x000fe200078e00a0 */
[----:B-1----:R-:W-:-:S04]  /*30500*/  ISETP.GE.AND P0, PT, R164, UR12, PT ;  /* 0x0000000ca4007c0c */ /* 0x002fc8000bf06270 */
[----:B----4-:R-:W-:Y:S02]  /*30510*/  ISETP.LT.AND P5, PT, R32, UR7, !P0 ;  /* 0x0000000720007c0c */ /* 0x010fe4000c7a1270 */
[----:B------:R-:W1:Y:S01]  /*30520*/  S2R R32, SR_TID.X ;  /* 0x0000000000207919 */ /* 0x000e620000002100 */
[----:B------:R-:W-:Y:S01]  /*30530*/  ISETP.LT.AND P2, PT, R35, UR5, !P0 ;  /* 0x0000000523007c0c */ /* 0x000fe2000c741270 */
[----:B------:R-:W-:Y:S01]  /*30540*/  IMAD.MOV.U32 R35, RZ, RZ, R15 ;  /* 0x000000ffff237224 */ /* 0x000fe200078e000f */
[----:B---3--:R-:W-:Y:S01]  /*30550*/  ISETP.LT.AND P4, PT, R34, UR6, !P0 ;  /* 0x0000000622007c0c */ /* 0x008fe2000c781270 */
[----:B------:R-:W-:Y:S01]  /*30560*/  IMAD.MOV.U32 R34, RZ, RZ, R13 ;  /* 0x000000ffff227224 */ /* 0x000fe200078e000d */
[----:B-----5:R-:W-:Y:S01]  /*30570*/  ISETP.LT.AND P1, PT, R33, UR10, !P0 ;  /* 0x0000000a21007c0c */ /* 0x020fe2000c721270 */
[----:B------:R-:W-:Y:S01]  /*30580*/  IMAD.MOV.U32 R33, RZ, RZ, R143 ;  /* 0x000000ffff217224 */ /* 0x000fe200078e008f */
[----:B------:R-:W2:Y:S01]  /*30590*/  LDCU UR5, c[0x0][0x3b4] ;  /* 0x00007680ff0577ac */ /* 0x000ea20008000800 */
[----:B------:R-:W3:Y:S01]  /*305a0*/  LDCU.64 UR6, c[0x0][0x390] ;  /* 0x00007200ff0677ac */ /* 0x000ee20008000a00 */
[----:B------:R-:W-:Y:S01]  /*305b0*/  ISETP.LT.AND P3, PT, R7, UR13, !P0 ;  /* 0x0000000d07007c0c */ /* 0x000fe2000c761270 */
[----:B------:R-:W-:-:S02]  /*305c0*/  IMAD.MOV.U32 R5, RZ, RZ, R19 ;  /* 0x000000ffff057224 */ /* 0x000fc400078e0013 */
[----:B------:R-:W-:Y:S01]  /*305d0*/  IMAD.MOV.U32 R6, RZ, RZ, R57 ;  /* 0x000000ffff067224 */ /* 0x000fe200078e0039 */
[----:B------:R-:W4:Y:S01]  /*305e0*/  LDCU UR10, c[0x0][0x39c] ;  /* 0x00007380ff0a77ac */ /* 0x000f220008000800 */
[----:B--2---:R-:W-:Y:S01]  /*305f0*/  IMAD R4, R164, UR5, RZ ;  /* 0x00000005a4047c24 */ /* 0x004fe2000f8e02ff */
[----:B------:R-:W2:Y:S01]  /*30600*/  LDCU UR5, c[0x0][0x39c] ;  /* 0x00007380ff0577ac */ /* 0x000ea20008000800 */
[----:B-1----:R-:W-:-:S04]  /*30610*/  LOP3.LUT R32, R32, 0x3f, RZ, 0xc0, !PT ;  /* 0x0000003f20207812 */ /* 0x002fc800078ec0ff */
[----:B------:R-:W-:Y:S01]  /*30620*/  LEA R2, R32, UR4, 0x4 ;  /* 0x0000000420027c11 */ /* 0x000fe2000f8e20ff */
[----:B------:R-:W1:Y:S01]  /*30630*/  LDCU UR4, c[0x0][0x3b8] ;  /* 0x00007700ff0477ac */ /* 0x000e620008000800 */
[----:B------:R-:W-:-:S03]  /*30640*/  MOV R32, R141 ;  /* 0x0000008d00207202 */ /* 0x000fc60000000f00 */
[----:B------:R-:W5:Y:S04]  /*30650*/  LDS.128 R12, [R2] ;  /* 0x00000000020c7984 */ /* 0x000f680000000c00 */
[----:B------:R-:W-:Y:S01]  /*30660*/  LDS.128 R28, [R2+0x400] ;  /* 0x00040000021c7984 */ /* 0x000fe20000000c00 */
[----:B------:R-:W-:Y:S06]  /*30670*/  BAR.SYNC.DEFER_BLOCKING 0x0 ;  /* 0x0000000000007b1d */ /* 0x000fec0000010000 */
[----:B------:R-:W-:Y:S04]  /*30680*/  STSM.16.M88.4 [R0], R24 ;  /* 0x0000001800007844 */ /* 0x000fe80000000200 */
[----:B------:R-:W-:Y:S01]  /*30690*/  STSM.16.M88.4 [R0+0x200], R32 ;  /* 0x0002002000007844 */ /* 0x000fe20000000200 */
[----:B------:R-:W-:Y:S06]  /*306a0*/  BAR.SYNC.DEFER_BLOCKING 0x0 ;  /* 0x0000000000007b1d */ /* 0x000fec0000010000 */
[----:B------:R-:W1:Y:S04]  /*306b0*/  LDS.128 R32, [R2] ;  /* 0x0000000002207984 */ /* 0x000e680000000c00 */
[----:B------:R-:W1:Y:S01]  /*306c0*/  LDS.128 R24, [R2+0x400] ;  /* 0x0004000002187984 */ /* 0x000e620000000c00 */
[----:B------:R-:W-:Y:S06]  /*306d0*/  BAR.SYNC.DEFER_BLOCKING 0x0 ;  /* 0x0000000000007b1d */ /* 0x000fec0000010000 */
[----:B------:R-:W-:Y:S04]  /*306e0*/  STSM.16.M88.4 [R0], R36 ;  /* 0x0000002400007844 */ /* 0x000fe80000000200 */
[----:B------:R-:W-:Y:S01]  /*306f0*/  STSM.16.M88.4 [R0+0x200], R40 ;  /* 0x0002002800007844 */ /* 0x000fe20000000200 */
[----:B------:R-:W-:Y:S06]  /*30700*/  BAR.SYNC.DEFER_BLOCKING 0x0 ;  /* 0x0000000000007b1d */ /* 0x000fec0000010000 */
[----:B------:R-:W1:Y:S04]  /*30710*/  LDS.128 R36, [R2] ;  /* 0x0000000002247984 */ /* 0x000e680000000c00 */
[----:B------:R-:W-:Y:S01]  /*30720*/  LDS.128 R8, [R2+0x400] ;  /* 0x0004000002087984 */ /* 0x000fe20000000c00 */
[----:B------:R-:W-:Y:S06]  /*30730*/  BAR.SYNC.DEFER_BLOCKING 0x0 ;  /* 0x0000000000007b1d */ /* 0x000fec0000010000 */
[----:B------:R-:W-:Y:S04]  /*30740*/  STSM.16.M88.4 [R0], R20 ;  /* 0x0000001400007844 */ /* 0x000fe80000000200 */
[----:B------:R2:W-:Y:S01]  /*30750*/  STSM.16.M88.4 [R0+0x200], R60 ;  /* 0x0002003c00007844 */ /* 0x0005e20000000200 */
[----:B------:R-:W-:Y:S01]  /*30760*/  BAR.SYNC.DEFER_BLOCKING 0x0 ;  /* 0x0000000000007b1d */ /* 0x000fe20000010000 */
[----:B--2---:R-:W-:Y:S01]  /*30770*/  MOV R60, R113 ;  /* 0x00000071003c7202 */ /* 0x004fe20000000f00 */
[----:B------:R-:W-:-:S02]  /*30780*/  IMAD.MOV.U32 R61, RZ, RZ, R115 ;  /* 0x000000ffff3d7224 */ /* 0x000fc400078e0073 */
[----:B------:R-:W-:Y:S02]  /*30790*/  IMAD.MOV.U32 R62, RZ, RZ, R145 ;  /* 0x000000ffff3e7224 */ /* 0x000fe400078e0091 */
[----:B------:R-:W-:Y:S01]  /*307a0*/  IMAD.MOV.U32 R63, RZ, RZ, R147 ;  /* 0x000000ffff3f7224 */ /* 0x000fe200078e0093 */
[----:B---3--:R-:W-:Y:S01]  /*307b0*/  LEA R3, P6, R4, UR6, 0x2 ;  /* 0x0000000604037c11 */ /* 0x008fe2000f8c10ff */
[----:B------:R-:W-:Y:S01]  /*307c0*/  IMAD.MOV.U32 R113, RZ, RZ, R70 ;  /* 0x000000ffff717224 */ /* 0x000fe200078e0046 */
[----:B------:R-:W2:Y:S01]  /*307d0*/  LDL.LU R145, [R1+0x1018] ;  /* 0x0010180001917983 */ /* 0x000ea20000300800 */
[----:B------:R-:W-:Y:S01]  /*307e0*/  IMAD.MOV.U32 R115, RZ, RZ, R90 ;  /* 0x000000ffff737224 */ /* 0x000fe200078e005a */
[----:B------:R-:W3:Y:S01]  /*307f0*/  LDCU UR6, c[0x0][0x39c] ;  /* 0x00007380ff0677ac */ /* 0x000ee20008000800 */
[----:B------:R-:W-:Y:S01]  /*30800*/  IMAD.MOV.U32 R70, RZ, RZ, R89 ;  /* 0x000000ffff467224 */ /* 0x000fe200078e0059 */
[----:B------:R-:W1:Y:S04]  /*30810*/  LDS.128 R40, [R2] ;  /* 0x0000000002287984 */ /* 0x000e680000000c00 */
[----:B------:R-:W1:Y:S01]  /*30820*/  LDS.128 R20, [R2+0x400] ;  /* 0x0004000002147984 */ /* 0x000e620000000c00 */
[----:B------:R-:W-:Y:S06]  /*30830*/  BAR.SYNC.DEFER_BLOCKING 0x0 ;  /* 0x0000000000007b1d */ /* 0x000fec0000010000 */
[----:B------:R-:W3:Y:S04]  /*30840*/  LDL.LU R144, [R1+0x101c] ;  /* 0x00101c0001907983 */ /* 0x000ee80000300800 */
[----:B------:R4:W-:Y:S04]  /*30850*/  STSM.16.M88.4 [R0], R44 ;  /* 0x0000002c00007844 */ /* 0x0009e80000000200 */
[----:B------:R-:W-:Y:S01]  /*30860*/  STSM.16.M88.4 [R0+0x200], R48 ;  /* 0x0002003000007844 */ /* 0x000fe20000000200 */
[----:B------:R-:W-:Y:S01]  /*30870*/  BAR.SYNC.DEFER_BLOCKING 0x0 ;  /* 0x0000000000007b1d */ /* 0x000fe20000010000 */
[----:B----4-:R-:W-:Y:S01]  /*30880*/  MOV R44, R53 ;  /* 0x00000035002c7202 */ /* 0x010fe20000000f00 */
[----:B------:R-:W-:-:S02]  /*30890*/  IMAD.MOV.U32 R45, RZ, RZ, R55 ;  /* 0x000000ffff2d7224 */ /* 0x000fc400078e0037 */
[----:B------:R-:W-:Y:S02]  /*308a0*/  IMAD.MOV.U32 R46, RZ, RZ, R81 ;  /* 0x000000ffff2e7224 */ /* 0x000fe400078e0051 */
[----:B------:R-:W-:Y:S02]  /*308b0*/  IMAD.MOV.U32 R47, RZ, RZ, R83 ;  /* 0x000000ffff2f7224 */ /* 0x000fe400078e0053 */
[----:B------:R-:W-:Y:S02]  /*308c0*/  IMAD.MOV.U32 R81, RZ, RZ, R118 ;  /* 0x000000ffff517224 */ /* 0x000fe400078e0076 */
[----:B------:R-:W-:Y:S02]  /*308d0*/  IMAD.MOV.U32 R83, RZ, RZ, R150 ;  /* 0x000000ffff537224 */ /* 0x000fe400078e0096 */
[----:B------:R-:W-:Y:S01]  /*308e0*/  IMAD.MOV.U32 R118, RZ, RZ, R152 ;  /* 0x000000ffff767224 */ /* 0x000fe200078e0098 */
[----:B------:R-:W4:Y:S04]  /*308f0*/  LDS.128 R52, [R2] ;  /* 0x0000000002347984 */ /* 0x000f280000000c00 */
        /* <DEDUP_REMOVED lines=29> */
[----:B----4-:R-:W-:Y:S01]  /*30ad0*/  MOV R136, R125 ;  /* 0x0000007d00887202 */ /* 0x010fe20000000f00 */
[----:B------:R-:W-:-:S02]  /*30ae0*/  IMAD.MOV.U32 R137, RZ, RZ, R127 ;  /* 0x000000ffff897224 */ /* 0x000fc400078e007f */
[----:B------:R-:W-:Y:S02]  /*30af0*/  IMAD.MOV.U32 R138, RZ, RZ, R157 ;  /* 0x000000ffff8a7224 */ /* 0x000fe400078e009d */
[----:B------:R-:W-:Y:S02]  /*30b00*/  IMAD.MOV.U32 R139, RZ, RZ, R159 ;  /* 0x000000ffff8b7224 */ /* 0x000fe400078e009f */
[----:B------:R-:W-:Y:S02]  /*30b10*/  IMAD.MOV.U32 R125, RZ, RZ, R130 ;  /* 0x000000ffff7d7224 */ /* 0x000fe400078e0082 */
[----:B------:R-:W-:Y:S01]  /*30b20*/  IMAD.MOV.U32 R127, RZ, RZ, R162 ;  /* 0x000000ffff7f7224 */ /* 0x000fe200078e00a2 */
[----:B------:R-:W4:Y:S04]  /*30b30*/  LDS.128 R116, [R2] ;  /* 0x0000000002747984 */ /* 0x000f280000000c00 */
        /* <DEDUP_REMOVED lines=8> */
[----:B------:R4:W-:Y:S04]  /*30bc0*/  STSM.16.M88.4 [R0], R76 ;  /* 0x0000004c00007844 */ /* 0x0009e80000000200 */
[----:B------:R-:W-:Y:S01]  /*30bd0*/  STSM.16.M88.4 [R0+0x200], R136 ;  /* 0x0002008800007844 */ /* 0x000fe20000000200 */
[----:B------:R-:W-:Y:S01]  /*30be0*/  BAR.SYNC.DEFER_BLOCKING 0x0 ;  /* 0x0000000000007b1d */ /* 0x000fe20000010000 */
[----:B----4-:R-:W-:Y:S01]  /*30bf0*/  MOV R76, R104 ;  /* 0x00000068004c7202 */ /* 0x010fe20000000f00 */
[----:B------:R-:W-:-:S02]  /*30c00*/  IMAD.MOV.U32 R77, RZ, RZ, R106 ;  /* 0x000000ffff4d7224 */ /* 0x000fc400078e006a */
[----:B------:R-:W-:Y:S01]  /*30c10*/  IMAD.MOV.U32 R78, RZ, RZ, R96 ;  /* 0x000000ffff4e7224 */ /* 0x000fe200078e0060 */
[----:B------:R-:W-:Y:S01]  /*30c20*/  MOV R96, R129 ;  /* 0x0000008100607202 */ /* 0x000fe20000000f00 */
[----:B------:R-:W-:Y:S02]  /*30c30*/  IMAD.MOV.U32 R79, RZ, RZ, R98 ;  /* 0x000000ffff4f7224 */ /* 0x000fe400078e0062 */
[----:B------:R-:W-:Y:S01]  /*30c40*/  IMAD.MOV.U32 R98, RZ, RZ, R161 ;  /* 0x000000ffff627224 */ /* 0x000fe200078e00a1 */
[----:B------:R-:W4:Y:S04]  /*30c50*/  LDS.128 R132, [R2] ;  /* 0x0000000002847984 */ /* 0x000f280000000c00 */
[----:B------:R-:W1:Y:S01]  /*30c60*/  LDS.128 R136, [R2+0x400] ;  /* 0x0004000002887984 */ /* 0x000e620000000c00 */
[----:B------:R-:W-:Y:S06]  /*30c70*/  BAR.SYNC.DEFER_BLOCKING 0x0 ;  /* 0x0000000000007b1d */ /* 0x000fec0000010000 */
[----:B------:R5:W-:Y:S04]  /*30c80*/  STSM.16.M88.4 [R0], R76 ;  /* 0x0000004c00007844 */ /* 0x000be80000000200 */
[----:B------:R-:W-:Y:S01]  /*30c90*/  STSM.16.M88.4 [R0+0x200], R124 ;  /* 0x0002007c00007844 */ /* 0x000fe20000000200 */
[----:B------:R-:W-:Y:S01]  /*30ca0*/  BAR.SYNC.DEFER_BLOCKING 0x0 ;  /* 0x0000000000007b1d */ /* 0x000fe20000010000 */
[----:B-----5:R-:W-:Y:S01]  /*30cb0*/  MOV R76, R105 ;  /* 0x00000069004c7202 */ /* 0x020fe20000000f00 */
[----:B------:R-:W-:-:S02]  /*30cc0*/  IMAD.MOV.U32 R77, RZ, RZ, R107 ;  /* 0x000000ffff4d7224 */ /* 0x000fc400078e006b */
[----:B------:R-:W-:Y:S02]  /*30cd0*/  IMAD.MOV.U32 R78, RZ, RZ, R97 ;  /* 0x000000ffff4e7224 */ /* 0x000fe400078e0061 */
[----:B------:R-:W-:Y:S02]  /*30ce0*/  IMAD.MOV.U32 R79, RZ, RZ, R99 ;  /* 0x000000ffff4f7224 */ /* 0x000fe400078e0063 */
[----:B------:R-:W-:Y:S02]  /*30cf0*/  IMAD.MOV.U32 R97, RZ, RZ, R131 ;  /* 0x000000ffff617224 */ /* 0x000fe400078e0083 */
[----:B------:R-:W-:Y:S01]  /*30d00*/  IMAD.MOV.U32 R99, RZ, RZ, R163 ;  /* 0x000000ffff637224 */ /* 0x000fe200078e00a3 */
[----:B------:R-:W5:Y:S04]  /*30d10*/  LDS.128 R124, [R2] ;  /* 0x00000000027c7984 */ /* 0x000f680000000c00 */
[----:B------:R-:W-:Y:S01]  /*30d20*/  LDS.128 R104, [R2+0x400] ;  /* 0x0004000002687984 */ /* 0x000fe20000000c00 */
[----:B------:R-:W-:Y:S06]  /*30d30*/  BAR.SYNC.DEFER_BLOCKING 0x0 ;  /* 0x0000000000007b1d */ /* 0x000fec0000010000 */
[----:B------:R1:W-:Y:S04]  /*30d40*/  STSM.16.M88.4 [R0], R76 ;  /* 0x0000004c00007844 */ /* 0x0003e80000000200 */
[----:B------:R4:W-:Y:S01]  /*30d50*/  STSM.16.M88.4 [R0+0x200], R96 ;  /* 0x0002006000007844 */ /* 0x0009e20000000200 */
[----:B------:R-:W-:Y:S01]  /*30d60*/  BAR.SYNC.DEFER_BLOCKING 0x0 ;  /* 0x0000000000007b1d */ /* 0x000fe20000010000 */
[----:B-1----:R-:W-:Y:S01]  /*30d70*/  MOV R76, R108 ;  /* 0x0000006c004c7202 */ /* 0x002fe20000000f00 */
[----:B------:R-:W-:-:S02]  /*30d80*/  IMAD.MOV.U32 R77, RZ, RZ, R110 ;  /* 0x000000ffff4d7224 */ /* 0x000fc400078e006e */
[----:B------:R-:W-:Y:S01]  /*30d90*/  IMAD.MOV.U32 R78, RZ, RZ, R100 ;  /* 0x000000ffff4e7224 */ /* 0x000fe200078e0064 */
[----:B----4-:R-:W-:Y:S01]  /*30da0*/  MOV R96, R16 ;  /* 0x0000001000607202 */ /* 0x010fe20000000f00 */
[----:B------:R-:W-:Y:S01]  /*30db0*/  IMAD.MOV.U32 R79, RZ, RZ, R102 ;  /* 0x000000ffff4f7224 */ /* 0x000fe200078e0066 */
[----:B------:R-:W4:Y:S04]  /*30dc0*/  LDL.LU R110, [R1+0x1024] ;  /* 0x00102400016e7983 */ /* 0x000f280000300800 */
[----:B------:R-:W1:Y:S04]  /*30dd0*/  LDS.128 R128, [R2] ;  /* 0x0000000002807984 */ /* 0x000e680000000c00 */
[----:B------:R-:W1:Y:S01]  /*30de0*/  LDS.128 R140, [R2+0x400] ;  /* 0x00040000028c7984 */ /* 0x000e620000000c00 */
[----:B------:R-:W-:Y:S01]  /*30df0*/  BAR.SYNC.DEFER_BLOCKING 0x0 ;  /* 0x0000000000007b1d */ /* 0x000fe20000010000 */
[----:B------:R-:W-:-:S02]  /*30e00*/  IMAD.MOV.U32 R97, RZ, RZ, R18 ;  /* 0x000000ffff617224 */ /* 0x000fc400078e0012 */
[----:B------:R-:W-:Y:S02]  /*30e10*/  IMAD.MOV.U32 R98, RZ, RZ, R56 ;  /* 0x000000ffff627224 */ /* 0x000fe400078e0038 */
[----:B------:R-:W-:Y:S02]  /*30e20*/  IMAD.MOV.U32 R99, RZ, RZ, R58 ;  /* 0x000000ffff637224 */ /* 0x000fe400078e003a */
[----:B------:R-:W-:Y:S01]  /*30e30*/  IMAD R16, R7, UR4, RZ ;  /* 0x0000000407107c24 */ /* 0x000fe2000f8e02ff */
[----:B------:R-:W5:Y:S04]  /*30e40*/  LDL.LU R108, [R1+0x102c] ;  /* 0x00102c00016c7983 */ /* 0x000f680000300800 */
[----:B------:R-:W-:Y:S04]  /*30e50*/  STSM.16.M88.4 [R0], R76 ;  /* 0x0000004c00007844 */ /* 0x000fe80000000200 */
[----:B------:R2:W-:Y:S01]  /*30e60*/  STSM.16.M88.4 [R0+0x200], R96 ;  /* 0x0002006000007844 */ /* 0x0005e20000000200 */
[----:B------:R-:W-:Y:S01]  /*30e70*/  IMAD.MOV.U32 R7, RZ, RZ, R59 ;  /* 0x000000ffff077224 */ /* 0x000fe200078e003b */
[----:B------:R-:W-:Y:S06]  /*30e80*/  BAR.SYNC.DEFER_BLOCKING 0x0 ;  /* 0x0000000000007b1d */ /* 0x000fec0000010000 */
[----:B------:R-:W5:Y:S01]  /*30e90*/  LDL.LU R102, [R1+0x1030] ;  /* 0x0010300001667983 */ /* 0x000f620000300800 */
[----:B--2---:R-:W-:Y:S01]  /*30ea0*/  LEA.HI.X.SX32 R98, R4, UR7, 0x2, P6 ;  /* 0x0000000704627c11 */ /* 0x004fe2000b0f16ff */
[----:B------:R-:W-:Y:S01]  /*30eb0*/  IMAD.MOV.U32 R77, RZ, RZ, R111 ;  /* 0x000000ffff4d7224 */ /* 0x000fe200078e006f */
[C---:B------:R-:W-:Y:S01]  /*30ec0*/  LEA R96, P6, R16.reuse, R3, 0x2 ;  /* 0x0000000310607211 */ /* 0x040fe200078c10ff */
[----:B------:R-:W-:Y:S01]  /*30ed0*/  IMAD.MOV.U32 R78, RZ, RZ, R101 ;  /* 0x000000ffff4e7224 */ /* 0x000fe200078e0065 */
[----:B------:R-:W-:Y:S01]  /*30ee0*/  MOV R4, R17 ;  /* 0x0000001100047202 */ /* 0x000fe20000000f00 */
[----:B------:R-:W-:Y:S01]  /*30ef0*/  IMAD.MOV.U32 R79, RZ, RZ, R103 ;  /* 0x000000ffff4f7224 */ /* 0x000fe200078e0067 */
[C---:B------:R-:W-:Y:S01]  /*30f00*/  IADD3 R99, PT, PT, R16.reuse, UR4, RZ ;  /* 0x0000000410637c10 */ /* 0x040fe2000fffe0ff */
[----:B------:R-:W4:Y:S01]  /*30f10*/  LDCU UR7, c[0x0][0x39c] ;  /* 0x00007380ff0777ac */ /* 0x000f220008000800 */
[----:B------:R-:W-:-:S02]  /*30f20*/  LEA.HI.X.SX32 R97, R16, R98, 0x2, P6 ;  /* 0x0000006210617211 */ /* 0x000fc400030f16ff */
[----:B------:R-:W2:Y:S04]  /*30f30*/  LDS.128 R16, [R2] ;  /* 0x0000000002107984 */ /* 0x000ea80000000c00 */
[----:B------:R-:W-:Y:S01]  /*30f40*/  LDS.128 R56, [R2+0x400] ;  /* 0x0004000002387984 */ /* 0x000fe20000000c00 */
[----:B------:R-:W-:Y:S01]  /*30f50*/  MOV R76, R109 ;  /* 0x0000006d004c7202 */ /* 0x000fe20000000f00 */
[----:B------:R-:W-:Y:S01]  /*30f60*/  BAR.SYNC.DEFER_BLOCKING 0x0 ;  /* 0x0000000000007b1d */ /* 0x000fe20000010000 */
[----:B------:R-:W-:-:S05]  /*30f70*/  VIADD R100, R99, UR4 ;  /* 0x0000000463647c36 */ /* 0x000fca0008000000 */
[----:B------:R1:W-:Y:S04]  /*30f80*/  STSM.16.M88.4 [R0], R76 ;  /* 0x0000004c00007844 */ /* 0x0003e80000000200 */
[----:B------:R3:W-:Y:S01]  /*30f90*/  STSM.16.M88.4 [R0+0x200], R4 ;  /* 0x0002000400007844 */ /* 0x0007e20000000200 */
[----:B------:R-:W-:Y:S06]  /*30fa0*/  BAR.SYNC.DEFER_BLOCKING 0x0 ;  /* 0x0000000000007b1d */ /* 0x000fec0000010000 */
[----:B-1----:R-:W2:Y:S04]  /*30fb0*/  LDL.LU R78, [R1+0x1034] ;  /* 0x00103400014e7983 */ /* 0x002ea80000300800 */
[----:B------:R-:W2:Y:S01]  /*30fc0*/  LDL.LU R77, [R1+0x103c] ;  /* 0x00103c00014d7983 */ /* 0x000ea20000300800 */
[----:B---3--:R-:W-:Y:S01]  /*30fd0*/  LEA R4, P6, R99, R3, 0x2 ;  /* 0x0000000363047211 */ /* 0x008fe200078c10ff */
[----:B------:R-:W-:-:S03]  /*30fe0*/  VIADD R76, R100, UR4 ;  /* 0x00000004644c7c36 */ /* 0x000fc60008000000 */
[----:B------:R-:W-:Y:S02]  /*30ff0*/  LEA.HI.X.SX32 R5, R99, R98, 0x2, P6 ;  /* 0x0000006263057211 */ /* 0x000fe400030f16ff */
[----:B------:R-:W-:-:S04]  /*31000*/  LEA R6, P6, R100, R3, 0x2 ;  /* 0x0000000364067211 */ /* 0x000fc800078c10ff */
[----:B------:R-:W-:Y:S01]  /*31010*/  LEA.HI.X.SX32 R7, R100, R98, 0x2, P6 ;  /* 0x0000006264077211 */ /* 0x000fe200030f16ff */
[----:B------:R-:W-:Y:S04]  /*31020*/  @P3 STG.E desc[UR8][R96.64], R12 ;  /* 0x0000000c60003986 */ /* 0x000fe8000c101908 */
[----:B------:R1:W-:Y:S01]  /*31030*/  @P2 STG.E desc[UR8][R4.64], R32 ;  /* 0x0000002004002986 */ /* 0x0003e2000c101908 */
[----:B------:R-:W-:-:S03]  /*31040*/  VIADD R0, R76, UR4 ;  /* 0x000000044c007c36 */ /* 0x000fc60008000000 */
[----:B------:R3:W-:Y:S01]  /*31050*/  @P4 STG.E desc[UR8][R6.64], R13 ;  /* 0x0000000d06004986 */ /* 0x0007e2000c101908 */
[----:B-1----:R-:W-:-:S03]  /*31060*/  LEA R4, P6, R76, R3, 0x2 ;  /* 0x000000034c047211 */ /* 0x002fc600078c10ff */
[----:B------:R-:W2:Y:S01]  /*31070*/  LDL.LU R32, [R1+0x1044] ;  /* 0x0010440001207983 */ /* 0x000ea20000300800 */
[----:B------:R-:W-:-:S03]  /*31080*/  LEA.HI.X.SX32 R5, R76, R98, 0x2, P6 ;  /* 0x000000624c057211 */ /* 0x000fc600030f16ff */
[----:B------:R-:W2:Y:S04]  /*31090*/  LDL.LU R76, [R1+0x1048] ;  /* 0x00104800014c7983 */ /* 0x000ea80000300800 */
[----:B---3--:R-:W3:Y:S01]  /*310a0*/  LDL.LU R13, [R1+0x104c] ;  /* 0x00104c00010d7983 */ /* 0x008ee20000300800 */
[----:B------:R-:W-:Y:S01]  /*310b0*/  ISETP.LT.AND P3, PT, R145, UR5, !P0 ;  /* 0x0000000591007c0c */ /* 0x000fe2000c761270 */
[----:B------:R-:W5:Y:S01]  /*310c0*/  LDCU UR5, c[0x0][0x39c] ;  /* 0x00007380ff0577ac */ /* 0x000f620008000800 */
[----:B------:R-:W-:-:S04]  /*310d0*/  LEA R6, P6, R0, R3, 0x2 ;  /* 0x0000000300067211 */ /* 0x000fc800078c10ff */
[----:B------:R-:W-:Y:S01]  /*310e0*/  LEA.HI.X.SX32 R7, R0, R98, 0x2, P6 ;  /* 0x0000006200077211 */ /* 0x000fe200030f16ff */
[----:B------:R1:W-:Y:S04]  /*310f0*/  @P5 STG.E desc[UR8][R4.64], R33 ;  /* 0x0000002104005986 */ /* 0x0003e8000c101908 */
[----:B------:R1:W-:Y:S01]  /*31100*/  @P1 STG.E desc[UR8][R6.64], R14 ;  /* 0x0000000e06001986 */ /* 0x0003e2000c101908 */
[----:B------:R-:W-:Y:S01]  /*31110*/  ISETP.LT.AND P2, PT, R144, UR6, !P0 ;  /* 0x0000000690007c0c */ /* 0x000fe2000c741270 */
[----:B------:R-:W4:Y:S02]  /*31120*/  LDCU UR6, c[0x0][0x39c] ;  /* 0x00007380ff0677ac */ /* 0x000f240008000800 */
[----:B-1----:R-:W3:Y:S04]  /*31130*/  LDL.LU R33, [R1+0x1054] ;  /* 0x0010540001217983 */ /* 0x002ee80000300800 */
[----:B------:R-:W3:Y:S01]  /*31140*/  LDL.LU R14, [R1+0x1058] ;  /* 0x00105800010e7983 */ /* 0x000ee20000300800 */
[----:B------:R-:W-:-:S04]  /*31150*/  IADD3 R12, PT, PT, R0, UR4, RZ ;  /* 0x00000004000c7c10 */ /* 0x000fc8000fffe0ff */
[C---:B------:R-:W-:Y:S01]  /*31160*/  LEA R4, P6, R12.reuse, R3, 0x2 ;  /* 0x000000030c047211 */ /* 0x040fe200078c10ff */
[----:B------:R-:W-:-:S03]  /*31170*/  VIADD R0, R12, UR4 ;  /* 0x000000040c007c36 */ /* 0x000fc60008000000 */
[----:B------:R-:W-:Y:S02]  /*31180*/  LEA.HI.X.SX32 R5, R12, R98, 0x2, P6 ;  /* 0x000000620c057211 */ /* 0x000fe400030f16ff */
[C---:B------:R-:W-:Y:S01]  /*31190*/  LEA R6, P6, R0.reuse, R3, 0x2 ;  /* 0x0000000300067211 */ /* 0x040fe200078c10ff */
[----:B------:R-:W-:-:S03]  /*311a0*/  VIADD R12, R0, UR4 ;  /* 0x00000004000c7c36 */ /* 0x000fc60008000000 */
[----:B------:R-:W-:Y:S01]  /*311b0*/  LEA.HI.X.SX32 R7, R0, R98, 0x2, P6 ;  /* 0x0000006200077211 */ /* 0x000fe200030f16ff */
[----:B------:R1:W-:Y:S01]  /*311c0*/  @P3 STG.E desc[UR8][R4.64], R34 ;  /* 0x0000002204003986 */ /* 0x0003e2000c101908 */
[----:B------:R-:W-:-:S03]  /*311d0*/  VIADD R0, R12, UR4 ;  /* 0x000000040c007c36 */ /* 0x000fc60008000000 */
[----:B------:R1:W-:Y:S02]  /*311e0*/  @P2 STG.E desc[UR8][R6.64], R15 ;  /* 0x0000000f06002986 */ /* 0x0003e4000c101908 */
[----:B-1----:R-:W-:-:S04]  /*311f0*/  LEA R4, P6, R12, R3, 0x2 ;  /* 0x000000030c047211 */ /* 0x002fc800078c10ff */
[-C--:B------:R-:W-:Y:S02]  /*31200*/  LEA.HI.X.SX32 R5, R12, R98.reuse, 0x2, P6 ;  /* 0x000000620c057211 */ /* 0x080fe400030f16ff */
[CC--:B------:R-:W-:Y:S02]  /*31210*/  LEA R6, P6, R0.reuse, R3.reuse, 0x2 ;  /* 0x0000000300067211 */ /* 0x0c0fe400078c10ff */
[C---:B------:R-:W-:Y:S02]  /*31220*/  IADD3 R12, PT, PT, R0.reuse, UR4, RZ ;  /* 0x00000004000c7c10 */ /* 0x040fe4000fffe0ff */
[----:B------:R-:W-:Y:S02]  /*31230*/  LEA.HI.X.SX32 R7, R0, R98, 0x2, P6 ;  /* 0x0000006200077211 */ /* 0x000fe400030f16ff */
[----:B----4-:R-:W-:Y:S01]  /*31240*/  ISETP.LT.AND P4, PT, R110, UR7, !P0 ;  /* 0x000000076e007c0c */ /* 0x010fe2000c781270 */
[----:B------:R-:W1:Y:S01]  /*31250*/  LDCU UR7, c[0x0][0x39c] ;  /* 0x00007380ff0777ac */ /* 0x000e620008000800 */
[----:B-----5:R-:W-:Y:S01]  /*31260*/  ISETP.LT.AND P5, PT, R108, UR5, !P0 ;  /* 0x000000056c007c0c */ /* 0x020fe2000c7a1270 */
[----:B------:R-:W2:Y:S10]  /*31270*/  LDCU UR5, c[0x0][0x39c] ;  /* 0x00007380ff0577ac */ /* 0x000eb40008000800 */
[----:B------:R4:W-:Y:S02]  /*31280*/  @P4 STG.E desc[UR8][R4.64], R35 ;  /* 0x0000002304004986 */ /* 0x0009e4000c101908 */
[----:B----4-:R-:W-:-:S02]  /*31290*/  LEA R4, P6, R12, R3, 0x2 ;  /* 0x000000030c047211 */ /* 0x010fc400078c10ff */
[----:B------:R-:W-:Y:S01]  /*312a0*/  ISETP.LT.AND P1, PT, R102, UR6, !P0 ;  /* 0x0000000666007c0c */ /* 0x000fe2000c721270 */
[----:B------:R-:W4:Y:S01]  /*312b0*/  LDCU UR6, c[0x0][0x39c] ;  /* 0x00007380ff0677ac */ /* 0x000f220008000800 */
[----:B------:R-:W-:Y:S01]  /*312c0*/  LEA.HI.X.SX32 R5, R12, R98, 0x2, P6 ;  /* 0x000000620c057211 */ /* 0x000fe200030f16ff */
[----:B------:R5:W-:Y:S10]  /*312d0*/  @P5 STG.E desc[UR8][R6.64], R28 ;  /* 0x0000001c06005986 */ /* 0x000bf4000c101908 */
[----:B------:R1:W-:Y:S01]  /*312e0*/  @P1 STG.E desc[UR8][R4.64], R24 ;  /* 0x0000001804001986 */ /* 0x0003e2000c101908 */
[----:B--2---:R-:W-:Y:S01]  /*312f0*/  ISETP.LT.AND P2, PT, R77, UR5, !P0 ;  /* 0x000000054d007c0c */ /* 0x004fe2000c741270 */
[----:B------:R-:W3:Y:S01]  /*31300*/  LDCU UR5, c[0x0][0x39c] ;  /* 0x00007380ff0577ac */ /* 0x000ee20008000800 */
[----:B----4-:R-:W-:Y:S01]  /*31310*/  ISETP.LT.AND P4, PT, R32, UR6, !P0 ;  /* 0x0000000620007c0c */ /* 0x010fe2000c781270 */
[----:B------:R-:W-:Y:S01]  /*31320*/  VIADD R0, R12, UR4 ;  /* 0x000000040c007c36 */ /* 0x000fe20008000000 */
[----:B------:R-:W2:Y:S01]  /*31330*/  LDL.LU R32, [R1+0x105c] ;  /* 0x00105c0001207983 */ /* 0x000ea20000300800 */
[----:B-1----:R-:W-:Y:S01]  /*31340*/  ISETP.LT.AND P3, PT, R78, UR7, !P0 ;  /* 0x000000074e007c0c */ /* 0x002fe2000c761270 */
[----:B------:R-:W1:Y:S02]  /*31350*/  LDCU UR7, c[0x0][0x39c] ;  /* 0x00007380ff0777ac */ /* 0x000e640008000800 */
[----:B-----5:R-:W4:Y:S01]  /*31360*/  LDL.LU R28, [R1+0x1050] ;  /* 0x00105000011c7983 */ /* 0x020f220000300800 */
[----:B---3--:R-:W-:Y:S01]  /*31370*/  ISETP.LT.AND P1, PT, R13, UR5, !P0 ;  /* 0x000000050d007c0c */ /* 0x008fe2000c721270 */
[----:B------:R-:W-:-:S02]  /*31380*/  VIADD R12, R0, UR4 ;  /* 0x00000004000c7c36 */ /* 0x000fc40008000000 */
[----:B------:R-:W3:Y:S01]  /*31390*/  LDL.LU R13, [R1+0x1064] ;  /* 0x00106400010d7983 */ /* 0x000ee20000300800 */
[-C--:B------:R-:W-:Y:S01]  /*313a0*/  LEA R6, P6, R0, R3.reuse, 0x2 ;  /* 0x0000000300067211 */ /* 0x080fe200078c10ff */
[----:B------:R-:W5:Y:S02]  /*313b0*/  LDCU UR6, c[0x0][0x39c] ;  /* 0x00007380ff0677ac */ /* 0x000f640008000800 */
[----:B------:R-:W4:Y:S01]  /*313c0*/  LDL.LU R15, [R1+0x106c] ;  /* 0x00106c00010f7983 */ /* 0x000f220000300800 */
[----:B-1----:R-:W-:Y:S01]  /*313d0*/  ISETP.LT.AND P5, PT, R76, UR7, !P0 ;  /* 0x000000074c007c0c */ /* 0x002fe2000c7a1270 */
[----:B------:R-:W1:Y:S01]  /*313e0*/  LDCU UR7, c[0x0][0x39c] ;  /* 0x00007380ff0777ac */ /* 0x000e620008000800 */
[-C--:B------:R-:W-:Y:S02]  /*313f0*/  LEA.HI.X.SX32 R7, R0, R98.reuse, 0x2, P6 ;  /* 0x0000006200077211 */ /* 0x080fe400030f16ff */
[C---:B------:R-:W-:Y:S01]  /*31400*/  LEA R4, P6, R12.reuse, R3, 0x2 ;  /* 0x000000030c047211 */ /* 0x040fe200078c10ff */
[----:B------:R-:W2:Y:S03]  /*31410*/  LDCU UR5, c[0x0][0x39c] ;  /* 0x00007380ff0577ac */ /* 0x000ea60008000800 */
[----:B------:R-:W-:Y:S01]  /*31420*/  LEA.HI.X.SX32 R5, R12, R98, 0x2, P6 ;  /* 0x000000620c057211 */ /* 0x000fe200030f16ff */
[----:B------:R5:W-:Y:S04]  /*31430*/  @P3 STG.E desc[UR8][R6.64], R29 ;  /* 0x0000001d06003986 */ /* 0x000be8000c101908 */
[----:B------:R5:W-:Y:S01]  /*31440*/  @P2 STG.E desc[UR8][R4.64], R25 ;  /* 0x0000001904002986 */ /* 0x000be2000c101908 */
[----:B-1----:R-:W-:Y:S01]  /*31450*/  ISETP.LT.AND P2, PT, R14, UR7, !P0 ;  /* 0x000000070e007c0c */ /* 0x002fe2000c741270 */
[----:B------:R-:W-:-:S02]  /*31460*/  VIADD R0, R12, UR4 ;  /* 0x000000040c007c36 */ /* 0x000fc40008000000 */
[----:B------:R-:W4:Y:S01]  /*31470*/  LDL.LU R14, [R1+0x1070] ;  /* 0x00107000010e7983 */ /* 0x000f220000300800 */
[----:B------:R-:W3:Y:S02]  /*31480*/  LDCU UR7, c[0x0][0x39c] ;  /* 0x00007380ff0777ac */ /* 0x000ee40008000800 */
[CC--:B-----5:R-:W-:Y:S01]  /*31490*/  LEA R6, P6, R0.reuse, R3.reuse, 0x2 ;  /* 0x0000000300067211 */ /* 0x0e0fe200078c10ff */
[----:B------:R-:W5:Y:S01]  /*314a0*/  LDL.LU R25, [R1+0x1074] ;  /* 0x0010740001197983 */ /* 0x000f620000300800 */
[C---:B------:R-:W-:Y:S02]  /*314b0*/  IADD3 R12, PT, PT, R0.reuse, UR4, RZ ;  /* 0x00000004000c7c10 */ /* 0x040fe4000fffe0ff */
[----:B------:R-:W-:Y:S01]  /*314c0*/  LEA.HI.X.SX32 R7, R0, R98, 0x2, P6 ;  /* 0x0000006200077211 */ /* 0x000fe200030f16ff */
[----:B------:R-:W5:Y:S01]  /*314d0*/  LDL.LU R24, [R1+0x107c] ;  /* 0x00107c0001187983 */ /* 0x000f620000300800 */
[C---:B------:R-:W-:Y:S01]  /*314e0*/  LEA R4, P6, R12.reuse, R3, 0x2 ;  /* 0x000000030c047211 */ /* 0x040fe200078c10ff */
[----:B------:R-:W-:-:S02]  /*314f0*/  VIADD R0, R12, UR4 ;  /* 0x000000040c007c36 */ /* 0x000fc40008000000 */
[----:B------:R1:W-:Y:S01]  /*31500*/  @P4 STG.E desc[UR8][R6.64], R30 ;  /* 0x0000001e06004986 */ /* 0x0003e2000c101908 */
[----:B------:R-:W-:Y:S02]  /*31510*/  LEA.HI.X.SX32 R5, R12, R98, 0x2, P6 ;  /* 0x000000620c057211 */ /* 0x000fe400030f16ff */
[----:B-1----:R-:W-:-:S04]  /*31520*/  LEA R6, P6, R0, R3, 0x2 ;  /* 0x0000000300067211 */ /* 0x002fc800078c10ff */
[C---:B------:R-:W-:Y:S01]  /*31530*/  LEA.HI.X.SX32 R7, R0.reuse, R98, 0x2, P6 ;  /* 0x0000006200077211 */ /* 0x040fe200030f16ff */
[----:B------:R1:W-:Y:S04]  /*31540*/  @P5 STG.E desc[UR8][R4.64], R26 ;  /* 0x0000001a04005986 */ /* 0x0003e8000c101908 */
[----:B------:R1:W-:Y:S01]  /*31550*/  @P1 STG.E desc[UR8][R6.64], R31 ;  /* 0x0000001f06001986 */ /* 0x0003e2000c101908 */
[----:B------:R-:W-:Y:S01]  /*31560*/  ISETP.LT.AND P3, PT, R33, UR6, !P0 ;  /* 0x0000000621007c0c */ /* 0x000fe2000c761270 */
[----:B------:R-:W4:Y:S01]  /*31570*/  LDCU UR6, c[0x0][0x39c] ;  /* 0x00007380ff0677ac */ /* 0x000f220008000800 */
[----:B------:R-:W-:Y:S01]  /*31580*/  VIADD R12, R0, UR4 ;  /* 0x00000004000c7c36 */ /* 0x000fe20008000000 */
[----:B---3--:R-:W-:Y:S02]  /*31590*/  ISETP.LT.AND P1, PT, R13, UR7, !P0 ;  /* 0x000000070d007c0c */ /* 0x008fe4000c721270 */
[----:B--2---:R-:W-:Y:S01]  /*315a0*/  ISETP.LT.AND P4, PT, R32, UR5, !P0 ;  /* 0x0000000520007c0c */ /* 0x004fe2000c781270 */
[----:B------:R-:W2:Y:S01]  /*315b0*/  LDL.LU R13, [R1+0x1084] ;  /* 0x00108400010d7983 */ /* 0x000ea20000300800 */
[----:B------:R-:W3:Y:S01]  /*315c0*/  LDCU UR5, c[0x0][0x39c] ;  /* 0x00007380ff0577ac */ /* 0x000ee20008000800 */
[----:B-1----:R-:W-:-:S02]  /*315d0*/  LEA R4, P6, R12, R3, 0x2 ;  /* 0x000000030c047211 */ /* 0x002fc400078c10ff */
[----:B----4-:R-:W-:Y:S01]  /*315e0*/  ISETP.LT.AND P5, PT, R28, UR6, !P0 ;  /* 0x000000061c007c0c */ /* 0x010fe2000c7a1270 */
[----:B------:R-:W1:Y:S01]  /*315f0*/  LDCU UR6, c[0x0][0x39c] ;  /* 0x00007380ff0677ac */ /* 0x000e620008000800 */
[CC--:B------:R-:W-:Y:S01]  /*31600*/  LEA.HI.X.SX32 R5, R12.reuse, R98.reuse, 0x2, P6 ;  /* 0x000000620c057211 */ /* 0x0c0fe200030f16ff */
[----:B------:R-:W-:Y:S01]  /*31610*/  VIADD R0, R12, UR4 ;  /* 0x000000040c007c36 */ /* 0x000fe20008000000 */
[----:B------:R-:W5:Y:S03]  /*31620*/  LDCU UR7, c[0x0][0x39c] ;  /* 0x00007380ff0777ac */ /* 0x000f660008000800 */
[----:B------:R4:W-:Y:S01]  /*31630*/  @P3 STG.E desc[UR8][R4.64], R27 ;  /* 0x0000001b04003986 */ /* 0x0009e2000c101908 */
[C---:B------:R-:W-:Y:S02]  /*31640*/  LEA R6, P6, R0.reuse, R3, 0x2 ;  /* 0x0000000300067211 */ /* 0x040fe400078c10ff */
[----:B---3--:R-:W-:Y:S01]  /*31650*/  ISETP.LT.AND P3, PT, R15, UR5, !P0 ;  /* 0x000000050f007c0c */ /* 0x008fe2000c761270 */
[----:B------:R-:W3:Y:S01]  /*31660*/  LDCU UR5, c[0x0][0x39c] ;  /* 0x00007380ff0577ac */ /* 0x000ee20008000800 */
[----:B------:R-:W2:Y:S01]  /*31670*/  LDL.LU R15, [R1+0x1088] ;  /* 0x00108800010f7983 */ /* 0x000ea20000300800 */
[----:B------:R-:W-:-:S05]  /*31680*/  LEA.HI.X.SX32 R7, R0, R98, 0x2, P6 ;  /* 0x0000006200077211 */ /* 0x000fca00030f16ff */
[----:B------:R3:W-:Y:S01]  /*31690*/  @P2 STG.E desc[UR8][R6.64], R36 ;  /* 0x0000002406002986 */ /* 0x0007e2000c101908 */
[----:B-1----:R-:W-:Y:S01]  /*316a0*/  ISETP.LT.AND P2, PT, R14, UR6, !P0 ;  /* 0x000000060e007c0c */ /* 0x002fe2000c741270 */
[----:B------:R-:W2:Y:S02]  /*316b0*/  LDCU UR6, c[0x0][0x39c] ;  /* 0x00007380ff0677ac */ /* 0x000ea40008000800 */
[----:B------:R-:W2:Y:S01]  /*316c0*/  LDL.LU R14, [R1+0x108c] ;  /* 0x00108c00010e7983 */ /* 0x000ea20000300800 */
[----:B------:R-:W-:-:S04]  /*316d0*/  IADD3 R12, PT, PT, R0, UR4, RZ ;  /* 0x00000004000c7c10 */ /* 0x000fc8000fffe0ff */
[C---:B----4-:R-:W-:Y:S01]  /*316e0*/  LEA R4, P6, R12.reuse, R3, 0x2 ;  /* 0x000000030c047211 */ /* 0x050fe200078c10ff */
[----:B------:R-:W-:-:S03]  /*316f0*/  VIADD R0, R12, UR4 ;  /* 0x000000040c007c36 */ /* 0x000fc60008000000 */
[----:B------:R-:W-:Y:S01]  /*31700*/  LEA.HI.X.SX32 R5, R12, R98, 0x2, P6 ;  /* 0x000000620c057211 */ /* 0x000fe200030f16ff */
[C---:B------:R-:W-:Y:S01]  /*31710*/  VIADD R12, R0.reuse, UR4 ;  /* 0x00000004000c7c36 */ /* 0x040fe20008000000 */
[----:B---3--:R-:W-:-:S03]  /*31720*/  LEA R6, P6, R0, R3, 0x2 ;  /* 0x0000000300067211 */ /* 0x008fc600078c10ff */
[----:B------:R1:W-:Y:S01]  /*31730*/  @P4 STG.E desc[UR8][R4.64], R40 ;  /* 0x0000002804004986 */ /* 0x0003e2000c101908 */
[----:B------:R-:W-:Y:S02]  /*31740*/  LEA.HI.X.SX32 R7, R0, R98, 0x2, P6 ;  /* 0x0000006200077211 */ /* 0x000fe400030f16ff */
[----:B-----5:R-:W-:Y:S01]  /*31750*/  ISETP.LT.AND P4, PT, R25, UR7, !P0 ;  /* 0x0000000719007c0c */ /* 0x020fe2000c781270 */
[----:B------:R-:W3:Y:S01]  /*31760*/  LDCU UR7, c[0x0][0x39c] ;  /* 0x00007380ff0777ac */ /* 0x000ee20008000800 */
[----:B------:R-:W4:Y:S01]  /*31770*/  LDL.LU R25, [R1+0x1094] ;  /* 0x0010940001197983 */ /* 0x000f220000300800 */
[----:B-1----:R-:W-:-:S04]  /*31780*/  LEA R4, P6, R12, R3, 0x2 ;  /* 0x000000030c047211 */ /* 0x002fc800078c10ff */
[----:B------:R-:W-:Y:S01]  /*31790*/  LEA.HI.X.SX32 R5, R12, R98, 0x2, P6 ;  /* 0x000000620c057211 */ /* 0x000fe200030f16ff */
[----:B------:R1:W-:Y:S01]  /*317a0*/  @P5 STG.E desc[UR8][R6.64], R37 ;  /* 0x0000002506005986 */ /* 0x0003e2000c101908 */
[----:B------:R-:W-:Y:S01]  /*317b0*/  ISETP.LT.AND P5, PT, R24, UR5, !P0 ;  /* 0x0000000518007c0c */ /* 0x000fe2000c7a1270 */
[----:B------:R-:W-:Y:S01]  /*317c0*/  VIADD R0, R12, UR4 ;  /* 0x000000040c007c36 */ /* 0x000fe20008000000 */
[----:B------:R-:W5:Y:S01]  /*317d0*/  LDCU UR5, c[0x0][0x39c] ;  /* 0x00007380ff0577ac */ /* 0x000f620008000800 */
[----:B------:R1:W-:Y:S04]  /*317e0*/  @P1 STG.E desc[UR8][R4.64], R41 ;  /* 0x0000002904001986 */ /* 0x0003e8000c101908 */
[----:B------:R-:W4:Y:S01]  /*317f0*/  LDL.LU R24, [R1+0x109c] ;  /* 0x00109c0001187983 */ /* 0x000f220000300800 */
[----:B--2---:R-:W-:Y:S01]  /*31800*/  ISETP.LT.AND P1, PT, R13, UR6, !P0 ;  /* 0x000000060d007c0c */ /* 0x004fe2000c721270 */
[----:B------:R-:W4:Y:S02]  /*31810*/  LDCU UR6, c[0x0][0x39c] ;  /* 0x00007380ff0677ac */ /* 0x000f240008000800 */
[----:B------:R-:W2:Y:S01]  /*31820*/  LDL.LU R13, [R1+0x10a0] ;  /* 0x0010a000010d7983 */ /* 0x000ea20000300800 */
[----:B-1----:R-:W-:-:S02]  /*31830*/  LEA R6, P6, R0, R3, 0x2 ;  /* 0x0000000300067211 */ /* 0x002fc400078c10ff */
[C---:B------:R-:W-:Y:S02]  /*31840*/  IADD3 R12, PT, PT, R0.reuse, UR4, RZ ;  /* 0x00000004000c7c10 */ /* 0x040fe4000fffe0ff */
[----:B------:R-:W-:Y:S02]  /*31850*/  LEA.HI.X.SX32 R7, R0, R98, 0x2, P6 ;  /* 0x0000006200077211 */ /* 0x000fe400030f16ff */
[----:B------:R-:W-:-:S03]  /*31860*/  LEA R4, P6, R12, R3, 0x2 ;  /* 0x000000030c047211 */ /* 0x000fc600078c10ff */
[----:B------:R1:W-:Y:S01]  /*31870*/  @P3 STG.E desc[UR8][R6.64], R38 ;  /* 0x0000002606003986 */ /* 0x0003e2000c101908 */
[----:B------:R-:W-:Y:S02]  /*31880*/  LEA.HI.X.SX32 R5, R12, R98, 0x2, P6 ;  /* 0x000000620c057211 */ /* 0x000fe400030f16ff */
[----:B---3--:R-:W-:-:S03]  /*31890*/  ISETP.LT.AND P3, PT, R15, UR7, !P0 ;  /* 0x000000070f007c0c */ /* 0x008fc6000c761270 */
[----:B------:R3:W-:Y:S01]  /*318a0*/  @P2 STG.E desc[UR8][R4.64], R42 ;  /* 0x0000002a04002986 */ /* 0x0007e2000c101908 */
[----:B------:R-:W-:Y:S01]  /*318b0*/  VIADD R0, R12, UR4 ;  /* 0x000000040c007c36 */ /* 0x000fe20008000000 */
[----:B------:R-:W3:Y:S02]  /*318c0*/  LDCU UR7, c[0x0][0x39c] ;  /* 0x00007380ff0777ac */ /* 0x000ee40008000800 */
[----:B------:R-:W2:Y:S01]  /*318d0*/  LDL.LU R15, [R1+0x10a4] ;  /* 0x0010a400010f7983 */ /* 0x000ea20000300800 */
[----:B-----5:R-:W-:Y:S01]  /*318e0*/  ISETP.LT.AND P2, PT, R14, UR5, !P0 ;  /* 0x000000050e007c0c */ /* 0x020fe2000c741270 */
[C---:B------:R-:W-:Y:S02]  /*318f0*/  VIADD R12, R0.reuse, UR4 ;  /* 0x00000004000c7c36 */ /* 0x040fe40008000000 */
[----:B------:R-:W5:Y:S01]  /*31900*/  LDL.LU R14, [R1+0x10ac] ;  /* 0x0010ac00010e7983 */ /* 0x000f620000300800 */
[CC--:B-1----:R-:W-:Y:S01]  /*31910*/  LEA R6, P6, R0.reuse, R3.reuse, 0x2 ;  /* 0x0000000300067211 */ /* 0x0c2fe200078c10ff */
[----:B------:R-:W2:Y:S03]  /*31920*/  LDCU UR5, c[0x0][0x39c] ;  /* 0x00007380ff0577ac */ /* 0x000ea60008000800 */
[----:B------:R-:W-:Y:S01]  /*31930*/  LEA.HI.X.SX32 R7, R0, R98, 0x2, P6 ;  /* 0x0000006200077211 */ /* 0x000fe200030f16ff */
[C---:B------:R-:W-:Y:S01]  /*31940*/  VIADD R0, R12.reuse, UR4 ;  /* 0x000000040c007c36 */ /* 0x040fe20008000000 */
[----:B---3--:R-:W-:-:S03]  /*31950*/  LEA R4, P6, R12, R3, 0x2 ;  /* 0x000000030c047211 */ /* 0x008fc600078c10ff */
[----:B------:R1:W-:Y:S01]  /*31960*/  @P4 STG.E desc[UR8][R6.64], R39 ;  /* 0x0000002706004986 */ /* 0x0003e2000c101908 */
[----:B------:R-:W-:Y:S02]  /*31970*/  LEA.HI.X.SX32 R5, R12, R98, 0x2, P6 ;  /* 0x000000620c057211 */ /* 0x000fe400030f16ff */
[----:B-1----:R-:W-:-:S04]  /*31980*/  LEA R6, P6, R0, R3, 0x2 ;  /* 0x0000000300067211 */ /* 0x002fc800078c10ff */
[----:B------:R-:W-:Y:S01]  /*31990*/  LEA.HI.X.SX32 R7, R0, R98, 0x2, P6 ;  /* 0x0000006200077211 */ /* 0x000fe200030f16ff */
[----:B------:R1:W-:Y:S01]  /*319a0*/  @P5 STG.E desc[UR8][R4.64], R43 ;  /* 0x0000002b04005986 */ /* 0x0003e2000c101908 */
[----:B----4-:R-:W-:Y:S01]  /*319b0*/  ISETP.LT.AND P4, PT, R25, UR6, !P0 ;  /* 0x0000000619007c0c */ /* 0x010fe2000c781270 */
[----:B------:R-:W3:Y:S02]  /*319c0*/  LDCU UR6, c[0x0][0x39c] ;  /* 0x00007380ff0677ac */ /* 0x000ee40008000800 */
[----:B------:R-:W4:Y:S04]  /*319d0*/  LDL.LU R25, [R1+0x10b4] ;  /* 0x0010b40001197983 */ /* 0x000f280000300800 */
[----:B------:R1:W-:Y:S01]  /*319e0*/  @P1 STG.E desc[UR8][R6.64], R8 ;  /* 0x0000000806001986 */ /* 0x0003e2000c101908 */
[----:B------:R-:W-:Y:S01]  /*319f0*/  ISETP.LT.AND P5, PT, R24, UR7, !P0 ;  /* 0x0000000718007c0c */ /* 0x000fe2000c7a1270 */
[----:B------:R-:W5:Y:S02]  /*31a00*/  LDCU UR7, c[0x0][0x39c] ;  /* 0x00007380ff0777ac */ /* 0x000f640008000800 */
[----:B------:R-:W4:Y:S01]  /*31a10*/  LDL.LU R24, [R1+0x10b8] ;  /* 0x0010b80001187983 */ /* 0x000f220000300800 */
[----:B--2---:R-:W-:Y:S01]  /*31a20*/  ISETP.LT.AND P1, PT, R13, UR5, !P0 ;  /* 0x000000050d007c0c */ /* 0x004fe2000c721270 */
[----:B------:R-:W4:Y:S02]  /*31a30*/  LDCU UR5, c[0x0][0x39c] ;  /* 0x00007380ff0577ac */ /* 0x000f240008000800 */
[----:B------:R-:W2:Y:S01]  /*31a40*/  LDL.LU R13, [R1+0x10bc] ;  /* 0x0010bc00010d7983 */ /* 0x000ea20000300800 */
[----:B------:R-:W-:-:S04]  /*31a50*/  IADD3 R12, PT, PT, R0, UR4, RZ ;  /* 0x00000004000c7c10 */ /* 0x000fc8000fffe0ff */
[C---:B-1----:R-:W-:Y:S01]  /*31a60*/  LEA R4, P6, R12.reuse, R3, 0x2 ;  /* 0x000000030c047211 */ /* 0x042fe200078c10ff */
[----:B------:R-:W-:-:S03]  /*31a70*/  VIADD R0, R12, UR4 ;  /* 0x000000040c007c36 */ /* 0x000fc60008000000 */
[----:B------:R-:W-:Y:S01]  /*31a80*/  LEA.HI.X.SX32 R5, R12, R98, 0x2, P6 ;  /* 0x000000620c057211 */ /* 0x000fe200030f16ff */
[C---:B------:R-:W-:Y:S01]  /*31a90*/  VIADD R12, R0.reuse, UR4 ;  /* 0x00000004000c7c36 */ /* 0x040fe20008000000 */
[----:B------:R-:W-:-:S03]  /*31aa0*/  LEA R6, P6, R0, R3, 0x2 ;  /* 0x0000000300067211 */ /* 0x000fc600078c10ff */
[----:B------:R1:W-:Y:S01]  /*31ab0*/  @P3 STG.E desc[UR8][R4.64], R20 ;  /* 0x0000001404003986 */ /* 0x0003e2000c101908 */
[-C--:B------:R-:W-:Y:S01]  /*31ac0*/  LEA.HI.X.SX32 R7, R0, R98.reuse, 0x2, P6 ;  /* 0x0000006200077211 */ /* 0x080fe200030f16ff */
[C---:B------:R-:W-:Y:S01]  /*31ad0*/  VIADD R0, R12.reuse, UR4 ;  /* 0x000000040c007c36 */ /* 0x040fe20008000000 */
[----:B---3--:R-:W-:Y:S02]  /*31ae0*/  ISETP.LT.AND P3, PT, R15, UR6, !P0 ;  /* 0x000000060f007c0c */ /* 0x008fe4000c761270 */
[C---:B-1----:R-:W-:Y:S01]  /*31af0*/  LEA R4, P6, R12.reuse, R3, 0x2 ;  /* 0x000000030c047211 */ /* 0x042fe200078c10ff */
[----:B------:R-:W3:Y:S04]  /*31b00*/  LDL.LU R15, [R1+0x10c4] ;  /* 0x0010c400010f7983 */ /* 0x000ee80000300800 */
[----:B------:R1:W-:Y:S01]  /*31b10*/  @P2 STG.E desc[UR8][R6.64], R9 ;  /* 0x0000000906002986 */ /* 0x0003e2000c101908 */
[----:B------:R-:W-:Y:S01]  /*31b20*/  LEA.HI.X.SX32 R5, R12, R98, 0x2, P6 ;  /* 0x000000620c057211 */ /* 0x000fe200030f16ff */
[----:B------:R-:W2:Y:S01]  /*31b30*/  LDCU UR6, c[0x0][0x39c] ;  /* 0x00007380ff0677ac */ /* 0x000ea20008000800 */
[----:B-----5:R-:W-:-:S02]  /*31b40*/  ISETP.LT.AND P2, PT, R14, UR7, !P0 ;  /* 0x000000070e007c0c */ /* 0x020fc4000c741270 */
[----:B------:R-:W5:Y:S01]  /*31b50*/  LDL.LU R14, [R1+0x10cc] ;  /* 0x0010cc00010e7983 */ /* 0x000f620000300800 */
[----:B------:R-:W2:Y:S01]  /*31b60*/  LDCU UR7, c[0x0][0x39c] ;  /* 0x00007380ff0777ac */ /* 0x000ea20008000800 */
[C---:B-1----:R-:W-:Y:S02]  /*31b70*/  LEA R6, P6, R0.reuse, R3, 0x2 ;  /* 0x0000000300067211 */ /* 0x042fe400078c10ff */
[----:B------:R-:W5:Y:S02]  /*31b80*/  LDL.LU R9, [R1+0x10d0] ;  /* 0x0010d00001097983 */ /* 0x000f640000300800 */
[C---:B------:R-:W-:Y:S02]  /*31b90*/  LEA.HI.X.SX32 R7, R0.reuse, R98, 0x2, P6 ;  /* 0x0000006200077211 */ /* 0x040fe400030f16ff */
[----:B------:R-:W-:Y:S04]  /*31ba0*/  @P4 STG.E desc[UR8][R4.64], R21 ;  /* 0x0000001504004986 */ /* 0x000fe8000c101908 */
[----:B------:R1:W-:Y:S04]  /*31bb0*/  @P5 STG.E desc[UR8][R6.64], R10 ;  /* 0x0000000a06005986 */ /* 0x0003e8000c101908 */
[----:B-1----:R-:W5:Y:S01]  /*31bc0*/  LDL.LU R10, [R1+0x10d4] ;  /* 0x0010d400010a7983 */ /* 0x002f620000300800 */
[----:B------:R-:W-:-:S04]  /*31bd0*/  IADD3 R8, PT, PT, R0, UR4, RZ ;  /* 0x0000000400087c10 */ /* 0x000fc8000fffe0ff */
[----:B------:R-:W-:-:S04]  /*31be0*/  LEA R4, P6, R8, R3, 0x2 ;  /* 0x0000000308047211 */ /* 0x000fc800078c10ff */
[----:B------:R-:W-:-:S05]  /*31bf0*/  LEA.HI.X.SX32 R5, R8, R98, 0x2, P6 ;  /* 0x0000006208057211 */ /* 0x000fca00030f16ff */
[----:B------:R1:W-:Y:S01]  /*31c00*/  @P1 STG.E desc[UR8][R4.64], R22 ;  /* 0x0000001604001986 */ /* 0x0003e2000c101908 */
[----:B--2---:R-:W-:Y:S02]  /*31c10*/  ISETP.LT.AND P1, PT, R13, UR7, !P0 ;  /* 0x000000070d007c0c */ /* 0x004fe4000c721270 */
[----:B----4-:R-:W-:Y:S01]  /*31c20*/  ISETP.LT.AND P4, PT, R25, UR5, !P0 ;  /* 0x0000000519007c0c */ /* 0x010fe2000c781270 */
[----:B------:R-:W2:Y:S01]  /*31c30*/  LDL.LU R13, [R1+0x10dc] ;  /* 0x0010dc00010d7983 */ /* 0x000ea20000300800 */
[----:B------:R-:W3:Y:S01]  /*31c40*/  LDCU UR5, c[0x0][0x39c] ;  /* 0x00007380ff0577ac */ /* 0x000ee20008000800 */
[----:B------:R-:W-:Y:S02]  /*31c50*/  VIADD R0, R8, UR4 ;  /* 0x0000000408007c36 */ /* 0x000fe40008000000 */
[----:B------:R-:W4:Y:S01]  /*31c60*/  LDL.LU R12, [R1+0x10e4] ;  /* 0x0010e400010c7983 */ /* 0x000f220000300800 */
[----:B------:R-:W5:Y:S01]  /*31c70*/  LDCU UR7, c[0x0][0x39c] ;  /* 0x00007380ff0777ac */ /* 0x000f620008000800 */
[C---:B------:R-:W-:Y:S01]  /*31c80*/  VIADD R8, R0.reuse, UR4 ;  /* 0x0000000400087c36 */ /* 0x040fe20008000000 */
[----:B------:R-:W-:-:S04]  /*31c90*/  LEA R6, P6, R0, R3, 0x2 ;  /* 0x0000000300067211 */ /* 0x000fc800078c10ff */
[----:B------:R-:W-:Y:S01]  /*31ca0*/  LEA.HI.X.SX32 R7, R0, R98, 0x2, P6 ;  /* 0x0000006200077211 */ /* 0x000fe200030f16ff */
[C---:B------:R-:W-:Y:S01]  /*31cb0*/  VIADD R0, R8.reuse, UR4 ;  /* 0x0000000408007c36 */ /* 0x040fe20008000000 */
[----:B-1----:R-:W-:-:S03]  /*31cc0*/  LEA R4, P6, R8, R3, 0x2 ;  /* 0x0000000308047211 */ /* 0x002fc600078c10ff */
[----:B------:R1:W-:Y:S01]  /*31cd0*/  @P3 STG.E desc[UR8][R6.64], R11 ;  /* 0x0000000b06003986 */ /* 0x0003e2000c101908 */
[-C--:B------:R-:W-:Y:S02]  /*31ce0*/  LEA.HI.X.SX32 R5, R8, R98.reuse, 0x2, P6 ;  /* 0x0000006208057211 */ /* 0x080fe400030f16ff */
[----:B------:R-:W-:Y:S01]  /*31cf0*/  ISETP.LT.AND P5, PT, R24, UR6, !P0 ;  /* 0x0000000618007c0c */ /* 0x000fe2000c7a1270 */
[----:B------:R-:W5:Y:S01]  /*31d00*/  LDCU UR6, c[0x0][0x39c] ;  /* 0x00007380ff0677ac */ /* 0x000f620008000800 */
[----:B---3--:R-:W-:Y:S01]  /*31d10*/  ISETP.LT.AND P3, PT, R15, UR5, !P0 ;  /* 0x000000050f007c0c */ /* 0x008fe2000c761270 */
[----:B------:R-:W3:Y:S01]  /*31d20*/  LDCU UR5, c[0x0][0x39c] ;  /* 0x00007380ff0577ac */ /* 0x000ee20008000800 */
[C---:B-1----:R-:W-:Y:S01]  /*31d30*/  LEA R6, P6, R0.reuse, R3, 0x2 ;  /* 0x0000000300067211 */ /* 0x042fe200078c10ff */
[----:B------:R-:W4:Y:S01]  /*31d40*/  LDL.LU R11, [R1+0x10e8] ;  /* 0x0010e800010b7983 */ /* 0x000f220000300800 */
[C---:B------:R-:W-:Y:S02]  /*31d50*/  IADD3 R8, PT, PT, R0.reuse, UR4, RZ ;  /* 0x0000000400087c10 */ /* 0x040fe4000fffe0ff */
[----:B------:R-:W-:Y:S01]  /*31d60*/  LEA.HI.X.SX32 R7, R0, R98, 0x2, P6 ;  /* 0x0000006200077211 */ /* 0x000fe200030f16ff */
[----:B------:R1:W-:Y:S04]  /*31d70*/  @P2 STG.E desc[UR8][R4.64], R23 ;  /* 0x0000001704002986 */ /* 0x0003e8000c101908 */
[----:B------:R3:W-:Y:S01]  /*31d80*/  @P4 STG.E desc[UR8][R6.64], R52 ;  /* 0x0000003406004986 */ /* 0x0007e2000c101908 */
[----:B-----5:R-:W-:Y:S01]  /*31d90*/  ISETP.LT.AND P4, PT, R9, UR7, !P0 ;  /* 0x0000000709007c0c */ /* 0x020fe2000c781270 */
[----:B------:R-:W-:-:S02]  /*31da0*/  VIADD R0, R8, UR4 ;  /* 0x0000000408007c36 */ /* 0x000fc40008000000 */
[----:B------:R-:W5:Y:S01]  /*31db0*/  LDL.LU R9, [R1+0x10ec] ;  /* 0x0010ec0001097983 */ /* 0x000f620000300800 */
[C---:B-1----:R-:W-:Y:S01]  /*31dc0*/  LEA R4, P6, R8.reuse, R3, 0x2 ;  /* 0x0000000308047211 */ /* 0x042fe200078c10ff */
[----:B------:R-:W4:Y:S03]  /*31dd0*/  LDCU UR7, c[0x0][0x39c] ;  /* 0x00007380ff0777ac */ /* 0x000f260008000800 */
[----:B------:R-:W-:-:S05]  /*31de0*/  LEA.HI.X.SX32 R5, R8, R98, 0x2, P6 ;  /* 0x0000006208057211 */ /* 0x000fca00030f16ff */
[----:B------:R1:W-:Y:S01]  /*31df0*/  @P5 STG.E desc[UR8][R4.64], R60 ;  /* 0x0000003c04005986 */ /* 0x0003e2000c101908 */
[----:B---3--:R-:W-:Y:S02]  /*31e00*/  ISETP.LT.AND P5, PT, R10, UR5, !P0 ;  /* 0x000000050a007c0c */ /* 0x008fe4000c7a1270 */
[----:B------:R-:W-:Y:S01]  /*31e10*/  ISETP.LT.AND P2, PT, R14, UR6, !P0 ;  /* 0x000000060e007c0c */ /* 0x000fe2000c741270 */
[----:B------:R-:W3:Y:S01]  /*31e20*/  LDL.LU R10, [R1+0x10f4] ;  /* 0x0010f400010a7983 */ /* 0x000ee20000300800 */
[----:B------:R-:W2:Y:S01]  /*31e30*/  LDCU UR6, c[0x0][0x39c] ;  /* 0x00007380ff0677ac */ /* 0x000ea20008000800 */
[C---:B------:R-:W-:Y:S01]  /*31e40*/  LEA R6, P6, R0.reuse, R3, 0x2 ;  /* 0x0000000300067211 */ /* 0x040fe200078c10ff */
[C---:B------:R-:W-:Y:S01]  /*31e50*/  VIADD R8, R0.reuse, UR4 ;  /* 0x0000000400087c36 */ /* 0x040fe20008000000 */
[----:B------:R-:W1:Y:S02]  /*31e60*/  LDCU UR5, c[0x0][0x39c] ;  /* 0x00007380ff0577ac */ /* 0x000e640008000800 */
[----:B------:R-:W-:-:S05]  /*31e70*/  LEA.HI.X.SX32 R7, R0, R98, 0x2, P6 ;  /* 0x0000006200077211 */ /* 0x000fca00030f16ff */
[----:B------:R1:W-:Y:S01]  /*31e80*/  @P1 STG.E desc[UR8][R6.64], R53 ;  /* 0x0000003506001986 */ /* 0x0003e2000c101908 */
[----:B--2---:R-:W-:Y:S01]  /*31e90*/  ISETP.LT.AND P1, PT, R13, UR6, !P0 ;  /* 0x000000060d007c0c */ /* 0x004fe2000c721270 */
[C---:B------:R-:W-:Y:S02]  /*31ea0*/  VIADD R0, R8.reuse, UR4 ;  /* 0x0000000408007c36 */ /* 0x040fe40008000000 */
[----:B------:R-:W2:Y:S01]  /*31eb0*/  LDL.LU R13, [R1+0x10fc] ;  /* 0x0010fc00010d7983 */ /* 0x000ea20000300800 */
[CC--:B-1----:R-:W-:Y:S01]  /*31ec0*/  LEA R4, P6, R8.reuse, R3.reuse, 0x2 ;  /* 0x0000000308047211 */ /* 0x0c2fe200078c10ff */
[----:B------:R-:W5:Y:S03]  /*31ed0*/  LDCU UR6, c[0x0][0x39c] ;  /* 0x00007380ff0677ac */ /* 0x000f660008000800 */
[----:B------:R-:W-:Y:S02]  /*31ee0*/  LEA.HI.X.SX32 R5, R8, R98, 0x2, P6 ;  /* 0x0000006208057211 */ /* 0x000fe400030f16ff */
[----:B------:R-:W-:-:S02]  /*31ef0*/  LEA R6, P6, R0, R3, 0x2 ;  /* 0x0000000300067211 */ /* 0x000fc400078c10ff */
[C---:B------:R-:W-:Y:S01]  /*31f00*/  IADD3 R8, PT, PT, R0.reuse, UR4, RZ ;  /* 0x0000000400087c10 */ /* 0x040fe2000fffe0ff */
[----:B------:R1:W-:Y:S01]  /*31f10*/  @P3 STG.E desc[UR8][R4.64], R61 ;  /* 0x0000003d04003986 */ /* 0x0003e2000c101908 */
[-C--:B------:R-:W-:Y:S02]  /*31f20*/  LEA.HI.X.SX32 R7, R0, R98.reuse, 0x2, P6 ;  /* 0x0000006200077211 */ /* 0x080fe400030f16ff */
[----:B----4-:R-:W-:Y:S01]  /*31f30*/  ISETP.LT.AND P3, PT, R12, UR7, !P0 ;  /* 0x000000070c007c0c */ /* 0x010fe2000c761270 */
[----:B------:R-:W3:Y:S01]  /*31f40*/  LDCU UR7, c[0x0][0x39c] ;  /* 0x00007380ff0777ac */ /* 0x000ee20008000800 */
[----:B------:R-:W4:Y:S01]  /*31f50*/  LDL.LU R12, [R1+0x1100] ;  /* 0x00110000010c7983 */ /* 0x000f220000300800 */
[C---:B------:R-:W-:Y:S01]  /*31f60*/  VIADD R0, R8.reuse, UR4 ;  /* 0x0000000408007c36 */ /* 0x040fe20008000000 */
[C---:B-1----:R-:W-:Y:S02]  /*31f70*/  LEA R4, P6, R8.reuse, R3, 0x2 ;  /* 0x0000000308047211 */ /* 0x042fe400078c10ff */
[----:B------:R1:W-:Y:S02]  /*31f80*/  @P2 STG.E desc[UR8][R6.64], R54 ;  /* 0x0000003606002986 */ /* 0x0003e4000c101908 */
[----:B------:R-:W-:-:S02]  /*31f90*/  LEA.HI.X.SX32 R5, R8, R98, 0x2, P6 ;  /* 0x0000006208057211 */ /* 0x000fc400030f16ff */
[----:B------:R-:W-:Y:S01]  /*31fa0*/  ISETP.LT.AND P2, PT, R11, UR5, !P0 ;  /* 0x000000050b007c0c */ /* 0x000fe2000c741270 */
[----:B------:R-:W2:Y:S01]  /*31fb0*/  LDCU UR5, c[0x0][0x39c] ;  /* 0x00007380ff0577ac */ /* 0x000ea20008000800 */
[----:B------:R-:W4:Y:S04]  /*31fc0*/  LDL.LU R11, [R1+0x1104] ;  /* 0x00110400010b7983 */ /* 0x000f280000300800 */
[----:B------:R3:W-:Y:S01]  /*31fd0*/  @P4 STG.E desc[UR8][R4.64], R62 ;  /* 0x0000003e04004986 */ /* 0x0007e2000c101908 */
[----:B-1----:R-:W-:-:S04]  /*31fe0*/  LEA R6, P6, R0, R3, 0x2 ;  /* 0x0000000300067211 */ /* 0x002fc800078c10ff */
[C---:B------:R-:W-:Y:S02]  /*31ff0*/  LEA.HI.X.SX32 R7, R0.reuse, R98, 0x2, P6 ;  /* 0x0000006200077211 */ /* 0x040fe400030f16ff */
[----:B-----5:R-:W-:Y:S01]  /*32000*/  ISETP.LT.AND P4, PT, R9, UR6, !P0 ;  /* 0x0000000609007c0c */ /* 0x020fe2000c781270 */
[----:B------:R-:W-:Y:S01]  /*32010*/  VIADD R8, R0, UR4 ;  /* 0x0000000400087c36 */ /* 0x000fe20008000000 */
[----:B------:R-:W5:Y:S01]  /*32020*/  LDL.LU R9, [R1+0x1108] ;  /* 0x0011080001097983 */ /* 0x000f620000300800 */
[----:B------:R-:W4:Y:S03]  /*32030*/  LDCU UR6, c[0x0][0x39c] ;  /* 0x00007380ff0677ac */ /* 0x000f260008000800 */
[----:B------:R1:W-:Y:S01]  /*32040*/  @P5 STG.E desc[UR8][R6.64], R55 ;  /* 0x0000003706005986 */ /* 0x0003e2000c101908 */
[----:B---3--:R-:W-:Y:S01]  /*32050*/  ISETP.LT.AND P5, PT, R10, UR7, !P0 ;  /* 0x000000070a007c0c */ /* 0x008fe2000c7a1270 */
[----:B------:R-:W-:-:S02]  /*32060*/  VIADD R0, R8, UR4 ;  /* 0x0000000408007c36 */ /* 0x000fc40008000000 */
[----:B------:R-:W3:Y:S01]  /*32070*/  LDL.LU R10, [R1+0x10f8] ;  /* 0x0010f800010a7983 */ /* 0x000ee20000300800 */
[C---:B------:R-:W-:Y:S01]  /*32080*/  LEA R4, P6, R8.reuse, R3, 0x2 ;  /* 0x0000000308047211 */ /* 0x040fe200078c10ff */
[----:B------:R-:W1:Y:S02]  /*32090*/  LDCU UR7, c[0x0][0x39c] ;  /* 0x00007380ff0777ac */ /* 0x000e640008000800 */
[----:B------:R-:W3:Y:S04]  /*320a0*/  LDL.LU R20, [R1+0x10f0] ;  /* 0x0010f00001147983 */ /* 0x000ee80000300800 */
[----:B------:R-:W3:Y:S04]  /*320b0*/  LDL.LU R15, [R1+0x10e0] ;  /* 0x0010e000010f7983 */ /* 0x000ee80000300800 */
[----:B------:R-:W3:Y:S01]  /*320c0*/  LDL.LU R14, [R1+0x10d8] ;  /* 0x0010d800010e7983 */ /* 0x000ee20000300800 */
[----:B------:R-:W-:-:S05]  /*320d0*/  LEA.HI.X.SX32 R5, R8, R98, 0x2, P6 ;  /* 0x0000006208057211 */ /* 0x000fca00030f16ff */
[----:B------:R1:W-:Y:S01]  /*320e0*/  @P1 STG.E desc[UR8][R4.64], R63 ;  /* 0x0000003f04001986 */ /* 0x0003e2000c101908 */
[----:B--2---:R-:W-:Y:S01]  /*320f0*/  ISETP.LT.AND P1, PT, R13, UR5, !P0 ;  /* 0x000000050d007c0c */ /* 0x004fe2000c721270 */
[----:B------:R-:W5:Y:S02]  /*32100*/  LDCU UR5, c[0x0][0x39c] ;  /* 0x00007380ff0577ac */ /* 0x000f640008000800 */
[----:B------:R-:W2:Y:S01]  /*32110*/  LDL.LU R13, [R1+0x10c8] ;  /* 0x0010c800010d7983 */ /* 0x000ea20000300800 */
[CC--:B-1----:R-:W-:Y:S02]  /*32120*/  LEA R6, P6, R0.reuse, R3.reuse, 0x2 ;  /* 0x0000000300067211 */ /* 0x0c2fe400078c10ff */
[C---:B------:R-:W-:Y:S02]  /*32130*/  IADD3 R8, PT, PT, R0.reuse, UR4, RZ ;  /* 0x0000000400087c10 */ /* 0x040fe4000fffe0ff */
[----:B------:R-:W-:Y:S02]  /*32140*/  LEA.HI.X.SX32 R7, R0, R98, 0x2, P6 ;  /* 0x0000006200077211 */ /* 0x000fe400030f16ff */
[C---:B------:R-:W-:Y:S01]  /*32150*/  LEA R4, P6, R8.reuse, R3, 0x2 ;  /* 0x0000000308047211 */ /* 0x040fe200078c10ff */
[----:B------:R-:W-:-:S02]  /*32160*/  VIADD R0, R8, UR4 ;  /* 0x0000000408007c36 */ /* 0x000fc40008000000 */
[----:B------:R1:W-:Y:S01]  /*32170*/  @P3 STG.E desc[UR8][R6.64], R48 ;  /* 0x0000003006003986 */ /* 0x0003e2000c101908 */
[-C--:B------:R-:W-:Y:S02]  /*32180*/  LEA.HI.X.SX32 R5, R8, R98.reuse, 0x2, P6 ;  /* 0x0000006208057211 */ /* 0x080fe400030f16ff */
[----:B----4-:R-:W-:Y:S01]  /*32190*/  ISETP.LT.AND P3, PT, R12, UR6, !P0 ;  /* 0x000000060c007c0c */ /* 0x010fe2000c761270 */
[----:B------:R-:W3:Y:S01]  /*321a0*/  LDCU UR6, c[0x0][0x39c] ;  /* 0x00007380ff0677ac */ /* 0x000ee20008000800 */
[C---:B------:R-:W-:Y:S01]  /*321b0*/  VIADD R8, R0.reuse, UR4 ;  /* 0x0000000400087c36 */ /* 0x040fe20008000000 */
[CC--:B-1----:R-:W-:Y:S01]  /*321c0*/  LEA R6, P6, R0.reuse, R3.reuse, 0x2 ;  /* 0x0000000300067211 */ /* 0x0c2fe200078c10ff */
[----:B------:R1:W-:Y:S03]  /*321d0*/  @P2 STG.E desc[UR8][R4.64], R44 ;  /* 0x0000002c04002986 */ /* 0x0003e6000c101908 */
[----:B------:R-:W-:Y:S01]  /*321e0*/  LEA.HI.X.SX32 R7, R0, R98, 0x2, P6 ;  /* 0x0000006200077211 */ /* 0x000fe200030f16ff */
[C---:B------:R-:W-:Y:S01]  /*321f0*/  VIADD R0, R8.reuse, UR4 ;  /* 0x0000000408007c36 */ /* 0x040fe20008000000 */
[----:B------:R-:W-:Y:S01]  /*32200*/  ISETP.LT.AND P2, PT, R11, UR7, !P0 ;  /* 0x000000070b007c0c */ /* 0x000fe2000c741270 */
[----:B------:R-:W4:Y:S01]  /*32210*/  LDCU UR7, c[0x0][0x39c] ;  /* 0x00007380ff0777ac */ /* 0x000f220008000800 */
[----:B------:R-:W2:Y:S04]  /*32220*/  LDL.LU R12, [R1+0x10c0] ;  /* 0x0010c000010c7983 */ /* 0x000ea80000300800 */
[----:B------:R3:W-:Y:S01]  /*32230*/  @P4 STG.E desc[UR8][R6.64], R49 ;  /* 0x0000003106004986 */ /* 0x0007e2000c101908 */
[----:B-1----:R-:W-:-:S04]  /*32240*/  LEA R4, P6, R8, R3, 0x2 ;  /* 0x0000000308047211 */ /* 0x002fc800078c10ff */
[-C--:B------:R-:W-:Y:S02]  /*32250*/  LEA.HI.X.SX32 R5, R8, R98.reuse, 0x2, P6 ;  /* 0x0000006208057211 */ /* 0x080fe400030f16ff */
[----:B-----5:R-:W-:Y:S01]  /*32260*/  ISETP.LT.AND P4, PT, R9, UR5, !P0 ;  /* 0x0000000509007c0c */ /* 0x020fe2000c781270 */
[----:B------:R-:W1:Y:S01]  /*32270*/  LDCU UR5, c[0x0][0x39c] ;  /* 0x00007380ff0577ac */ /* 0x000e620008000800 */
[C---:B------:R-:W-:Y:S02]  /*32280*/  LEA R8, P6, R0.reuse, R3, 0x2 ;  /* 0x0000000300087211 */ /* 0x040fe400078c10ff */
[C---:B------:R-:W-:Y:S01]  /*32290*/  IADD3 R11, PT, PT, R0.reuse, UR4, RZ ;  /* 0x00000004000b7c10 */ /* 0x040fe2000fffe0ff */
[----:B------:R5:W-:Y:S01]  /*322a0*/  @P5 STG.E desc[UR8][R4.64], R45 ;  /* 0x0000002d04005986 */ /* 0x000be2000c101908 */
[----:B------:R-:W-:-:S03]  /*322b0*/  LEA.HI.X.SX32 R9, R0, R98, 0x2, P6 ;  /* 0x0000006200097211 */ /* 0x000fc600030f16ff */
[C---:B------:R-:W-:Y:S02]  /*322c0*/  VIADD R0, R11.reuse, UR4 ;  /* 0x000000040b007c36 */ /* 0x040fe40008000000 */
[----:B------:R1:W-:Y:S01]  /*322d0*/  @P1 STG.E desc[UR8][R8.64], R50 ;  /* 0x0000003208001986 */ /* 0x0003e2000c101908 */
[----:B---3--:R-:W-:Y:S01]  /*322e0*/  ISETP.LT.AND P5, PT, R10, UR6, !P0 ;  /* 0x000000060a007c0c */ /* 0x008fe2000c7a1270 */
[----:B------:R-:W3:Y:S01]  /*322f0*/  LDCU UR6, c[0x0][0x39c] ;  /* 0x00007380ff0677ac */ /* 0x000ee20008000800 */
[----:B------:R-:W-:-:S04]  /*32300*/  LEA R10, P6, R11, R3, 0x2 ;  /* 0x000000030b0a7211 */ /* 0x000fc800078c10ff */
[-C--:B------:R-:W-:Y:S02]  /*32310*/  LEA.HI.X.SX32 R11, R11, R98.reuse, 0x2, P6 ;  /* 0x000000620b0b7211 */ /* 0x080fe400030f16ff */
[-C--:B------:R-:W-:Y:S02]  /*32320*/  LEA R6, P6, R0, R3.reuse, 0x2 ;  /* 0x0000000300067211 */ /* 0x080fe400078c10ff */
[----:B----4-:R-:W-:Y:S01]  /*32330*/  ISETP.LT.AND P1, PT, R20, UR7, !P0 ;  /* 0x0000000714007c0c */ /* 0x010fe2000c721270 */
[----:B------:R4:W-:Y:S01]  /*32340*/  @P3 STG.E desc[UR8][R10.64], R46 ;  /* 0x0000002e0a003986 */ /* 0x0009e2000c101908 */
[----:B-1----:R-:W-:Y:S01]  /*32350*/  ISETP.LT.AND P3, PT, R15, UR5, !P0 ;  /* 0x000000050f007c0c */ /* 0x002fe2000c761270 */
[----:B------:R-:W2:Y:S02]  /*32360*/  LDCU UR7, c[0x0][0x39c] ;  /* 0x00007380ff0777ac */ /* 0x000ea40008000800 */
[----:B------:R-:W2:Y:S01]  /*32370*/  LDL.LU R20, [R1+0x10b0] ;  /* 0x0010b00001147983 */ /* 0x000ea20000300800 */
[CC--:B------:R-:W-:Y:S01]  /*32380*/  LEA.HI.X.SX32 R7, R0.reuse, R98.reuse, 0x2, P6 ;  /* 0x0000006200077211 */ /* 0x0c0fe200030f16ff */
[----:B-----5:R-:W-:Y:S01]  /*32390*/  VIADD R5, R0, UR4 ;  /* 0x0000000400057c36 */ /* 0x020fe20008000000 */
[----:B------:R-:W1:Y:S01]  /*323a0*/  LDCU UR5, c[0x0][0x39c] ;  /* 0x00007380ff0577ac */ /* 0x000e620008000800 */
[----:B------:R-:W5:Y:S04]  /*323b0*/  LDL.LU R15, [R1+0x10a8] ;  /* 0x0010a800010f7983 */ /* 0x000f680000300800 */
[----:B------:R1:W-:Y:S01]  /*323c0*/  @P2 STG.E desc[UR8][R6.64], R51 ;  /* 0x0000003306002986 */ /* 0x0003e2000c101908 */
[----:B---3--:R-:W-:Y:S01]  /*323d0*/  ISETP.LT.AND P2, PT, R14, UR6, !P0 ;  /* 0x000000060e007c0c */ /* 0x008fe2000c741270 */
[C---:B------:R-:W-:Y:S01]  /*323e0*/  VIADD R0, R5.reuse, UR4 ;  /* 0x0000000405007c36 */ /* 0x040fe20008000000 */
[CC--:B------:R-:W-:Y:S01]  /*323f0*/  LEA R4, P6, R5.reuse, R3.reuse, 0x2 ;  /* 0x0000000305047211 */ /* 0x0c0fe200078c10ff */
[----:B------:R-:W3:Y:S01]  /*32400*/  LDL.LU R14, [R1+0x1098] ;  /* 0x00109800010e7983 */ /* 0x000ee20000300800 */
[----:B------:R-:W1:Y:S02]  /*32410*/  LDCU UR6, c[0x0][0x39c] ;  /* 0x00007380ff0677ac */ /* 0x000e640008000800 */
[----:B------:R-:W-:Y:S01]  /*32420*/  LEA.HI.X.SX32 R5, R5, R98, 0x2, P6 ;  /* 0x0000006205057211 */ /* 0x000fe200030f16ff */
[----:B------:R-:W3:Y:S04]  /*32430*/  LDL.LU R21, [R1+0x1090] ;  /* 0x0010900001157983 */ /* 0x000ee80000300800 */
[----:B------:R1:W-:Y:S01]  /*32440*/  @P4 STG.E desc[UR8][R4.64], R47 ;  /* 0x0000002f04004986 */ /* 0x0003e2000c101908 */
[----:B--2---:R-:W-:Y:S01]  /*32450*/  ISETP.LT.AND P4, PT, R13, UR7, !P0 ;  /* 0x000000070d007c0c */ /* 0x004fe2000c781270 */
[----:B------:R-:W5:Y:S02]  /*32460*/  LDCU UR7, c[0x0][0x39c] ;  /* 0x00007380ff0777ac */ /* 0x000f640008000800 */
[----:B------:R-:W2:Y:S01]  /*32470*/  LDL.LU R13, [R1+0x1080] ;  /* 0x00108000010d7983 */ /* 0x000ea20000300800 */
[----:B------:R-:W-:-:S02]  /*32480*/  LEA R8, P6, R0, R3, 0x2 ;  /* 0x0000000300087211 */ /* 0x000fc400078c10ff */
[C---:B----4-:R-:W-:Y:S02]  /*32490*/  IADD3 R11, PT, PT, R0.reuse, UR4, RZ ;  /* 0x00000004000b7c10 */ /* 0x050fe4000fffe0ff */
[-C--:B------:R-:W-:Y:S02]  /*324a0*/  LEA.HI.X.SX32 R9, R0, R98.reuse, 0x2, P6 ;  /* 0x0000006200097211 */ /* 0x080fe400030f16ff */
[CC--:B------:R-:W-:Y:S01]  /*324b0*/  LEA R10, P6, R11.reuse, R3.reuse, 0x2 ;  /* 0x000000030b0a7211 */ /* 0x0c0fe200078c10ff */
[C---:B------:R-:W-:Y:S02]  /*324c0*/  VIADD R0, R11.reuse, UR4 ;  /* 0x000000040b007c36 */ /* 0x040fe40008000000 */
[----:B------:R4:W-:Y:S01]  /*324d0*/  @P5 STG.E desc[UR8][R8.64], R80 ;  /* 0x0000005008005986 */ /* 0x0009e2000c101908 */
[----:B------:R-:W-:Y:S02]  /*324e0*/  LEA.HI.X.SX32 R11, R11, R98, 0x2, P6 ;  /* 0x000000620b0b7211 */ /* 0x000fe400030f16ff */
[----:B-1----:R-:W-:-:S04]  /*324f0*/  LEA R6, P6, R0, R3, 0x2 ;  /* 0x0000000300067211 */ /* 0x002fc800078c10ff */
[----:B------:R-:W-:Y:S01]  /*32500*/  LEA.HI.X.SX32 R7, R0, R98, 0x2, P6 ;  /* 0x0000006200077211 */ /* 0x000fe200030f16ff */
[----:B------:R1:W-:Y:S01]  /*32510*/  @P1 STG.E desc[UR8][R10.64], R84 ;  /* 0x000000540a001986 */ /* 0x0003e2000c101908 */
[----:B------:R-:W-:Y:S01]  /*32520*/  ISETP.LT.AND P5, PT, R12, UR5, !P0 ;  /* 0x000000050c007c0c */ /* 0x000fe2000c7a1270 */
[----:B------:R-:W3:Y:S01]  /*32530*/  LDCU UR5, c[0x0][0x39c] ;  /* 0x00007380ff0577ac */ /* 0x000ee20008000800 */
[----:B------:R-:W-:Y:S01]  /*32540*/  VIADD R12, R0, UR4 ;  /* 0x00000004000c7c36 */ /* 0x000fe20008000000 */
[----:B------:R-:W-:Y:S04]  /*32550*/  @P3 STG.E desc[UR8][R6.64], R81 ;  /* 0x0000005106003986 */ /* 0x000fe8000c101908 */
[----:B------:R-:W-:-:S04]  /*32560*/  LEA R4, P6, R12, R3, 0x2 ;  /* 0x000000030c047211 */ /* 0x000fc800078c10ff */
[C---:B------:R-:W-:Y:S01]  /*32570*/  LEA.HI.X.SX32 R5, R12.reuse, R98, 0x2, P6 ;  /* 0x000000620c057211 */ /* 0x040fe200030f16ff */
[----:B------:R-:W-:-:S04]  /*32580*/  VIADD R0, R12, UR4 ;  /* 0x000000040c007c36 */ /* 0x000fc80008000000 */
[----:B------:R2:W-:Y:S01]  /*32590*/  @P2 STG.E desc[UR8][R4.64], R85 ;  /* 0x0000005504002986 */ /* 0x0005e2000c101908 */
[CC--:B----4-:R-:W-:Y:S02]  /*325a0*/  LEA R8, P6, R0.reuse, R3.reuse, 0x2 ;  /* 0x0000000300087211 */ /* 0x0d0fe400078c10ff */
[C---:B-1----:R-:W-:Y:S02]  /*325b0*/  IADD3 R11, PT, PT, R0.reuse, UR4, RZ ;  /* 0x00000004000b7c10 */ /* 0x042fe4000fffe0ff */
[----:B------:R-:W-:Y:S02]  /*325c0*/  LEA.HI.X.SX32 R9, R0, R98, 0x2, P6 ;  /* 0x0000006200097211 */ /* 0x000fe400030f16ff */
[C---:B------:R-:W-:Y:S01]  /*325d0*/  LEA R10, P6, R11.reuse, R3, 0x2 ;  /* 0x000000030b0a7211 */ /* 0x040fe200078c10ff */
[----:B------:R-:W-:Y:S01]  /*325e0*/  VIADD R0, R11, UR4 ;  /* 0x000000040b007c36 */ /* 0x000fe20008000000 */
[----:B------:R-:W-:Y:S01]  /*325f0*/  ISETP.LT.AND P1, PT, R20, UR6, !P0 ;  /* 0x0000000614007c0c */ /* 0x000fe2000c721270 */
[----:B------:R-:W1:Y:S01]  /*32600*/  LDCU UR6, c[0x0][0x39c] ;  /* 0x00007380ff0677ac */ /* 0x000e620008000800 */
[----:B------:R-:W4:Y:S01]  /*32610*/  LDL.LU R20, [R1+0x1078] ;  /* 0x0010780001147983 */ /* 0x000f220000300800 */
[----:B-----5:R-:W-:Y:S01]  /*32620*/  ISETP.LT.AND P3, PT, R15, UR7, !P0 ;  /* 0x000000070f007c0c */ /* 0x020fe2000c761270 */
[----:B------:R-:W2:Y:S02]  /*32630*/  LDCU UR7, c[0x0][0x39c] ;  /* 0x00007380ff0777ac */ /* 0x000ea40008000800 */
[----:B------:R-:W5:Y:S01]  /*32640*/  LDL.LU R15, [R1+0x1068] ;  /* 0x00106800010f7983 */ /* 0x000f620000300800 */
[----:B---3--:R-:W-:-:S03]  /*32650*/  ISETP.LT.AND P2, PT, R14, UR5, !P0 ;  /* 0x000000050e007c0c */ /* 0x008fc6000c741270 */
[----:B------:R3:W-:Y:S01]  /*32660*/  @P4 STG.E desc[UR8][R8.64], R82 ;  /* 0x0000005208004986 */ /* 0x0007e2000c101908 */
[----:B------:R-:W-:Y:S01]  /*32670*/  LEA.HI.X.SX32 R11, R11, R98, 0x2, P6 ;  /* 0x000000620b0b7211 */ /* 0x000fe200030f16ff */
[----:B------:R-:W4:Y:S02]  /*32680*/  LDCU UR5, c[0x0][0x39c] ;  /* 0x00007380ff0577ac */ /* 0x000f240008000800 */
[----:B------:R-:W5:Y:S01]  /*32690*/  LDL.LU R14, [R1+0x1060] ;  /* 0x00106000010e7983 */ /* 0x000f620000300800 */
[----:B-1----:R-:W-:Y:S01]  /*326a0*/  ISETP.LT.AND P4, PT, R21, UR6, !P0 ;  /* 0x0000000615007c0c */ /* 0x002fe2000c781270 */
[----:B------:R-:W5:Y:S02]  /*326b0*/  LDCU UR6, c[0x0][0x39c] ;  /* 0x00007380ff0677ac */ /* 0x000f640008000800 */
[----:B------:R1:W-:Y:S04]  /*326c0*/  @P5 STG.E desc[UR8][R10.64], R86 ;  /* 0x000000560a005986 */ /* 0x0003e8000c101908 */
[----:B------:R-:W5:Y:S01]  /*326d0*/  LDL.LU R21, [R1+0x1040] ;  /* 0x0010400001157983 */ /* 0x000f620000300800 */
[----:B--2---:R-:W-:Y:S01]  /*326e0*/  ISETP.LT.AND P5, PT, R13, UR7, !P0 ;  /* 0x000000070d007c0c */ /* 0x004fe2000c7a1270 */
[----:B------:R-:W-:-:S02]  /*326f0*/  VIADD R5, R0, UR4 ;  /* 0x0000000400057c36 */ /* 0x000fc40008000000 */
[----:B------:R-:W2:Y:S01]  /*32700*/  LDL.LU R13, [R1+0x1038] ;  /* 0x00103800010d7983 */ /* 0x000ea20000300800 */
[CC--:B------:R-:W-:Y:S01]  /*32710*/  LEA R6, P6, R0.reuse, R3.reuse, 0x2 ;  /* 0x0000000300067211 */ /* 0x0c0fe200078c10ff */
[----:B------:R-:W1:Y:S03]  /*32720*/  LDCU UR7, c[0x0][0x39c] ;  /* 0x00007380ff0777ac */ /* 0x000e660008000800 */
[----:B------:R-:W-:Y:S02]  /*32730*/  LEA.HI.X.SX32 R7, R0, R98, 0x2, P6 ;  /* 0x0000006200077211 */ /* 0x000fe400030f16ff */
[C---:B------:R-:W-:Y:S01]  /*32740*/  LEA R4, P6, R5.reuse, R3, 0x2 ;  /* 0x0000000305047211 */ /* 0x040fe200078c10ff */
[----:B------:R-:W-:-:S03]  /*32750*/  VIADD R0, R5, UR4 ;  /* 0x0000000405007c36 */ /* 0x000fc60008000000 */
[----:B------:R-:W-:Y:S01]  /*32760*/  LEA.HI.X.SX32 R5, R5, R98, 0x2, P6 ;  /* 0x0000006205057211 */ /* 0x000fe200030f16ff */
[----:B------:R1:W-:Y:S01]  /*32770*/  @P1 STG.E desc[UR8][R6.64], R83 ;  /* 0x0000005306001986 */ /* 0x0003e2000c101908 */
[----:B---3--:R-:W-:-:S03]  /*32780*/  LEA R8, P6, R0, R3, 0x2 ;  /* 0x0000000300087211 */ /* 0x008fc600078c10ff */
[----:B------:R3:W-:Y:S01]  /*32790*/  @P3 STG.E desc[UR8][R4.64], R87 ;  /* 0x0000005704003986 */ /* 0x0007e2000c101908 */
[C---:B------:R-:W-:Y:S02]  /*327a0*/  LEA.HI.X.SX32 R9, R0.reuse, R98, 0x2, P6 ;  /* 0x0000006200097211 */ /* 0x040fe400030f16ff */
[----:B------:R-:W-:-:S03]  /*327b0*/  IADD3 R12, PT, PT, R0, UR4, RZ ;  /* 0x00000004000c7c10 */ /* 0x000fc6000fffe0ff */
[----:B------:R2:W-:Y:S01]  /*327c0*/  @P2 STG.E desc[UR8][R8.64], R72 ;  /* 0x0000004808002986 */ /* 0x0005e2000c101908 */
[C---:B-1----:R-:W-:Y:S01]  /*327d0*/  LEA R10, P6, R12.reuse, R3, 0x2 ;  /* 0x000000030c0a7211 */ /* 0x042fe200078c10ff */
[----:B------:R-:W-:-:S03]  /*327e0*/  VIADD R0, R12, UR4 ;  /* 0x000000040c007c36 */ /* 0x000fc60008000000 */
[----:B------:R-:W-:Y:S02]  /*327f0*/  LEA.HI.X.SX32 R11, R12, R98, 0x2, P6 ;  /* 0x000000620c0b7211 */ /* 0x000fe400030f16ff */
[----:B------:R-:W-:-:S04]  /*32800*/  LEA R6, P6, R0, R3, 0x2 ;  /* 0x0000000300067211 */ /* 0x000fc800078c10ff */
[----:B------:R-:W-:Y:S01]  /*32810*/  LEA.HI.X.SX32 R7, R0, R98, 0x2, P6 ;  /* 0x0000006200077211 */ /* 0x000fe200030f16ff */
[----:B------:R1:W-:Y:S04]  /*32820*/  @P4 STG.E desc[UR8][R10.64], R64 ;  /* 0x000000400a004986 */ /* 0x0003e8000c101908 */
[----:B------:R1:W-:Y:S01]  /*32830*/  @P5 STG.E desc[UR8][R6.64], R73 ;  /* 0x0000004906005986 */ /* 0x0003e2000c101908 */
[----:B----4-:R-:W-:Y:S01]  /*32840*/  ISETP.LT.AND P1, PT, R20, UR5, !P0 ;  /* 0x0000000514007c0c */ /* 0x010fe2000c721270 */
[----:B------:R-:W4:Y:S02]  /*32850*/  LDCU UR5, c[0x0][0x39c] ;  /* 0x00007380ff0577ac */ /* 0x000f240008000800 */
[----:B------:R-:W2:Y:S01]  /*32860*/  LDL.LU R20, [R1+0x1028] ;  /* 0x0010280001147983 */ /* 0x000ea20000300800 */
[----:B-----5:R-:W-:Y:S01]  /*32870*/  ISETP.LT.AND P3, PT, R15, UR6, !P0 ;  /* 0x000000060f007c0c */ /* 0x020fe2000c761270 */
[----:B------:R-:W2:Y:S02]  /*32880*/  LDCU UR6, c[0x0][0x39c] ;  /* 0x00007380ff0677ac */ /* 0x000ea40008000800 */
[----:B------:R-:W5:Y:S01]  /*32890*/  LDL.LU R15, [R1+0x1020] ;  /* 0x00102000010f7983 */ /* 0x000f620000300800 */
[----:B------:R-:W-:Y:S01]  /*328a0*/  ISETP.LT.AND P2, PT, R14, UR7, !P0 ;  /* 0x000000070e007c0c */ /* 0x000fe2000c741270 */
[----:B---3--:R-:W-:-:S02]  /*328b0*/  VIADD R5, R0, UR4 ;  /* 0x0000000400057c36 */ /* 0x008fc40008000000 */
[----:B------:R-:W3:Y:S01]  /*328c0*/  LDL.LU R14, [R1+0x1014] ;  /* 0x00101400010e7983 */ /* 0x000ee20000300800 */
[----:B------:R-:W1:Y:S01]  /*328d0*/  LDCU UR7, c[0x0][0x39c] ;  /* 0x00007380ff0777ac */ /* 0x000e620008000800 */
[----:B----4-:R-:W-:Y:S01]  /*328e0*/  ISETP.LT.AND P4, PT, R21, UR5, !P0 ;  /* 0x0000000515007c0c */ /* 0x010fe2000c781270 */
[----:B------:R-:W5:Y:S01]  /*328f0*/  LDCU UR5, c[0x0][0x39c] ;  /* 0x00007380ff0577ac */ /* 0x000f620008000800 */
[----:B------:R-:W4:Y:S01]  /*32900*/  LDL.LU R21, [R1+0x1010] ;  /* 0x0010100001157983 */ /* 0x000f220000300800 */
[----:B--2---:R-:W-:Y:S01]  /*32910*/  ISETP.LT.AND P5, PT, R13, UR6, !P0 ;  /* 0x000000060d007c0c */ /* 0x004fe2000c7a1270 */
[C---:B------:R-:W-:Y:S02]  /*32920*/  VIADD R0, R5.reuse, UR4 ;  /* 0x0000000405007c36 */ /* 0x040fe40008000000 */
[----:B------:R-:W2:Y:S01]  /*32930*/  LDL.LU R13, [R1+0x100c] ;  /* 0x00100c00010d7983 */ /* 0x000ea20000300800 */
[C---:B------:R-:W-:Y:S01]  /*32940*/  LEA R4, P6, R5.reuse, R3, 0x2 ;  /* 0x0000000305047211 */ /* 0x040fe200078c10ff */
[----:B------:R-:W3:Y:S03]  /*32950*/  LDCU UR6, c[0x0][0x39c] ;  /* 0x00007380ff0677ac */ /* 0x000ee60008000800 */
[----:B------:R-:W-:-:S02]  /*32960*/  LEA.HI.X.SX32 R5, R5, R98, 0x2, P6 ;  /* 0x0000006205057211 */ /* 0x000fc400030f16ff */
[CC--:B------:R-:W-:Y:S02]  /*32970*/  LEA R8, P6, R0.reuse, R3.reuse, 0x2 ;  /* 0x0000000300087211 */ /* 0x0c0fe400078c10ff */
[C---:B-1----:R-:W-:Y:S02]  /*32980*/  IADD3 R11, PT, PT, R0.reuse, UR4, RZ ;  /* 0x00000004000b7c10 */ /* 0x042fe4000fffe0ff */
[-C--:B------:R-:W-:Y:S01]  /*32990*/  LEA.HI.X.SX32 R9, R0, R98.reuse, 0x2, P6 ;  /* 0x0000006200097211 */ /* 0x080fe200030f16ff */
[----:B------:R1:W-:Y:S01]  /*329a0*/  @P1 STG.E desc[UR8][R4.64], R65 ;  /* 0x0000004104001986 */ /* 0x0003e2000c101908 */
[C---:B------:R-:W-:Y:S01]  /*329b0*/  LEA R10, P6, R11.reuse, R3, 0x2 ;  /* 0x000000030b0a7211 */ /* 0x040fe200078c10ff */
[C---:B------:R-:W-:Y:S02]  /*329c0*/  VIADD R0, R11.reuse, UR4 ;  /* 0x000000040b007c36 */ /* 0x040fe40008000000 */
[----:B------:R1:W-:Y:S01]  /*329d0*/  @P3 STG.E desc[UR8][R8.64], R74 ;  /* 0x0000004a08003986 */ /* 0x0003e2000c101908 */
[----:B------:R-:W-:-:S05]  /*329e0*/  LEA.HI.X.SX32 R11, R11, R98, 0x2, P6 ;  /* 0x000000620b0b7211 */ /* 0x000fca00030f16ff */
[----:B------:R2:W-:Y:S01]  /*329f0*/  @P2 STG.E desc[UR8][R10.64], R66 ;  /* 0x000000420a002986 */ /* 0x0005e2000c101908 */
[C---:B------:R-:W-:Y:S01]  /*32a00*/  LEA R6, P6, R0.reuse, R3, 0x2 ;  /* 0x0000000300067211 */ /* 0x040fe200078c10ff */
[----:B------:R-:W-:-:S03]  /*32a10*/  VIADD R12, R0, UR4 ;  /* 0x00000004000c7c36 */ /* 0x000fc60008000000 */
[----:B------:R-:W-:Y:S02]  /*32a20*/  LEA.HI.X.SX32 R7, R0, R98, 0x2, P6 ;  /* 0x0000006200077211 */ /* 0x000fe400030f16ff */
[----:B-1----:R-:W-:-:S04]  /*32a30*/  LEA R4, P6, R12, R3, 0x2 ;  /* 0x000000030c047211 */ /* 0x002fc800078c10ff */
[----:B------:R-:W-:Y:S01]  /*32a40*/  LEA.HI.X.SX32 R5, R12, R98, 0x2, P6 ;  /* 0x000000620c057211 */ /* 0x000fe200030f16ff */
[----:B------:R1:W-:Y:S04]  /*32a50*/  @P4 STG.E desc[UR8][R6.64], R75 ;  /* 0x0000004b06004986 */ /* 0x0003e8000c101908 */
[----:B------:R1:W-:Y:S01]  /*32a60*/  @P5 STG.E desc[UR8][R4.64], R67 ;  /* 0x0000004304005986 */ /* 0x0003e2000c101908 */
[----:B------:R-:W-:Y:S01]  /*32a70*/  ISETP.LT.AND P1, PT, R20, UR7, !P0 ;  /* 0x0000000714007c0c */ /* 0x000fe2000c721270 */
[----:B------:R-:W4:Y:S02]  /*32a80*/  LDCU UR7, c[0x0][0x39c] ;  /* 0x00007380ff0777ac */ /* 0x000f240008000800 */
[----:B------:R-:W2:Y:S01]  /*32a90*/  LDL.LU R20, [R1+0x1008] ;  /* 0x0010080001147983 */ /* 0x000ea20000300800 */
[----:B-----5:R-:W-:Y:S01]  /*32aa0*/  ISETP.LT.AND P3, PT, R15, UR5, !P0 ;  /* 0x000000050f007c0c */ /* 0x020fe2000c761270 */
[----:B------:R-:W2:Y:S02]  /*32ab0*/  LDCU UR5, c[0x0][0x39c] ;  /* 0x00007380ff0577ac */ /* 0x000ea40008000800 */
[----:B------:R-:W5:Y:S01]  /*32ac0*/  LDL.LU R15, [R1+0x1004] ;  /* 0x00100400010f7983 */ /* 0x000f620000300800 */
[----:B---3--:R-:W-:Y:S01]  /*32ad0*/  ISETP.LT.AND P2, PT, R14, UR6, !P0 ;  /* 0x000000060e007c0c */ /* 0x008fe2000c741270 */
[----:B------:R-:W-:-:S02]  /*32ae0*/  VIADD R0, R12, UR4 ;  /* 0x000000040c007c36 */ /* 0x000fc40008000000 */
[----:B------:R-:W3:Y:S01]  /*32af0*/  LDL.LU R14, [R1+0x1000] ;  /* 0x00100000010e7983 */ /* 0x000ee20000300800 */
[----:B------:R-:W1:Y:S01]  /*32b00*/  LDCU UR6, c[0x0][0x39c] ;  /* 0x00007380ff0677ac */ /* 0x000e620008000800 */
[----:B----4-:R-:W-:Y:S01]  /*32b10*/  ISETP.LT.AND P4, PT, R21, UR7, !P0 ;  /* 0x0000000715007c0c */ /* 0x010fe2000c781270 */
[----:B------:R-:W5:Y:S01]  /*32b20*/  LDCU UR7, c[0x0][0x39c] ;  /* 0x00007380ff0777ac */ /* 0x000f620008000800 */
[----:B------:R-:W4:Y:S01]  /*32b30*/  LDL.LU R21, [R1+0xffc] ;  /* 0x000ffc0001157983 */ /* 0x000f220000300800 */
[----:B--2---:R-:W-:Y:S01]  /*32b40*/  ISETP.LT.AND P5, PT, R13, UR5, !P0 ;  /* 0x000000050d007c0c */ /* 0x004fe2000c7a1270 */
[----:B------:R-:W3:Y:S02]  /*32b50*/  LDCU UR5, c[0x0][0x39c] ;  /* 0x00007380ff0577ac */ /* 0x000ee40008000800 */
[----:B------:R-:W2:Y:S01]  /*32b60*/  LDL.LU R13, [R1+0xff8] ;  /* 0x000ff800010d7983 */ /* 0x000ea20000300800 */
[C---:B------:R-:W-:Y:S02]  /*32b70*/  LEA R8, P6, R0.reuse, R3, 0x2 ;  /* 0x0000000300087211 */ /* 0x040fe400078c10ff */
[----:B------:R-:W-:-:S02]  /*32b80*/  IADD3 R11, PT, PT, R0, UR4, RZ ;  /* 0x00000004000b7c10 */ /* 0x000fc4000fffe0ff */
[----:B------:R-:W-:Y:S02]  /*32b90*/  LEA.HI.X.SX32 R9, R0, R98, 0x2, P6 ;  /* 0x0000006200097211 */ /* 0x000fe400030f16ff */
[C---:B------:R-:W-:Y:S01]  /*32ba0*/  LEA R10, P6, R11.reuse, R3, 0x2 ;  /* 0x000000030b0a7211 */ /* 0x040fe200078c10ff */
[----:B------:R-:W-:-:S03]  /*32bb0*/  VIADD R0, R11, UR4 ;  /* 0x000000040b007c36 */ /* 0x000fc60008000000 */
[-C--:B------:R-:W-:Y:S01]  /*32bc0*/  LEA.HI.X.SX32 R11, R11, R98.reuse, 0x2, P6 ;  /* 0x000000620b0b7211 */ /* 0x080fe200030f16ff */
[----:B------:R1:W-:Y:S02]  /*32bd0*/  @P1 STG.E desc[UR8][R8.64], R112 ;  /* 0x0000007008001986 */ /* 0x0003e4000c101908 */
[C---:B-1----:R-:W-:Y:S02]  /*32be0*/  LEA R6, P6, R0.reuse, R3, 0x2 ;  /* 0x0000000300067211 */ /* 0x042fe400078c10ff */
[----:B------:R1:W-:Y:S02]  /*32bf0*/  @P3 STG.E desc[UR8][R10.64], R116 ;  /* 0x000000740a003986 */ /* 0x0003e4000c101908 */
[C---:B------:R-:W-:Y:S01]  /*32c00*/  LEA.HI.X.SX32 R7, R0.reuse, R98, 0x2, P6 ;  /* 0x0000006200077211 */ /* 0x040fe200030f16ff */
[----:B------:R-:W-:-:S04]  /*32c10*/  VIADD R5, R0, UR4 ;  /* 0x0000000400057c36 */ /* 0x000fc80008000000 */
[----:B------:R1:W-:Y:S01]  /*32c20*/  @P2 STG.E desc[UR8][R6.64], R113 ;  /* 0x0000007106002986 */ /* 0x0003e2000c101908 */
[C---:B------:R-:W-:Y:S01]  /*32c30*/  LEA R4, P6, R5.reuse, R3, 0x2 ;  /* 0x0000000305047211 */ /* 0x040fe200078c10ff */
[----:B------:R-:W-:-:S03]  /*32c40*/  VIADD R0, R5, UR4 ;  /* 0x0000000405007c36 */ /* 0x000fc60008000000 */
[----:B------:R-:W-:Y:S02]  /*32c50*/  LEA.HI.X.SX32 R5, R5, R98, 0x2, P6 ;  /* 0x0000006205057211 */ /* 0x000fe400030f16ff */
[----:B------:R-:W-:-:S04]  /*32c60*/  LEA R8, P6, R0, R3, 0x2 ;  /* 0x0000000300087211 */ /* 0x000fc800078c10ff */
        /* <DEDUP_REMOVED lines=10> */
[----:B------:R-:W3:Y:S02]  /*32d10*/  LDCU UR5, c[0x0][0x39c] ;  /* 0x00007380ff0577ac */ /* 0x000ee40008000800 */
[----:B------:R-:W5:Y:S01]  /*32d20*/  LDL.LU R14, [R1+0xfec] ;  /* 0x000fec00010e7983 */ /* 0x000f620000300800 */
[----:B----4-:R-:W-:Y:S01]  /*32d30*/  ISETP.LT.AND P4, PT, R21, UR6, !P0 ;  /* 0x0000000615007c0c */ /* 0x010fe2000c781270 */
[----:B------:R-:W5:Y:S02]  /*32d40*/  LDCU UR6, c[0x0][0x39c] ;  /* 0x00007380ff0677ac */ /* 0x000f640008000800 */
[----:B------:R-:W4:Y:S01]  /*32d50*/  LDL.LU R21, [R1+0xfe8] ;  /* 0x000fe80001157983 */ /* 0x000f220000300800 */
[----:B--2---:R-:W-:Y:S01]  /*32d60*/  ISETP.LT.AND P5, PT, R13, UR7, !P0 ;  /* 0x000000070d007c0c */ /* 0x004fe2000c7a1270 */
[----:B------:R-:W2:Y:S02]  /*32d70*/  LDCU UR7, c[0x0][0x39c] ;  /* 0x00007380ff0777ac */ /* 0x000ea40008000800 */
[----:B------:R-:W4:Y:S01]  /*32d80*/  LDL.LU R13, [R1+0xfe4] ;  /* 0x000fe400010d7983 */ /* 0x000f220000300800 */
[----:B------:R-:W-:-:S04]  /*32d90*/  IADD3 R12, PT, PT, R0, UR4, RZ ;  /* 0x00000004000c7c10 */ /* 0x000fc8000fffe0ff */
[C---:B-1----:R-:W-:Y:S01]  /*32da0*/  LEA R10, P6, R12.reuse, R3, 0x2 ;  /* 0x000000030c0a7211 */ /* 0x042fe200078c10ff */
[----:B------:R-:W-:-:S03]  /*32db0*/  VIADD R0, R12, UR4 ;  /* 0x000000040c007c36 */ /* 0x000fc60008000000 */
[----:B------:R-:W-:Y:S02]  /*32dc0*/  LEA.HI.X.SX32 R11, R12, R98, 0x2, P6 ;  /* 0x000000620c0b7211 */ /* 0x000fe400030f16ff */
[C---:B------:R-:W-:Y:S01]  /*32dd0*/  LEA R6, P6, R0.reuse, R3, 0x2 ;  /* 0x0000000300067211 */ /* 0x040fe200078c10ff */
[----:B------:R-:W-:-:S03]  /*32de0*/  VIADD R5, R0, UR4 ;  /* 0x0000000400057c36 */ /* 0x000fc60008000000 */
[-C--:B------:R-:W-:Y:S01]  /*32df0*/  LEA.HI.X.SX32 R7, R0, R98.reuse, 0x2, P6 ;  /* 0x0000006200077211 */ /* 0x080fe200030f16ff */
[----:B------:R1:W-:Y:S01]  /*32e00*/  @P1 STG.E desc[UR8][R10.64], R118 ;  /* 0x000000760a001986 */ /* 0x0003e2000c101908 */
[C---:B------:R-:W-:Y:S01]  /*32e10*/  LEA R4, P6, R5.reuse, R3, 0x2 ;  /* 0x0000000305047211 */ /* 0x040fe200078c10ff */
[C---:B------:R-:W-:Y:S02]  /*32e20*/  VIADD R0, R5.reuse, UR4 ;  /* 0x0000000405007c36 */ /* 0x040fe40008000000 */
[----:B------:R2:W-:Y:S01]  /*32e30*/  @P3 STG.E desc[UR8][R6.64], R115 ;  /* 0x0000007306003986 */ /* 0x0005e2000c101908 */
[----:B------:R-:W-:-:S05]  /*32e40*/  LEA.HI.X.SX32 R5, R5, R98, 0x2, P6 ;  /* 0x0000006205057211 */ /* 0x000fca00030f16ff */
[----:B------:R2:W-:Y:S01]  /*32e50*/  @P2 STG.E desc[UR8][R4.64], R119 ;  /* 0x0000007704002986 */ /* 0x0005e2000c101908 */
[CC--:B------:R-:W-:Y:S02]  /*32e60*/  LEA R8, P6, R0.reuse, R3.reuse, 0x2 ;  /* 0x0000000300087211 */ /* 0x0c0fe400078c10ff */
[C---:B-1----:R-:W-:Y:S02]  /*32e70*/  IADD3 R11, PT, PT, R0.reuse, UR4, RZ ;  /* 0x00000004000b7c10 */ /* 0x042fe4000fffe0ff */
[----:B------:R-:W-:Y:S02]  /*32e80*/  LEA.HI.X.SX32 R9, R0, R98, 0x2, P6 ;  /* 0x0000006200097211 */ /* 0x000fe400030f16ff */
[C---:B------:R-:W-:Y:S01]  /*32e90*/  LEA R10, P6, R11.reuse, R3, 0x2 ;  /* 0x000000030b0a7211 */ /* 0x040fe200078c10ff */
[----:B------:R-:W-:-:S03]  /*32ea0*/  VIADD R0, R11, UR4 ;  /* 0x000000040b007c36 */ /* 0x000fc60008000000 */
[----:B------:R-:W-:Y:S01]  /*32eb0*/  LEA.HI.X.SX32 R11, R11, R98, 0x2, P6 ;  /* 0x000000620b0b7211 */ /* 0x000fe200030f16ff */
[----:B------:R1:W-:Y:S04]  /*32ec0*/  @P4 STG.E desc[UR8][R8.64], R88 ;  /* 0x0000005808004986 */ /* 0x0003e8000c101908 */
[----:B------:R1:W-:Y:S01]  /*32ed0*/  @P5 STG.E desc[UR8][R10.64], R68 ;  /* 0x000000440a005986 */ /* 0x0003e2000c101908 */
[----:B---3--:R-:W-:Y:S01]  /*32ee0*/  ISETP.LT.AND P1, PT, R20, UR5, !P0 ;  /* 0x0000000514007c0c */ /* 0x008fe2000c721270 */
[----:B------:R-:W4:Y:S02]  /*32ef0*/  LDCU UR5, c[0x0][0x39c] ;  /* 0x00007380ff0577ac */ /* 0x000f240008000800 */
[----:B------:R-:W3:Y:S01]  /*32f00*/  LDL.LU R20, [R1+0xfe0] ;  /* 0x000fe00001147983 */ /* 0x000ee20000300800 */
[----:B-----5:R-:W-:Y:S01]  /*32f10*/  ISETP.LT.AND P3, PT, R15, UR6, !P0 ;  /* 0x000000060f007c0c */ /* 0x020fe2000c761270 */
[----:B------:R-:W5:Y:S02]  /*32f20*/  LDCU UR6, c[0x0][0x39c] ;  /* 0x00007380ff0677ac */ /* 0x000f640008000800 */
[----:B------:R-:W3:Y:S01]  /*32f30*/  LDL.LU R15, [R1+0xfdc] ;  /* 0x000fdc00010f7983 */ /* 0x000ee20000300800 */
[----:B--2---:R-:W-:Y:S01]  /*32f40*/  ISETP.LT.AND P2, PT, R14, UR7, !P0 ;  /* 0x000000070e007c0c */ /* 0x004fe2000c741270 */
[----:B------:R-:W3:Y:S02]  /*32f50*/  LDCU UR7, c[0x0][0x39c] ;  /* 0x00007380ff0777ac */ /* 0x000ee40008000800 */
[----:B------:R-:W2:Y:S01]  /*32f60*/  LDL.LU R14, [R1+0xfd8] ;  /* 0x000fd800010e7983 */ /* 0x000ea20000300800 */
[----:B----4-:R-:W-:Y:S01]  /*32f70*/  ISETP.LT.AND P4, PT, R21, UR5, !P0 ;  /* 0x0000000515007c0c */ /* 0x010fe2000c781270 */
[----:B------:R-:W4:Y:S02]  /*32f80*/  LDCU UR5, c[0x0][0x39c] ;  /* 0x00007380ff0577ac */ /* 0x000f240008000800 */
[----:B------:R-:W2:Y:S01]  /*32f90*/  LDL.LU R21, [R1+0xfd4] ;  /* 0x000fd40001157983 */ /* 0x000ea20000300800 */
[----:B-----5:R-:W-:Y:S01]  /*32fa0*/  ISETP.LT.AND P5, PT, R13, UR6, !P0 ;  /* 0x000000060d007c0c */ /* 0x020fe2000c7a1270 */
[----:B------:R-:W-:-:S02]  /*32fb0*/  VIADD R12, R0, UR4 ;  /* 0x00000004000c7c36 */ /* 0x000fc40008000000 */
[----:B------:R-:W5:Y:S01]  /*32fc0*/  LDL.LU R13, [R1+0xfd0] ;  /* 0x000fd000010d7983 */ /* 0x000f620000300800 */
[CC--:B------:R-:W-:Y:S01]  /*32fd0*/  LEA R6, P6, R0.reuse, R3.reuse, 0x2 ;  /* 0x0000000300067211 */ /* 0x0c0fe200078c10ff */
[----:B------:R-:W2:Y:S03]  /*32fe0*/  LDCU UR6, c[0x0][0x39c] ;  /* 0x00007380ff0677ac */ /* 0x000ea60008000800 */
[----:B------:R-:W-:Y:S02]  /*32ff0*/  LEA.HI.X.SX32 R7, R0, R98, 0x2, P6 ;  /* 0x0000006200077211 */ /* 0x000fe400030f16ff */
[C---:B------:R-:W-:Y:S01]  /*33000*/  LEA R4, P6, R12.reuse, R3, 0x2 ;  /* 0x000000030c047211 */ /* 0x040fe200078c10ff */
[----:B------:R-:W-:-:S03]  /*33010*/  VIADD R0, R12, UR4 ;  /* 0x000000040c007c36 */ /* 0x000fc60008000000 */
[----:B------:R-:W-:Y:S01]  /*33020*/  LEA.HI.X.SX32 R5, R12, R98, 0x2, P6 ;  /* 0x000000620c057211 */ /* 0x000fe200030f16ff */
[----:B------:R4:W-:Y:S01]  /*33030*/  @P1 STG.E desc[UR8][R6.64], R89 ;  /* 0x0000005906001986 */ /* 0x0009e2000c101908 */
[----:B-1----:R-:W-:-:S03]  /*33040*/  LEA R8, P6, R0, R3, 0x2 ;  /* 0x0000000300087211 */ /* 0x002fc600078c10ff */
[----:B------:R1:W-:Y:S01]  /*33050*/  @P3 STG.E desc[UR8][R4.64], R69 ;  /* 0x0000004504003986 */ /* 0x0003e2000c101908 */
[C---:B------:R-:W-:Y:S02]  /*33060*/  LEA.HI.X.SX32 R9, R0.reuse, R98, 0x2, P6 ;  /* 0x0000006200097211 */ /* 0x040fe400030f16ff */
[----:B------:R-:W-:-:S03]  /*33070*/  IADD3 R11, PT, PT, R0, UR4, RZ ;  /* 0x00000004000b7c10 */ /* 0x000fc6000fffe0ff */
[----:B------:R1:W-:Y:S01]  /*33080*/  @P2 STG.E desc[UR8][R8.64], R90 ;  /* 0x0000005a08002986 */ /* 0x0003e2000c101908 */
[C---:B------:R-:W-:Y:S01]  /*33090*/  LEA R10, P6, R11.reuse, R3, 0x2 ;  /* 0x000000030b0a7211 */ /* 0x040fe200078c10ff */
[----:B------:R-:W-:-:S03]  /*330a0*/  VIADD R0, R11, UR4 ;  /* 0x000000040b007c36 */ /* 0x000fc60008000000 */
[----:B------:R-:W-:Y:S02]  /*330b0*/  LEA.HI.X.SX32 R11, R11, R98, 0x2, P6 ;  /* 0x000000620b0b7211 */ /* 0x000fe400030f16ff */
[----:B----4-:R-:W-:-:S04]  /*330c0*/  LEA R6, P6, R0, R3, 0x2 ;  /* 0x0000000300067211 */ /* 0x010fc800078c10ff */
[----:B------:R-:W-:Y:S01]  /*330d0*/  LEA.HI.X.SX32 R7, R0, R98, 0x2, P6 ;  /* 0x0000006200077211 */ /* 0x000fe200030f16ff */
[----:B------:R4:W-:Y:S04]  /*330e0*/  @P4 STG.E desc[UR8][R10.64], R70 ;  /* 0x000000460a004986 */ /* 0x0009e8000c101908 */
[----:B------:R1:W-:Y:S01]  /*330f0*/  @P5 STG.E desc[UR8][R6.64], R91 ;  /* 0x0000005b06005986 */ /* 0x0003e2000c101908 */
[----:B---3--:R-:W-:Y:S01]  /*33100*/  ISETP.LT.AND P1, PT, R20, UR7, !P0 ;  /* 0x0000000714007c0c */ /* 0x008fe2000c721270 */
[----:B------:R-:W3:Y:S02]  /*33110*/  LDCU UR7, c[0x0][0x39c] ;  /* 0x00007380ff0777ac */ /* 0x000ee40008000800 */
[----:B------:R-:W4:Y:S01]  /*33120*/  LDL.LU R20, [R1+0xfcc] ;  /* 0x000fcc0001147983 */ /* 0x000f220000300800 */
[----:B------:R-:W-:Y:S01]  /*33130*/  ISETP.LT.AND P3, PT, R15, UR5, !P0 ;  /* 0x000000050f007c0c */ /* 0x000fe2000c761270 */
[----:B------:R-:W5:Y:S02]  /*33140*/  LDCU UR5, c[0x0][0x39c] ;  /* 0x00007380ff0577ac */ /* 0x000f640008000800 */
[----:B------:R-:W4:Y:S01]  /*33150*/  LDL.LU R15, [R1+0xfc8] ;  /* 0x000fc800010f7983 */ /* 0x000f220000300800 */
[----:B--2---:R-:W-:Y:S01]  /*33160*/  ISETP.LT.AND P2, PT, R14, UR6, !P0 ;  /* 0x000000060e007c0c */ /* 0x004fe2000c741270 */
[----:B-1----:R-:W-:-:S02]  /*33170*/  VIADD R5, R0, UR4 ;  /* 0x0000000400057c36 */ /* 0x002fc40008000000 */
[----:B------:R-:W2:Y:S01]  /*33180*/  LDL.LU R14, [R1+0xfc4] ;  /* 0x000fc400010e7983 */ /* 0x000ea20000300800 */
[----:B------:R-:W1:Y:S01]  /*33190*/  LDCU UR6, c[0x0][0x39c] ;  /* 0x00007380ff0677ac */ /* 0x000e620008000800 */
[----:B---3--:R-:W-:Y:S01]  /*331a0*/  ISETP.LT.AND P4, PT, R21, UR7, !P0 ;  /* 0x0000000715007c0c */ /* 0x008fe2000c781270 */
[----:B------:R-:W3:Y:S01]  /*331b0*/  LDCU UR7, c[0x0][0x39c] ;  /* 0x00007380ff0777ac */ /* 0x000ee20008000800 */
[----:B------:R-:W2:Y:S01]  /*331c0*/  LDL.LU R21, [R1+0xfc0] ;  /* 0x000fc00001157983 */ /* 0x000ea20000300800 */
[----:B-----5:R-:W-:Y:S01]  /*331d0*/  ISETP.LT.AND P5, PT, R13, UR5, !P0 ;  /* 0x000000050d007c0c */ /* 0x020fe2000c7a1270 */
[C---:B------:R-:W-:Y:S02]  /*331e0*/  VIADD R0, R5.reuse, UR4 ;  /* 0x0000000405007c36 */ /* 0x040fe40008000000 */
[----:B------:R-:W5:Y:S01]  /*331f0*/  LDL.LU R13, [R1+0xfbc] ;  /* 0x000fbc00010d7983 */ /* 0x000f620000300800 */
[C---:B------:R-:W-:Y:S01]  /*33200*/  LEA R4, P6, R5.reuse, R3, 0x2 ;  /* 0x0000000305047211 */ /* 0x040fe200078c10ff */
[----:B------:R-:W2:Y:S03]  /*33210*/  LDCU UR5, c[0x0][0x39c] ;  /* 0x00007380ff0577ac */ /* 0x000ea60008000800 */
[----:B------:R-:W-:-:S02]  /*33220*/  LEA.HI.X.SX32 R5, R5, R98, 0x2, P6 ;  /* 0x0000006205057211 */ /* 0x000fc400030f16ff */
[CC--:B------:R-:W-:Y:S02]  /*33230*/  LEA R8, P6, R0.reuse, R3.reuse, 0x2 ;  /* 0x0000000300087211 */ /* 0x0c0fe400078c10ff */
[C---:B------:R-:W-:Y:S02]  /*33240*/  IADD3 R12, PT, PT, R0.reuse, UR4, RZ ;  /* 0x00000004000c7c10 */ /* 0x040fe4000fffe0ff */
[----:B------:R-:W-:Y:S01]  /*33250*/  LEA.HI.X.SX32 R9, R0, R98, 0x2, P6 ;  /* 0x0000006200097211 */ /* 0x000fe200030f16ff */
[----:B------:R1:W-:Y:S01]  /*33260*/  @P1 STG.E desc[UR8][R4.64], R71 ;  /* 0x0000004704001986 */ /* 0x0003e2000c101908 */
[----:B----4-:R-:W-:-:S03]  /*33270*/  LEA R10, P6, R12, R3, 0x2 ;  /* 0x000000030c0a7211 */ /* 0x010fc600078c10ff */
[----:B------:R4:W-:Y:S01]  /*33280*/  @P3 STG.E desc[UR8][R8.64], R120 ;  /* 0x0000007808003986 */ /* 0x0009e2000c101908 */
[C---:B------:R-:W-:Y:S01]  /*33290*/  LEA.HI.X.SX32 R11, R12.reuse, R98, 0x2, P6 ;  /* 0x000000620c0b7211 */ /* 0x040fe200030f16ff */
[----:B------:R-:W-:-:S04]  /*332a0*/  VIADD R0, R12, UR4 ;  /* 0x000000040c007c36 */ /* 0x000fc80008000000 */
[----:B------:R2:W-:Y:S01]  /*332b0*/  @P2 STG.E desc[UR8][R10.64], R132 ;  /* 0x000000840a002986 */ /* 0x0005e2000c101908 */
[C---:B------:R-:W-:Y:S01]  /*332c0*/  LEA R6, P6, R0.reuse, R3, 0x2 ;  /* 0x0000000300067211 */ /* 0x040fe200078c10ff */
[----:B-1----:R-:W-:-:S03]  /*332d0*/  VIADD R5, R0, UR4 ;  /* 0x0000000400057c36 */ /* 0x002fc60008000000 */
[----:B------:R-:W-:Y:S02]  /*332e0*/  LEA.HI.X.SX32 R7, R0, R98, 0x2, P6 ;  /* 0x0000006200077211 */ /* 0x000fe400030f16ff */
[C---:B------:R-:W-:Y:S01]  /*332f0*/  LEA R4, P6, R5.reuse, R3, 0x2 ;  /* 0x0000000305047211 */ /* 0x040fe200078c10ff */
[----:B------:R-:W-:-:S03]  /*33300*/  VIADD R0, R5, UR4 ;  /* 0x0000000405007c36 */ /* 0x000fc60008000000 */
[----:B------:R-:W-:Y:S01]  /*33310*/  LEA.HI.X.SX32 R5, R5, R98, 0x2, P6 ;  /* 0x0000006205057211 */ /* 0x000fe200030f16ff */
[----:B------:R1:W-:Y:S04]  /*33320*/  @P4 STG.E desc[UR8][R6.64], R121 ;  /* 0x0000007906004986 */ /* 0x0003e8000c101908 */
[----:B------:R1:W-:Y:S01]  /*33330*/  @P5 STG.E desc[UR8][R4.64], R133 ;  /* 0x0000008504005986 */ /* 0x0003e2000c101908 */
[----:B------:R-:W-:Y:S01]  /*33340*/  ISETP.LT.AND P1, PT, R20, UR6, !P0 ;  /* 0x0000000614007c0c */ /* 0x000fe2000c721270 */
[----:B------:R-:W1:Y:S02]  /*33350*/  LDCU UR6, c[0x0][0x39c] ;  /* 0x00007380ff0677ac */ /* 0x000e640008000800 */
[----:B------:R-:W4:Y:S01]  /*33360*/  LDL.LU R20, [R1+0xfb8] ;  /* 0x000fb80001147983 */ /* 0x000f220000300800 */
[----:B---3--:R-:W-:Y:S01]  /*33370*/  ISETP.LT.AND P3, PT, R15, UR7, !P0 ;  /* 0x000000070f007c0c */ /* 0x008fe2000c761270 */
[----:B------:R-:W5:Y:S02]  /*33380*/  LDCU UR7, c[0x0][0x39c] ;  /* 0x00007380ff0777ac */ /* 0x000f640008000800 */
[----:B------:R-:W3:Y:S01]  /*33390*/  LDL.LU R15, [R1+0xfb4] ;  /* 0x000fb400010f7983 */ /* 0x000ee20000300800 */
[----:B--2---:R-:W-:Y:S01]  /*333a0*/  ISETP.LT.AND P2, PT, R14, UR5, !P0 ;  /* 0x000000050e007c0c */ /* 0x004fe2000c741270 */
[----:B------:R-:W2:Y:S02]  /*333b0*/  LDCU UR5, c[0x0][0x39c] ;  /* 0x00007380ff0577ac */ /* 0x000ea40008000800 */
[----:B------:R-:W3:Y:S01]  /*333c0*/  LDL.LU R14, [R1+0xfb0] ;  /* 0x000fb000010e7983 */ /* 0x000ee20000300800 */
[----:B-1----:R-:W-:Y:S01]  /*333d0*/  ISETP.LT.AND P4, PT, R21, UR6, !P0 ;  /* 0x0000000615007c0c */ /* 0x002fe2000c781270 */
[----:B------:R-:W3:Y:S02]  /*333e0*/  LDCU UR6, c[0x0][0x39c] ;  /* 0x00007380ff0677ac */ /* 0x000ee40008000800 */
[----:B------:R-:W3:Y:S01]  /*333f0*/  LDL.LU R21, [R1+0xfac] ;  /* 0x000fac0001157983 */ /* 0x000ee20000300800 */
[----:B-----5:R-:W-:Y:S01]  /*33400*/  ISETP.LT.AND P5, PT, R13, UR7, !P0 ;  /* 0x000000070d007c0c */ /* 0x020fe2000c7a1270 */
[----:B------:R-:W1:Y:S02]  /*33410*/  LDCU UR7, c[0x0][0x39c] ;  /* 0x00007380ff0777ac */ /* 0x000e640008000800 */
[----:B------:R-:W5:Y:S01]  /*33420*/  LDL.LU R13, [R1+0xfa8] ;  /* 0x000fa800010d7983 */ /* 0x000f620000300800 */
[----:B----4-:R-:W-:-:S02]  /*33430*/  LEA R8, P6, R0, R3, 0x2 ;  /* 0x0000000300087211 */ /* 0x010fc400078c10ff */
[C---:B------:R-:W-:Y:S02]  /*33440*/  IADD3 R11, PT, PT, R0.reuse, UR4, RZ ;  /* 0x00000004000b7c10 */ /* 0x040fe4000fffe0ff */
[----:B------:R-:W-:Y:S02]  /*33450*/  LEA.HI.X.SX32 R9, R0, R98, 0x2, P6 ;  /* 0x0000006200097211 */ /* 0x000fe400030f16ff */
[C---:B------:R-:W-:Y:S01]  /*33460*/  LEA R10, P6, R11.reuse, R3, 0x2 ;  /* 0x000000030b0a7211 */ /* 0x040fe200078c10ff */
[----:B------:R-:W-:-:S03]  /*33470*/  VIADD R0, R11, UR4 ;  /* 0x000000040b007c36 */ /* 0x000fc60008000000 */
[----:B------:R-:W-:Y:S01]  /*33480*/  LEA.HI.X.SX32 R11, R11, R98, 0x2, P6 ;  /* 0x000000620b0b7211 */ /* 0x000fe200030f16ff */
[----:B------:R4:W-:Y:S01]  /*33490*/  @P1 STG.E desc[UR8][R8.64], R122 ;  /* 0x0000007a08001986 */ /* 0x0009e2000c101908 */
[----:B------:R-:W-:-:S03]  /*334a0*/  LEA R6, P6, R0, R3, 0x2 ;  /* 0x0000000300067211 */ /* 0x000fc600078c10ff */
[----:B------:R1:W-:Y:S01]  /*334b0*/  @P3 STG.E desc[UR8][R10.64], R134 ;  /* 0x000000860a003986 */ /* 0x0003e2000c101908 */
[C---:B------:R-:W-:Y:S01]  /*334c0*/  LEA.HI.X.SX32 R7, R0.reuse, R98, 0x2, P6 ;  /* 0x0000006200077211 */ /* 0x040fe200030f16ff */
[----:B------:R-:W-:-:S04]  /*334d0*/  VIADD R12, R0, UR4 ;  /* 0x00000004000c7c36 */ /* 0x000fc80008000000 */
        /* <DEDUP_REMOVED lines=8> */
[----:B--2---:R-:W-:Y:S01]  /*33560*/  ISETP.LT.AND P1, PT, R20, UR5, !P0 ;  /* 0x0000000514007c0c */ /* 0x004fe2000c721270 */
[----:B------:R-:W2:Y:S02]  /*33570*/  LDCU UR5, c[0x0][0x39c] ;  /* 0x00007380ff0577ac */ /* 0x000ea40008000800 */
[----:B------:R-:W4:Y:S01]  /*33580*/  LDL.LU R20, [R1+0xfa4] ;  /* 0x000fa40001147983 */ /* 0x000f220000300800 */
[----:B---3--:R-:W-:Y:S01]  /*33590*/  ISETP.LT.AND P3, PT, R15, UR6, !P0 ;  /* 0x000000060f007c0c */ /* 0x008fe2000c761270 */
[----:B------:R-:W5:Y:S02]  /*335a0*/  LDCU UR6, c[0x0][0x39c] ;  /* 0x00007380ff0677ac */ /* 0x000f640008000800 */
[----:B------:R-:W3:Y:S01]  /*335b0*/  LDL.LU R15, [R1+0xfa0] ;  /* 0x000fa000010f7983 */ /* 0x000ee20000300800 */
[----:B-1----:R-:W-:Y:S01]  /*335c0*/  ISETP.LT.AND P2, PT, R14, UR7, !P0 ;  /* 0x000000070e007c0c */ /* 0x002fe2000c741270 */
[----:B------:R-:W1:Y:S02]  /*335d0*/  LDCU UR7, c[0x0][0x39c] ;  /* 0x00007380ff0777ac */ /* 0x000e640008000800 */
[----:B------:R-:W3:Y:S01]  /*335e0*/  LDL.LU R14, [R1+0xf9c] ;  /* 0x000f9c00010e7983 */ /* 0x000ee20000300800 */
[----:B--2---:R-:W-:Y:S01]  /*335f0*/  ISETP.LT.AND P4, PT, R21, UR5, !P0 ;  /* 0x0000000515007c0c */ /* 0x004fe2000c781270 */
[----:B------:R-:W3:Y:S02]  /*33600*/  LDCU UR5, c[0x0][0x39c] ;  /* 0x00007380ff0577ac */ /* 0x000ee40008000800 */
[----:B------:R-:W2:Y:S01]  /*33610*/  LDL.LU R21, [R1+0xf98] ;  /* 0x000f980001157983 */ /* 0x000ea20000300800 */
[----:B-----5:R-:W-:Y:S01]  /*33620*/  ISETP.LT.AND P5, PT, R13, UR6, !P0 ;  /* 0x000000060d007c0c */ /* 0x020fe2000c7a1270 */
[----:B------:R-:W5:Y:S02]  /*33630*/  LDCU UR6, c[0x0][0x39c] ;  /* 0x00007380ff0677ac */ /* 0x000f640008000800 */
[----:B------:R-:W2:Y:S01]  /*33640*/  LDL.LU R13, [R1+0xf94] ;  /* 0x000f9400010d7983 */ /* 0x000ea20000300800 */
[----:B------:R-:W-:-:S04]  /*33650*/  IADD3 R11, PT, PT, R0, UR4, RZ ;  /* 0x00000004000b7c10 */ /* 0x000fc8000fffe0ff */
[C---:B------:R-:W-:Y:S01]  /*33660*/  LEA R10, P6, R11.reuse, R3, 0x2 ;  /* 0x000000030b0a7211 */ /* 0x040fe200078c10ff */
[----:B------:R-:W-:-:S03]  /*33670*/  VIADD R0, R11, UR4 ;  /* 0x000000040b007c36 */ /* 0x000fc60008000000 */
[----:B------:R-:W-:Y:S02]  /*33680*/  LEA.HI.X.SX32 R11, R11, R98, 0x2, P6 ;  /* 0x000000620b0b7211 */ /* 0x000fe400030f16ff */
[C---:B------:R-:W-:Y:S01]  /*33690*/  LEA R6, P6, R0.reuse, R3, 0x2 ;  /* 0x0000000300067211 */ /* 0x040fe200078c10ff */
[----:B----4-:R-:W-:-:S03]  /*336a0*/  VIADD R5, R0, UR4 ;  /* 0x0000000400057c36 */ /* 0x010fc60008000000 */
[-C--:B------:R-:W-:Y:S01]  /*336b0*/  LEA.HI.X.SX32 R7, R0, R98.reuse, 0x2, P6 ;  /* 0x0000006200077211 */ /* 0x080fe200030f16ff */
[----:B------:R4:W-:Y:S01]  /*336c0*/  @P1 STG.E desc[UR8][R10.64], R136 ;  /* 0x000000880a001986 */ /* 0x0009e2000c101908 */
[C---:B------:R-:W-:Y:S01]  /*336d0*/  LEA R4, P6, R5.reuse, R3, 0x2 ;  /* 0x0000000305047211 */ /* 0x040fe200078c10ff */
[C---:B------:R-:W-:Y:S02]  /*336e0*/  VIADD R0, R5.reuse, UR4 ;  /* 0x0000000405007c36 */ /* 0x040fe40008000000 */
[----:B------:R-:W-:Y:S01]  /*336f0*/  @P3 STG.E desc[UR8][R6.64], R93 ;  /* 0x0000005d06003986 */ /* 0x000fe2000c101908 */
[----:B------:R-:W-:-:S05]  /*33700*/  LEA.HI.X.SX32 R5, R5, R98, 0x2, P6 ;  /* 0x0000006205057211 */ /* 0x000fca00030f16ff */
[----:B------:R1:W-:Y:S01]  /*33710*/  @P2 STG.E desc[UR8][R4.64], R137 ;  /* 0x0000008904002986 */ /* 0x0003e2000c101908 */
[CC--:B------:R-:W-:Y:S02]  /*33720*/  LEA R8, P6, R0.reuse, R3.reuse, 0x2 ;  /* 0x0000000300087211 */ /* 0x0c0fe400078c10ff */
[C---:B------:R-:W-:Y:S02]  /*33730*/  IADD3 R12, PT, PT, R0.reuse, UR4, RZ ;  /* 0x00000004000c7c10 */ /* 0x040fe4000fffe0ff */
[----:B------:R-:W-:Y:S02]  /*33740*/  LEA.HI.X.SX32 R9, R0, R98, 0x2, P6 ;  /* 0x0000006200097211 */ /* 0x000fe400030f16ff */
[----:B----4-:R-:W-:-:S04]  /*33750*/  LEA R10, P6, R12, R3, 0x2 ;  /* 0x000000030c0a7211 */ /* 0x010fc800078c10ff */
[----:B------:R-:W-:Y:S01]  /*33760*/  LEA.HI.X.SX32 R11, R12, R98, 0x2, P6 ;  /* 0x000000620c0b7211 */ /* 0x000fe200030f16ff */
[----:B------:R4:W-:Y:S04]  /*33770*/  @P4 STG.E desc[UR8][R8.64], R94 ;  /* 0x0000005e08004986 */ /* 0x0009e8000c101908 */
[----:B------:R1:W-:Y:S02]  /*33780*/  @P5 STG.E desc[UR8][R10.64], R138 ;  /* 0x0000008a0a005986 */ /* 0x0003e4000c101908 */
[----:B-1----:R-:W-:Y:S01]  /*33790*/  ISETP.LT.AND P1, PT, R20, UR7, !P0 ;  /* 0x0000000714007c0c */ /* 0x002fe2000c721270 */
[----:B------:R-:W2:Y:S01]  /*337a0*/  LDCU UR7, c[0x0][0x39c] ;  /* 0x00007380ff0777ac */ /* 0x000ea20008000800 */
[----:B------:R-:W4:Y:S01]  /*337b0*/  LDL.LU R20, [R1+0xf90] ;  /* 0x000f900001147983 */ /* 0x000f220000300800 */
[----:B---3--:R-:W-:Y:S01]  /*337c0*/  ISETP.LT.AND P3, PT, R15, UR5, !P0 ;  /* 0x000000050f007c0c */ /* 0x008fe2000c761270 */
[----:B------:R-:W1:Y:S02]  /*337d0*/  LDCU UR5, c[0x0][0x39c] ;  /* 0x00007380ff0577ac */ /* 0x000e640008000800 */
[----:B------:R-:W3:Y:S01]  /*337e0*/  LDL.LU R15, [R1+0xf8c] ;  /* 0x000f8c00010f7983 */ /* 0x000ee20000300800 */
[----:B-----5:R-:W-:Y:S01]  /*337f0*/  ISETP.LT.AND P2, PT, R14, UR6, !P0 ;  /* 0x000000060e007c0c */ /* 0x020fe2000c741270 */
[----:B------:R-:W-:-:S02]  /*33800*/  VIADD R0, R12, UR4 ;  /* 0x000000040c007c36 */ /* 0x000fc40008000000 */
[----:B------:R-:W5:Y:S01]  /*33810*/  LDL.LU R14, [R1+0xf88] ;  /* 0x000f8800010e7983 */ /* 0x000f620000300800 */
[----:B------:R-:W1:Y:S01]  /*33820*/  LDCU UR6, c[0x0][0x39c] ;  /* 0x00007380ff0677ac */ /* 0x000e620008000800 */
[----:B--2---:R-:W-:Y:S01]  /*33830*/  ISETP.LT.AND P4, PT, R21, UR7, !P0 ;  /* 0x0000000715007c0c */ /* 0x004fe2000c781270 */
[----:B------:R-:W3:Y:S01]  /*33840*/  LDCU UR7, c[0x0][0x39c] ;  /* 0x00007380ff0777ac */ /* 0x000ee20008000800 */
[----:B------:R-:W2:Y:S01]  /*33850*/  LDL.LU R21, [R1+0xf84] ;  /* 0x000f840001157983 */ /* 0x000ea20000300800 */
[----:B-1----:R-:W-:Y:S01]  /*33860*/  ISETP.LT.AND P5, PT, R13, UR5, !P0 ;  /* 0x000000050d007c0c */ /* 0x002fe2000c7a1270 */
[C---:B------:R-:W-:Y:S02]  /*33870*/  VIADD R5, R0.reuse, UR4 ;  /* 0x0000000400057c36 */ /* 0x040fe40008000000 */
[----:B------:R-:W2:Y:S01]  /*33880*/  LDL.LU R13, [R1+0xf80] ;  /* 0x000f8000010d7983 */ /* 0x000ea20000300800 */
[C---:B------:R-:W-:Y:S01]  /*33890*/  LEA R6, P6, R0.reuse, R3, 0x2 ;  /* 0x0000000300067211 */ /* 0x040fe200078c10ff */
[----:B------:R-:W5:Y:S03]  /*338a0*/  LDCU UR5, c[0x0][0x39c] ;  /* 0x00007380ff0577ac */ /* 0x000f660008000800 */
[----:B------:R-:W-:-:S02]  /*338b0*/  LEA.HI.X.SX32 R7, R0, R98, 0x2, P6 ;  /* 0x0000006200077211 */ /* 0x000fc400030f16ff */
[C---:B------:R-:W-:Y:S01]  /*338c0*/  LEA R4, P6, R5.reuse, R3, 0x2 ;  /* 0x0000000305047211 */ /* 0x040fe200078c10ff */
[----:B------:R-:W-:-:S03]  /*338d0*/  VIADD R0, R5, UR4 ;  /* 0x0000000405007c36 */ /* 0x000fc60008000000 */
[----:B------:R-:W-:Y:S01]  /*338e0*/  LEA.HI.X.SX32 R5, R5, R98, 0x2, P6 ;  /* 0x0000006205057211 */ /* 0x000fe200030f16ff */
[----:B------:R1:W-:Y:S01]  /*338f0*/  @P1 STG.E desc[UR8][R6.64], R95 ;  /* 0x0000005f06001986 */ /* 0x0003e2000c101908 */
[----:B----4-:R-:W-:-:S03]  /*33900*/  LEA R8, P6, R0, R3, 0x2 ;  /* 0x0000000300087211 */ /* 0x010fc600078c10ff */
[----:B------:R4:W-:Y:S01]  /*33910*/  @P3 STG.E desc[UR8][R4.64], R139 ;  /* 0x0000008b04003986 */ /* 0x0009e2000c101908 */
[C---:B------:R-:W-:Y:S02]  /*33920*/  LEA.HI.X.SX32 R9, R0.reuse, R98, 0x2, P6 ;  /* 0x0000006200097211 */ /* 0x040fe400030f16ff */
[----:B------:R-:W-:-:S03]  /*33930*/  IADD3 R11, PT, PT, R0, UR4, RZ ;  /* 0x00000004000b7c10 */ /* 0x000fc6000fffe0ff */
        /* <DEDUP_REMOVED lines=9> */
[----:B------:R-:W2:Y:S02]  /*339d0*/  LDCU UR6, c[0x0][0x39c] ;  /* 0x00007380ff0677ac */ /* 0x000ea40008000800 */
[----:B------:R-:W4:Y:S01]  /*339e0*/  LDL.LU R20, [R1+0xf6c] ;  /* 0x000f6c0001147983 */ /* 0x000f220000300800 */
[----:B---3--:R-:W-:Y:S01]  /*339f0*/  ISETP.LT.AND P3, PT, R15, UR7, !P0 ;  /* 0x000000070f007c0c */ /* 0x008fe2000c761270 */
[----:B------:R-:W3:Y:S02]  /*33a00*/  LDCU UR7, c[0x0][0x39c] ;  /* 0x00007380ff0777ac */ /* 0x000ee40008000800 */
[----:B------:R-:W4:Y:S01]  /*33a10*/  LDL.LU R15, [R1+0xf68] ;  /* 0x000f6800010f7983 */ /* 0x000f220000300800 */
[----:B-----5:R-:W-:Y:S01]  /*33a20*/  ISETP.LT.AND P2, PT, R14, UR5, !P0 ;  /* 0x000000050e007c0c */ /* 0x020fe2000c741270 */
[----:B------:R-:W-:-:S02]  /*33a30*/  VIADD R12, R0, UR4 ;  /* 0x00000004000c7c36 */ /* 0x000fc40008000000 */
[----:B------:R-:W5:Y:S01]  /*33a40*/  LDL.LU R14, [R1+0xf64] ;  /* 0x000f6400010e7983 */ /* 0x000f620000300800 */
[----:B------:R-:W1:Y:S01]  /*33a50*/  LDCU UR5, c[0x0][0x39c] ;  /* 0x00007380ff0577ac */ /* 0x000e620008000800 */
[----:B--2---:R-:W-:Y:S01]  /*33a60*/  ISETP.LT.AND P4, PT, R21, UR6, !P0 ;  /* 0x0000000615007c0c */ /* 0x004fe2000c781270 */
[----:B------:R-:W2:Y:S01]  /*33a70*/  LDCU UR6, c[0x0][0x39c] ;  /* 0x00007380ff0677ac */ /* 0x000ea20008000800 */
[----:B------:R-:W5:Y:S01]  /*33a80*/  LDL.LU R21, [R1+0xf60] ;  /* 0x000f600001157983 */ /* 0x000f620000300800 */
[----:B---3--:R-:W-:Y:S01]  /*33a90*/  ISETP.LT.AND P5, PT, R13, UR7, !P0 ;  /* 0x000000070d007c0c */ /* 0x008fe2000c7a1270 */
[C---:B------:R-:W-:Y:S02]  /*33aa0*/  VIADD R0, R12.reuse, UR4 ;  /* 0x000000040c007c36 */ /* 0x040fe40008000000 */
[----:B------:R-:W3:Y:S01]  /*33ab0*/  LDL.LU R13, [R1+0xf5c] ;  /* 0x000f5c00010d7983 */ /* 0x000ee20000300800 */
[C---:B----4-:R-:W-:Y:S01]  /*33ac0*/  LEA R4, P6, R12.reuse, R3, 0x2 ;  /* 0x000000030c047211 */ /* 0x050fe200078c10ff */
[----:B------:R-:W5:Y:S03]  /*33ad0*/  LDCU UR7, c[0x0][0x39c] ;  /* 0x00007380ff0777ac */ /* 0x000f660008000800 */
        /* <DEDUP_REMOVED lines=9> */
[----:B------:R-:W-:Y:S01]  /*33b70*/  @P2 STG.E desc[UR8][R10.64], R130 ;  /* 0x000000820a002986 */ /* 0x000fe2000c101908 */
        /* <DEDUP_REMOVED lines=11> */
[----:B--2---:R-:W-:Y:S01]  /*33c30*/  ISETP.LT.AND P3, PT, R15, UR6, !P0 ;  /* 0x000000060f007c0c */ /* 0x004fe2000c761270 */
[----:B------:R-:W3:Y:S02]  /*33c40*/  LDCU UR6, c[0x0][0x39c] ;  /* 0x00007380ff0677ac */ /* 0x000ee40008000800 */
[----:B------:R-:W2:Y:S01]  /*33c50*/  LDL.LU R15, [R1+0xf54] ;  /* 0x000f5400010f7983 */ /* 0x000ea20000300800 */
[----:B-----5:R-:W-:Y:S01]  /*33c60*/  ISETP.LT.AND P2, PT, R14, UR7, !P0 ;  /* 0x000000070e007c0c */ /* 0x020fe2000c741270 */
[----:B------:R-:W5:Y:S02]  /*33c70*/  LDCU UR7, c[0x0][0x39c] ;  /* 0x00007380ff0777ac */ /* 0x000f640008000800 */
[----:B------:R-:W5:Y:S04]  /*33c80*/  LDL.LU R14, [R1+0xf50] ;  /* 0x000f5000010e7983 */ /* 0x000f680000300800 */
[----:B------:R-:W5:Y:S04]  /*33c90*/  LDL.LU R25, [R1+0xf4c] ;  /* 0x000f4c0001197983 */ /* 0x000f680000300800 */
[----:B------:R-:W5:Y:S01]  /*33ca0*/  LDL.LU R24, [R1+0xf48] ;  /* 0x000f480001187983 */ /* 0x000f620000300800 */
[----:B---3--:R-:W-:Y:S01]  /*33cb0*/  ISETP.LT.AND P5, PT, R13, UR6, !P0 ;  /* 0x000000060d007c0c */ /* 0x008fe2000c7a1270 */
[----:B------:R-:W3:Y:S02]  /*33cc0*/  LDCU UR6, c[0x0][0x39c] ;  /* 0x00007380ff0677ac */ /* 0x000ee40008000800 */
[----:B------:R-:W5:Y:S01]  /*33cd0*/  LDL.LU R13, [R1+0xf44] ;  /* 0x000f4400010d7983 */ /* 0x000f620000300800 */
[----:B-1----:R-:W-:Y:S01]  /*33ce0*/  ISETP.LT.AND P4, PT, R21, UR5, !P0 ;  /* 0x0000000515007c0c */ /* 0x002fe2000c781270 */
[----:B------:R-:W2:Y:S01]  /*33cf0*/  LDCU UR5, c[0x0][0x39c] ;  /* 0x00007380ff0577ac */ /* 0x000ea20008000800 */
[----:B----4-:R-:W-:-:S02]  /*33d00*/  LEA R8, P6, R0, R3, 0x2 ;  /* 0x0000000300087211 */ /* 0x010fc400078c10ff */
[C---:B------:R-:W-:Y:S02]  /*33d10*/  IADD3 R12, PT, PT, R0.reuse, UR4, RZ ;  /* 0x00000004000c7c10 */ /* 0x040fe4000fffe0ff */
[----:B------:R-:W-:-:S03]  /*33d20*/  LEA.HI.X.SX32 R9, R0, R98, 0x2, P6 ;  /* 0x0000006200097211 */ /* 0x000fc600030f16ff */
[C---:B------:R-:W-:Y:S01]  /*33d30*/  VIADD R0, R12.reuse, UR4 ;  /* 0x000000040c007c36 */ /* 0x040fe20008000000 */
[-C--:B------:R-:W-:Y:S01]  /*33d40*/  LEA R6, P6, R12, R3.reuse, 0x2 ;  /* 0x000000030c067211 */ /* 0x080fe200078c10ff */
[----:B------:R1:W-:Y:S03]  /*33d50*/  @P1 STG.E desc[UR8][R8.64], R104 ;  /* 0x0000006808001986 */ /* 0x0003e6000c101908 */
[----:B------:R-:W-:Y:S02]  /*33d60*/  LEA R10, P1, R0, R3, 0x2 ;  /* 0x00000003000a7211 */ /* 0x000fe400078210ff */
[-C--:B------:R-:W-:Y:S01]  /*33d70*/  LEA.HI.X.SX32 R7, R12, R98.reuse, 0x2, P6 ;  /* 0x000000620c077211 */ /* 0x080fe200030f16ff */
[C---:B------:R-:W-:Y:S01]  /*33d80*/  VIADD R12, R0.reuse, UR4 ;  /* 0x00000004000c7c36 */ /* 0x040fe20008000000 */
[----:B------:R-:W-:-:S04]  /*33d90*/  LEA.HI.X.SX32 R11, R0, R98, 0x2, P1 ;  /* 0x00000062000b7211 */ /* 0x000fc800008f16ff */
[C---:B------:R-:W-:Y:S01]  /*33da0*/  LEA R4, P6, R12.reuse, R3, 0x2 ;  /* 0x000000030c047211 */ /* 0x040fe200078c10ff */
[----:B------:R4:W-:Y:S03]  /*33db0*/  @P3 STG.E desc[UR8][R6.64], R140 ;  /* 0x0000008c06003986 */ /* 0x0009e6000c101908 */
[C---:B------:R-:W-:Y:S01]  /*33dc0*/  LEA.HI.X.SX32 R5, R12.reuse, R98, 0x2, P6 ;  /* 0x000000620c057211 */ /* 0x040fe200030f16ff */
[----:B------:R2:W-:Y:S01]  /*33dd0*/  @P2 STG.E desc[UR8][R10.64], R105 ;  /* 0x000000690a002986 */ /* 0x0005e2000c101908 */
[----:B------:R-:W-:-:S03]  /*33de0*/  VIADD R12, R12, UR4 ;  /* 0x000000040c0c7c36 */ /* 0x000fc60008000000 */
[----:B------:R2:W-:Y:S02]  /*33df0*/  @P4 STG.E desc[UR8][R4.64], R141 ;  /* 0x0000008d04004986 */ /* 0x0005e4000c101908 */
[CC--:B-1----:R-:W-:Y:S02]  /*33e00*/  LEA R8, P4, R12.reuse, R3.reuse, 0x2 ;  /* 0x000000030c087211 */ /* 0x0c2fe400078810ff */
[C---:B------:R-:W-:Y:S02]  /*33e10*/  IADD3 R0, PT, PT, R12.reuse, UR4, RZ ;  /* 0x000000040c007c10 */ /* 0x040fe4000fffe0ff */
[----:B------:R-:W-:Y:S02]  /*33e20*/  LEA.HI.X.SX32 R9, R12, R98, 0x2, P4 ;  /* 0x000000620c097211 */ /* 0x000fe400020f16ff */
[----:B----4-:R-:W-:-:S04]  /*33e30*/  LEA R6, P6, R0, R3, 0x2 ;  /* 0x0000000300067211 */ /* 0x010fc800078c10ff */
[----:B------:R-:W-:Y:S01]  /*33e40*/  LEA.HI.X.SX32 R7, R0, R98, 0x2, P6 ;  /* 0x0000006200077211 */ /* 0x000fe200030f16ff */
[----:B------:R1:W-:Y:S01]  /*33e50*/  @P5 STG.E desc[UR8][R8.64], R106 ;  /* 0x0000006a08005986 */ /* 0x0003e2000c101908 */
[----:B--2---:R-:W-:Y:S01]  /*33e60*/  ISETP.LT.AND P1, PT, R15, UR5, !P0 ;  /* 0x000000050f007c0c */ /* 0x004fe2000c721270 */
[----:B------:R-:W2:Y:S02]  /*33e70*/  LDCU UR5, c[0x0][0x39c] ;  /* 0x00007380ff0577ac */ /* 0x000ea40008000800 */
[----:B------:R-:W4:Y:S01]  /*33e80*/  LDL.LU R15, [R1+0xf40] ;  /* 0x000f4000010f7983 */ /* 0x000f220000300800 */
[----:B-----5:R-:W-:Y:S01]  /*33e90*/  ISETP.LT.AND P3, PT, R20, UR7, !P0 ;  /* 0x0000000714007c0c */ /* 0x020fe2000c761270 */
[----:B------:R-:W4:Y:S02]  /*33ea0*/  LDCU UR7, c[0x0][0x39c] ;  /* 0x00007380ff0777ac */ /* 0x000f240008000800 */
[----:B------:R-:W5:Y:S01]  /*33eb0*/  LDS.128 R20, [R2] ;  /* 0x0000000002147984 */ /* 0x000f620000000c00 */
[----:B---3--:R-:W-:Y:S01]  /*33ec0*/  ISETP.LT.AND P2, PT, R14, UR6, !P0 ;  /* 0x000000060e007c0c */ /* 0x008fe2000c741270 */
[----:B------:R-:W3:Y:S02]  /*33ed0*/  LDCU UR6, c[0x0][0x39c] ;  /* 0x00007380ff0677ac */ /* 0x000ee40008000800 */
[----:B------:R-:W4:Y:S01]  /*33ee0*/  LDL.LU R14, [R1+0xf3c] ;  /* 0x000f3c00010e7983 */ /* 0x000f220000300800 */
[----:B------:R-:W-:Y:S01]  /*33ef0*/  ISETP.LT.AND P4, PT, R25, UR10, !P0 ;  /* 0x0000000a19007c0c */ /* 0x000fe2000c781270 */
[----:B------:R-:W-:-:S02]  /*33f00*/  VIADD R10, R0, UR4 ;  /* 0x00000004000a7c36 */ /* 0x000fc40008000000 */
[----:B------:R-:W4:Y:S01]  /*33f10*/  LDL.LU R25, [R1+0xf38] ;  /* 0x000f380001197983 */ /* 0x000f220000300800 */
[----:B------:R-:W1:Y:S03]  /*33f20*/  LDCU UR10, c[0x0][0x39c] ;  /* 0x00007380ff0a77ac */ /* 0x000e660008000800 */
[----:B------:R-:W4:Y:S01]  /*33f30*/  LDL.LU R12, [R1+0xf34] ;  /* 0x000f3400010c7983 */ /* 0x000f220000300800 */
[----:B--2---:R-:W-:-:S03]  /*33f40*/  ISETP.LT.AND P5, PT, R24, UR5, !P0 ;  /* 0x0000000518007c0c */ /* 0x004fc6000c7a1270 */
[----:B------:R2:W-:Y:S01]  /*33f50*/  @P3 STG.E desc[UR8][R6.64], R142 ;  /* 0x0000008e06003986 */ /* 0x0005e2000c101908 */
[CC--:B------:R-:W-:Y:S01]  /*33f60*/  LEA R4, P6, R10.reuse, R3.reuse, 0x2 ;  /* 0x000000030a047211 */ /* 0x0c0fe200078c10ff */
[C---:B------:R-:W-:Y:S01]  /*33f70*/  VIADD R0, R10.reuse, UR4 ;  /* 0x000000040a007c36 */ /* 0x040fe20008000000 */
[----:B------:R-:W1:Y:S01]  /*33f80*/  LDCU UR5, c[0x0][0x39c] ;  /* 0x00007380ff0577ac */ /* 0x000e620008000800 */
[----:B------:R-:W4:Y:S01]  /*33f90*/  LDL.LU R24, [R1+0xf30] ;  /* 0x000f300001187983 */ /* 0x000f220000300800 */
[----:B---3--:R-:W-:Y:S02]  /*33fa0*/  ISETP.LT.AND P3, PT, R13, UR6, !P0 ;  /* 0x000000060d007c0c */ /* 0x008fe4000c761270 */
[-C--:B------:R-:W-:Y:S01]  /*33fb0*/  LEA.HI.X.SX32 R5, R10, R98.reuse, 0x2, P6 ;  /* 0x000000620a057211 */ /* 0x080fe200030f16ff */
[----:B------:R-:W3:Y:S01]  /*33fc0*/  LDL.LU R13, [R1+0xf2c] ;  /* 0x000f2c00010d7983 */ /* 0x000ee20000300800 */
[C---:B------:R-:W-:Y:S01]  /*33fd0*/  LEA R10, P6, R0.reuse, R3, 0x2 ;  /* 0x00000003000a7211 */ /* 0x040fe200078c10ff */
[C---:B-1----:R-:W-:Y:S01]  /*33fe0*/  VIADD R9, R0.reuse, UR4 ;  /* 0x0000000400097c36 */ /* 0x042fe20008000000 */
[----:B------:R-:W1:Y:S01]  /*33ff0*/  LDCU UR6, c[0x0][0x39c] ;  /* 0x00007380ff0677ac */ /* 0x000e620008000800 */
[----:B------:R5:W-:Y:S01]  /*34000*/  @P1 STG.E desc[UR8][R4.64], R107 ;  /* 0x0000006b04001986 */ /* 0x000be2000c101908 */
[----:B------:R-:W-:-:S02]  /*34010*/  LEA.HI.X.SX32 R11, R0, R98, 0x2, P6 ;  /* 0x00000062000b7211 */ /* 0x000fc400030f16ff */
[C---:B------:R-:W-:Y:S02]  /*34020*/  LEA R8, P6, R9.reuse, R3, 0x2 ;  /* 0x0000000309087211 */ /* 0x040fe400078c10ff */
[C---:B------:R-:W-:Y:S02]  /*34030*/  IADD3 R0, PT, PT, R9.reuse, UR4, RZ ;  /* 0x0000000409007c10 */ /* 0x040fe4000fffe0ff */
[----:B------:R-:W-:-:S03]  /*34040*/  LEA.HI.X.SX32 R9, R9, R98, 0x2, P6 ;  /* 0x0000006209097211 */ /* 0x000fc600030f16ff */
[C---:B--2---:R-:W-:Y:S01]  /*34050*/  VIADD R7, R0.reuse, UR4 ;  /* 0x0000000400077c36 */ /* 0x044fe20008000000 */
[CC--:B-----5:R-:W-:Y:S01]  /*34060*/  LEA R4, P6, R0.reuse, R3.reuse, 0x2 ;  /* 0x0000000300047211 */ /* 0x0e0fe200078c10ff */
[----:B------:R2:W-:Y:S03]  /*34070*/  @P2 STG.E desc[UR8][R10.64], R143 ;  /* 0x0000008f0a002986 */ /* 0x0005e6000c101908 */
[----:B------:R-:W-:Y:S01]  /*34080*/  LEA.HI.X.SX32 R5, R0, R98, 0x2, P6 ;  /* 0x0000006200057211 */ /* 0x000fe200030f16ff */
[C---:B------:R-:W-:Y:S01]  /*34090*/  VIADD R0, R7.reuse, UR4 ;  /* 0x0000000407007c36 */ /* 0x040fe20008000000 */
[----:B------:R-:W-:Y:S01]  /*340a0*/  @P4 STG.E desc[UR8][R8.64], R16 ;  /* 0x0000001008004986 */ /* 0x000fe2000c101908 */
[----:B------:R-:W-:-:S04]  /*340b0*/  LEA R6, P4, R7, R3, 0x2 ;  /* 0x0000000307067211 */ /* 0x000fc800078810ff */
[-C--:B------:R-:W-:Y:S02]  /*340c0*/  LEA.HI.X.SX32 R7, R7, R98.reuse, 0x2, P4 ;  /* 0x0000006207077211 */ /* 0x080fe400020f16ff */
[C---:B--2---:R-:W-:Y:S01]  /*340d0*/  LEA R10, P6, R0.reuse, R3, 0x2 ;  /* 0x00000003000a7211 */ /* 0x044fe200078c10ff */
[----:B------:R2:W-:Y:S03]  /*340e0*/  @P5 STG.E desc[UR8][R4.64], R20 ;  /* 0x0000001404005986 */ /* 0x0005e6000c101908 */
[C---:B------:R-:W-:Y:S01]  /*340f0*/  LEA.HI.X.SX32 R11, R0.reuse, R98, 0x2, P6 ;  /* 0x00000062000b7211 */ /* 0x040fe200030f16ff */
[----:B------:R-:W-:Y:S01]  /*34100*/  @P3 STG.E desc[UR8][R6.64], R17 ;  /* 0x0000001106003986 */ /* 0x000fe2000c101908 */
[----:B------:R-:W-:Y:S01]  /*34110*/  VIADD R0, R0, UR4 ;  /* 0x0000000400007c36 */ /* 0x000fe20008000000 */
[----:B----4-:R-:W-:Y:S01]  /*34120*/  ISETP.LT.AND P1, PT, R15, UR7, !P0 ;  /* 0x000000070f007c0c */ /* 0x010fe2000c721270 */
[----:B------:R-:W4:Y:S01]  /*34130*/  LDCU UR7, c[0x0][0x39c] ;  /* 0x00007380ff0777ac */ /* 0x000f220008000800 */
[----:B------:R-:W5:Y:S01]  /*34140*/  LDL.LU R15, [R1+0xf28] ;  /* 0x000f2800010f7983 */ /* 0x000f620000300800 */
[----:B------:R-:W-:Y:S01]  /*34150*/  ISETP.LT.AND P2, PT, R14, UR5, !P0 ;  /* 0x000000050e007c0c */ /* 0x000fe2000c741270 */
[----:B------:R-:W1:Y:S02]  /*34160*/  LDCU UR5, c[0x0][0x39c] ;  /* 0x00007380ff0577ac */ /* 0x000e640008000800 */
[----:B------:R-:W5:Y:S01]  /*34170*/  LDL.LU R14, [R1+0xf24] ;  /* 0x000f2400010e7983 */ /* 0x000f620000300800 */
[----:B----4-:R-:W-:-:S06]  /*34180*/  ISETP.LT.AND P4, PT, R12, UR7, !P0 ;  /* 0x000000070c007c0c */ /* 0x010fcc000c781270 */
[----:B------:R-:W-:Y:S01]  /*34190*/  @P1 STG.E desc[UR8][R10.64], R21 ;  /* 0x000000150a001986 */ /* 0x000fe2000c101908 */
[C---:B--2---:R-:W-:Y:S01]  /*341a0*/  LEA R4, P6, R0.reuse, R3, 0x2 ;  /* 0x0000000300047211 */ /* 0x044fe200078c10ff */
[----:B------:R-:W2:Y:S02]  /*341b0*/  LDCU UR7, c[0x0][0x39c] ;  /* 0x00007380ff0777ac */ /* 0x000ea40008000800 */
[----:B------:R-:W2:Y:S01]  /*341c0*/  LDL.LU R12, [R1+0xf20] ;  /* 0x000f2000010c7983 */ /* 0x000ea20000300800 */
[----:B------:R-:W-:-:S05]  /*341d0*/  LEA.HI.X.SX32 R5, R0, R98, 0x2, P6 ;  /* 0x0000006200057211 */ /* 0x000fca00030f16ff */
[----:B------:R4:W-:Y:S01]  /*341e0*/  @P2 STG.E desc[UR8][R4.64], R18 ;  /* 0x0000001204002986 */ /* 0x0009e2000c101908 */
[----:B---3--:R-:W-:-:S03]  /*341f0*/  ISETP.LT.AND P1, PT, R13, UR10, !P0 ;  /* 0x0000000a0d007c0c */ /* 0x008fc6000c721270 */
[----:B------:R-:W3:Y:S04]  /*34200*/  LDL.LU R13, [R1+0xf1c] ;  /* 0x000f1c00010d7983 */ /* 0x000ee80000300800 */
[----:B------:R-:W3:Y:S04]  /*34210*/  LDL.LU R20, [R1+0xf18] ;  /* 0x000f180001147983 */ /* 0x000ee80000300800 */
[----:B----4-:R-:W4:Y:S04]  /*34220*/  LDL.LU R18, [R1+0xf14] ;  /* 0x000f140001127983 */ /* 0x010f280000300800 */
[----:B------:R-:W4:Y:S01]  /*34230*/  LDL.LU R17, [R1+0xf10] ;  /* 0x000f100001117983 */ /* 0x000f220000300800 */
[----:B-1----:R-:W-:Y:S01]  /*34240*/  ISETP.LT.AND P5, PT, R25, UR6, !P0 ;  /* 0x0000000619007c0c */ /* 0x002fe2000c7a1270 */
[----:B------:R-:W5:Y:S01]  /*34250*/  LDCU UR6, c[0x0][0x39c] ;  /* 0x00007380ff0677ac */ /* 0x000f620008000800 */
[----:B------:R-:W-:-:S02]  /*34260*/  IADD3 R8, PT, PT, R0, UR4, RZ ;  /* 0x0000000400087c10 */ /* 0x000fc4000fffe0ff */
[----:B------:R-:W-:Y:S01]  /*34270*/  ISETP.LT.AND P3, PT, R24, UR5, !P0 ;  /* 0x0000000518007c0c */ /* 0x000fe2000c761270 */
[----:B------:R-:W1:Y:S01]  /*34280*/  LDCU UR5, c[0x0][0x39c] ;  /* 0x00007380ff0577ac */ /* 0x000e620008000800 */
[CC--:B------:R-:W-:Y:S01]  /*34290*/  LEA R6, P6, R8.reuse, R3.reuse, 0x2 ;  /* 0x0000000308067211 */ /* 0x0c0fe200078c10ff */
[C---:B------:R-:W-:Y:S01]  /*342a0*/  VIADD R0, R8.reuse, UR4 ;  /* 0x0000000408007c36 */ /* 0x040fe20008000000 */
[----:B------:R1:W2:Y:S02]  /*342b0*/  LDS.128 R24, [R2+0x400] ;  /* 0x0004000002187984 */ /* 0x0002a40000000c00 */
[----:B------:R-:W-:Y:S01]  /*342c0*/  LEA.HI.X.SX32 R7, R8, R98, 0x2, P6 ;  /* 0x0000006208077211 */ /* 0x000fe200030f16ff */
[C---:B------:R-:W-:Y:S01]  /*342d0*/  VIADD R11, R0.reuse, UR4 ;  /* 0x00000004000b7c36 */ /* 0x040fe20008000000 */
[----:B------:R-:W-:-:S04]  /*342e0*/  LEA R8, P6, R0, R3, 0x2 ;  /* 0x0000000300087211 */ /* 0x000fc800078c10ff */
[-C--:B------:R-:W-:Y:S01]  /*342f0*/  LEA.HI.X.SX32 R9, R0, R98.reuse, 0x2, P6 ;  /* 0x0000006200097211 */ /* 0x080fe200030f16ff */
[C---:B------:R-:W-:Y:S01]  /*34300*/  VIADD R0, R11.reuse, UR4 ;  /* 0x000000040b007c36 */ /* 0x040fe20008000000 */
[CC--:B------:R-:W-:Y:S01]  /*34310*/  LEA R10, P6, R11.reuse, R3.reuse, 0x2 ;  /* 0x000000030b0a7211 */ /* 0x0c0fe200078c10ff */
[----:B------:R1:W-:Y:S03]  /*34320*/  @P5 STG.E desc[UR8][R6.64], R22 ;  /* 0x0000001606005986 */ /* 0x0003e6000c101908 */
[C---:B-1----:R-:W-:Y:S01]  /*34330*/  IADD3 R2, PT, PT, R0.reuse, UR4, RZ ;  /* 0x0000000400027c10 */ /* 0x042fe2000fffe0ff */
[----:B------:R1:W-:Y:S01]  /*34340*/  @P4 STG.E desc[UR8][R8.64], R19 ;  /* 0x0000001308004986 */ /* 0x0003e2000c101908 */
[----:B------:R-:W-:Y:S02]  /*34350*/  LEA.HI.X.SX32 R11, R11, R98, 0x2, P6 ;  /* 0x000000620b0b7211 */ /* 0x000fe400030f16ff */
[----:B------:R-:W-:-:S04]  /*34360*/  LEA R4, P6, R0, R3, 0x2 ;  /* 0x0000000300047211 */ /* 0x000fc800078c10ff */
[----:B------:R-:W-:Y:S01]  /*34370*/  LEA.HI.X.SX32 R5, R0, R98, 0x2, P6 ;  /* 0x0000006200057211 */ /* 0x000fe200030f16ff */
[----:B------:R1:W-:Y:S01]  /*34380*/  @P3 STG.E desc[UR8][R10.64], R23 ;  /* 0x000000170a003986 */ /* 0x0003e2000c101908 */
[----:B------:R-:W-:-:S04]  /*34390*/  LEA R6, P6, R2, R3, 0x2 ;  /* 0x0000000302067211 */ /* 0x000fc800078c10ff */
[----:B------:R-:W-:Y:S01]  /*343a0*/  LEA.HI.X.SX32 R7, R2, R98, 0x2, P6 ;  /* 0x0000006202077211 */ /* 0x000fe200030f16ff */
[----:B------:R1:W-:Y:S01]  /*343b0*/  @P1 STG.E desc[UR8][R4.64], R56 ;  /* 0x0000003804001986 */ /* 0x0003e2000c101908 */
[----:B-----5:R-:W-:Y:S01]  /*343c0*/  ISETP.LT.AND P2, PT, R15, UR6, !P0 ;  /* 0x000000060f007c0c */ /* 0x020fe2000c741270 */
[----:B------:R-:W3:Y:S01]  /*343d0*/  LDCU UR6, c[0x0][0x39c] ;  /* 0x00007380ff0677ac */ /* 0x000ee20008000800 */
[----:B------:R-:W-:Y:S01]  /*343e0*/  ISETP.LT.AND P5, PT, R14, UR5, !P0 ;  /* 0x000000050e007c0c */ /* 0x000fe2000c7a1270 */
[----:B------:R-:W5:Y:S01]  /*343f0*/  LDCU UR5, c[0x0][0x39c] ;  /* 0x00007380ff0577ac */ /* 0x000f620008000800 */
[----:B--2---:R-:W-:Y:S01]  /*34400*/  ISETP.LT.AND P4, PT, R12, UR7, !P0 ;  /* 0x000000070c007c0c */ /* 0x004fe2000c781270 */
[----:B------:R-:W-:Y:S01]  /*34410*/  VIADD R12, R2, UR4 ;  /* 0x00000004020c7c36 */ /* 0x000fe20008000000 */
[----:B------:R-:W2:Y:S03]  /*34420*/  LDCU UR7, c[0x0][0x39c] ;  /* 0x00007380ff0777ac */ /* 0x000ea60008000800 */
[C---:B------:R-:W-:Y:S01]  /*34430*/  VIADD R0, R12.reuse, UR4 ;  /* 0x000000040c007c36 */ /* 0x040fe20008000000 */
[----:B-1----:R-:W-:-:S03]  /*34440*/  LEA R8, P1, R12, R3, 0x2 ;  /* 0x000000030c087211 */ /* 0x002fc600078210ff */
[----:B------:R1:W-:Y:S01]  /*34450*/  @P2 STG.E desc[UR8][R6.64], R24 ;  /* 0x0000001806002986 */ /* 0x0003e2000c101908 */
[----:B------:R-:W-:Y:S02]  /*34460*/  LEA.HI.X.SX32 R9, R12, R98, 0x2, P1 ;  /* 0x000000620c097211 */ /* 0x000fe400008f16ff */
[----:B------:R-:W-:-:S04]  /*34470*/  LEA R10, P2, R0, R3, 0x2 ;  /* 0x00000003000a7211 */ /* 0x000fc800078410ff */
[C---:B------:R-:W-:Y:S01]  /*34480*/  LEA.HI.X.SX32 R11, R0.reuse, R98, 0x2, P2 ;  /* 0x00000062000b7211 */ /* 0x040fe200010f16ff */
[----:B------:R1:W-:Y:S04]  /*34490*/  @P5 STG.E desc[UR8][R8.64], R57 ;  /* 0x0000003908005986 */ /* 0x0003e8000c101908 */
[----:B------:R1:W-:Y:S01]  /*344a0*/  @P4 STG.E desc[UR8][R10.64], R25 ;  /* 0x000000190a004986 */ /* 0x0003e2000c101908 */
[----:B---3--:R-:W-:Y:S01]  /*344b0*/  ISETP.LT.AND P3, PT, R13, UR6, !P0 ;  /* 0x000000060d007c0c */ /* 0x008fe2000c761270 */
[----:B------:R-:W-:Y:S01]  /*344c0*/  VIADD R13, R0, UR4 ;  /* 0x00000004000d7c36 */ /* 0x000fe20008000000 */
[----:B------:R-:W4:Y:S04]  /*344d0*/  LDCU UR6, c[0x0][0x39c] ;  /* 0x00007380ff0677ac */ /* 0x000f280008000800 */
[----:B------:R-:W-:-:S05]  /*344e0*/  IADD3 R2, PT, PT, R13, UR4, RZ ;  /* 0x000000040d027c10 */ /* 0x000fca000fffe0ff */
[C---:B------:R-:W-:Y:S01]  /*344f0*/  VIADD R16, R2.reuse, UR4 ;  /* 0x0000000402107c36 */ /* 0x040fe20008000000 */
[CC--:B------:R-:W-:Y:S02]  /*34500*/  LEA R12, P6, R13.reuse, R3.reuse, 0x2 ;  /* 0x000000030d0c7211 */ /* 0x0c0fe400078c10ff */
[-C--:B------:R-:W-:Y:S01]  /*34510*/  LEA R4, P1, R2, R3.reuse, 0x2 ;  /* 0x0000000302047211 */ /* 0x080fe200078210ff */
[----:B------:R-:W-:Y:S01]  /*34520*/  VIADD R15, R16, UR4 ;  /* 0x00000004100f7c36 */ /* 0x000fe20008000000 */
[-C--:B------:R-:W-:Y:S02]  /*34530*/  LEA.HI.X.SX32 R13, R13, R98.reuse, 0x2, P6 ;  /* 0x000000620d0d7211 */ /* 0x080fe400030f16ff */
[----:B-----5:R-:W-:Y:S02]  /*34540*/  ISETP.LT.AND P2, PT, R20, UR5, !P0 ;  /* 0x0000000514007c0c */ /* 0x020fe4000c741270 */
[----:B------:R-:W-:Y:S02]  /*34550*/  LEA R14, P6, R15, R3, 0x2 ;  /* 0x000000030f0e7211 */ /* 0x000fe400078c10ff */
[----:B------:R-:W-:-:S02]  /*34560*/  LEA.HI.X.SX32 R5, R2, R98, 0x2, P1 ;  /* 0x0000006202057211 */ /* 0x000fc400008f16ff */
[----:B----4-:R-:W-:Y:S02]  /*34570*/  ISETP.LT.AND P1, PT, R18, UR6, !P0 ;  /* 0x0000000612007c0c */ /* 0x010fe4000c721270 */
[----:B--2---:R-:W-:Y:S02]  /*34580*/  ISETP.LT.AND P0, PT, R17, UR7, !P0 ;  /* 0x0000000711007c0c */ /* 0x004fe4000c701270 */
[-C--:B------:R-:W-:Y:S02]  /*34590*/  LEA.HI.X.SX32 R15, R15, R98.reuse, 0x2, P6 ;  /* 0x000000620f0f7211 */ /* 0x080fe400030f16ff */
[C---:B------:R-:W-:Y:S01]  /*345a0*/  LEA R2, P6, R16.reuse, R3, 0x2 ;  /* 0x0000000310027211 */ /* 0x040fe200078c10ff */
[----:B------:R1:W-:Y:S03]  /*345b0*/  @P3 STG.E desc[UR8][R12.64], R58 ;  /* 0x0000003a0c003986 */ /* 0x0003e6000c101908 */
[----:B------:R-:W-:Y:S01]  /*345c0*/  LEA.HI.X.SX32 R3, R16, R98, 0x2, P6 ;  /* 0x0000006210037211 */ /* 0x000fe200030f16ff */
[----:B------:R1:W-:Y:S04]  /*345d0*/  @P2 STG.E desc[UR8][R4.64], R26 ;  /* 0x0000001a04002986 */ /* 0x0003e8000c101908 */
[----:B------:R1:W-:Y:S01]  /*345e0*/  @P1 STG.E desc[UR8][R2.64], R59 ;  /* 0x0000003b02001986 */ /* 0x0003e2000c101908 */
[----:B------:R-:W-:Y:S05]  /*345f0*/  @!P0 EXIT ;  /* 0x000000000000894d */ /* 0x000fea0003800000 */
[----:B------:R-:W-:Y:S01]  /*34600*/  STG.E desc[UR8][R14.64], R27 ;  /* 0x0000001b0e007986 */ /* 0x000fe2000c101908 */
[----:B------:R-:W-:Y:S05]  /*34610*/  EXIT ;  /* 0x000000000000794d */ /* 0x000fea0003800000 */
.L_x_2:
[----:B------:R-:W-:-:S00]  /*34620*/  BRA `(.L_x_2) ;  /* 0xfffffffc00fc7947 */ /* 0x000fc0000383ffff */
[----:B------:R-:W-:-:S00]  /*34630*/  NOP ;  /* 0x0000000000007918 */ /* 0x000fc00000000000 */
        /* <DEDUP_REMOVED lines=12> */
.L_x_3:


//--------------------- .nv.shared.matmul_kernel  --------------------------
	.section	.nv.shared.matmul_kernel,"aw",@nobits
	.sectionflags	@""
	.align	16
	.zero		1024


//--------------------- .nv.shared.reserved.0     --------------------------
	.section	.nv.shared.reserved.0,"aw",@nobits
	.weak		__nv_reservedSMEM_offset_0_alias
	.size		__nv_reservedSMEM_offset_0_alias, 0, 64
	.other		__nv_reservedSMEM_offset_0_alias,@"STO_CUDA_RESERVED_SHARED STV_DEFAULT"
__nv_reservedSMEM_offset_0_alias:
	.zero		0
	.zero		64


//--------------------- .nv.constant0.matmul_kernel --------------------------
	.section	.nv.constant0.matmul_kernel,"a",@progbits
	.sectionflags	@""
	.align	4
.nv.constant0.matmul_kernel:
	.zero		976


//--------------------- SYMBOLS --------------------------

	.type		.nv.reservedSmem.offset0,@object
	.size		.nv.reservedSmem.offset0,0x4
	.type		.nv.reservedSmem.cap,@object
	.size		.nv.reservedSmem.cap,0x4
